def matmul_kernel(
    a_ptr,
    b_ptr,
    c_ptr,
    M,
    N,
    K,
    stride_am,
    stride_ak,
    stride_bk,
    stride_bn,
    stride_cm,
    stride_cn,
    BLOCK_M: tl.constexpr,
    BLOCK_N: tl.constexpr,
    BLOCK_K: tl.constexpr,
    GROUP_M: tl.constexpr,
):
    pid = tl.program_id(axis=0)
    num_pid_m = tl.cdiv(M, BLOCK_M)
    num_pid_n = tl.cdiv(N, BLOCK_N)
    num_pid_in_group = GROUP_M * num_pid_n
    group_id = pid // num_pid_in_group
    first_pid_m = group_id * GROUP_M
    group_size_m = min(num_pid_m - first_pid_m, GROUP_M)
    pid_m = first_pid_m + ((pid % num_pid_in_group) % group_size_m)
    pid_n = (pid % num_pid_in_group) // group_size_m

    offs_am = (pid_m * BLOCK_M + tl.arange(0, BLOCK_M)) % M
    offs_bn = (pid_n * BLOCK_N + tl.arange(0, BLOCK_N)) % N
    offs_k = tl.arange(0, BLOCK_K)
    a_ptrs = a_ptr + offs_am[:, None] * stride_am + offs_k[None, :] * stride_ak
    b_ptrs = b_ptr + offs_k[:, None] * stride_bk + offs_bn[None, :] * stride_bn

    acc = tl.zeros((BLOCK_M, BLOCK_N), dtype=tl.float32)
    for kk in range(0, tl.cdiv(K, BLOCK_K)):
        a = tl.load(a_ptrs, mask=offs_k[None, :] < K - kk * BLOCK_K, other=0.0)
        b = tl.load(b_ptrs, mask=offs_k[:, None] < K - kk * BLOCK_K, other=0.0)
        acc = tl.dot(a, b, acc)
        a_ptrs += BLOCK_K * stride_ak
        b_ptrs += BLOCK_K * stride_bk

    c = acc.to(c_ptr.dtype.element_ty)
    offs_cm = pid_m * BLOCK_M + tl.arange(0, BLOCK_M)
    offs_cn = pid_n * BLOCK_N + tl.arange(0, BLOCK_N)
    c_ptrs = c_ptr + offs_cm[:, None] * stride_cm + offs_cn[None, :] * stride_cn
    mask = (offs_cm[:, None] < M) & (offs_cn[None, :] < N)
    tl.store(c_ptrs, c, mask=mask)

# config = {"BLOCK_K": 32, "BLOCK_M": 256, "BLOCK_N": 256, "GROUP_M": 8, "arch": "sm_100", "dtype": "fp8e5m2", "num_ctas": 1, "num_stages": 3, "num_warps": 16}
# arch = sm_100


// ===== COMPILED SASS (sm_100a) =====

	.target	sm_100a

	.elftype	@"ET_EXEC"


//--------------------- .note.nv.tkinfo           --------------------------
	.section	.note.nv.tkinfo,"",@"SHT_NOTE"
	.sectionflags	@"SHF_NOTE_NV_TKINFO"
	.tkinfo
        /*0018*/ 	.word	0x00000081
        /*0030*/ 	.string	""
        /*0030*/ 	.string	"ptxas-blackwell"
        /*0030*/ 	.string	"Cuda compilation tools, release 12.9, V12.9.86"
        /*0030*/ 	.string	"Build cuda_12.9.r12.9/compiler.36037853_0"
        /*0030*/ 	.string	"-v  -suppress-debug-info  -lineinfo  -arch sm_100a "



//--------------------- .note.nv.cuver            --------------------------
	.section	.note.nv.cuver,"",@"SHT_NOTE"
	.sectionflags	@"SHF_NOTE_NV_CUVER"
        /*0018*/ 	.short	0x0001
        /*001a*/ 	.short	0x0064
        /*001c*/ 	.short	0x0001
        /*001e*/ 	.short	0x0000
        /*0020*/ 	.short	0x0001
        /*0022*/ 	.short	0x0000


//--------------------- .nv.info                  --------------------------
	.section	.nv.info,"",@"SHT_CUDA_INFO"
	.align	4


	//----- nvinfo : EIATTR_REGCOUNT
	.align		4
        /*0000*/ 	.byte	0x04, 0x2f
        /*0002*/ 	.short	(.L_1 - .L_0)
	.align		4
.L_0:
        /*0004*/ 	.word	index@(matmul_kernel)
        /*0008*/ 	.word	0x00000020


	//----- nvinfo : EIATTR_FRAME_SIZE
	.align		4
.L_1:
        /*000c*/ 	.byte	0x04, 0x11
        /*000e*/ 	.short	(.L_3 - .L_2)
	.align		4
.L_2:
        /*0010*/ 	.word	index@(matmul_kernel)
        /*0014*/ 	.word	0x00000790


	//----- nvinfo : EIATTR_MIN_STACK_SIZE
	.align		4
.L_3:
        /*0018*/ 	.byte	0x04, 0x12
        /*001a*/ 	.short	(.L_5 - .L_4)
	.align		4
.L_4:
        /*001c*/ 	.word	index@(matmul_kernel)
        /*0020*/ 	.word	0x00000790
.L_5:


//--------------------- .nv.info.matmul_kernel    --------------------------
	.section	.nv.info.matmul_kernel,"",@"SHT_CUDA_INFO"
	.sectionflags	@""
	.align	4


	//----- nvinfo : EIATTR_CUDA_API_VERSION
	.align		4
        /*0000*/ 	.byte	0x04, 0x37
        /*0002*/ 	.short	(.L_7 - .L_6)
.L_6:
        /*0004*/ 	.word	0x00000081


	//----- nvinfo : EIATTR_KPARAM_INFO
	.align		4
.L_7:
        /*0008*/ 	.byte	0x04, 0x17
        /*000a*/ 	.short	(.L_9 - .L_8)
.L_8:
        /*000c*/ 	.word	0x00000000
        /*0010*/ 	.short	0x000d
        /*0012*/ 	.short	0x0048
        /*0014*/ 	.byte	0x00, 0xf4, 0x21, 0x00


	//----- nvinfo : EIATTR_KPARAM_INFO
	.align		4
.L_9:
        /*0018*/ 	.byte	0x04, 0x17
        /*001a*/ 	.short	(.L_11 - .L_10)
.L_10:
        /*001c*/ 	.word	0x00000000
        /*0020*/ 	.short	0x000c
        /*0022*/ 	.short	0x0040
        /*0024*/ 	.byte	0x00, 0xf4, 0x21, 0x00


	//----- nvinfo : EIATTR_KPARAM_INFO
	.align		4
.L_11:
        /*0028*/ 	.byte	0x04, 0x17
        /*002a*/ 	.short	(.L_13 - .L_12)
.L_12:
        /*002c*/ 	.word	0x00000000
        /*0030*/ 	.short	0x000b
        /*0032*/ 	.short	0x0038
        /*0034*/ 	.byte	0x00, 0xf0, 0x11, 0x00


	//----- nvinfo : EIATTR_KPARAM_INFO
	.align		4
.L_13:
        /*0038*/ 	.byte	0x04, 0x17
        /*003a*/ 	.short	(.L_15 - .L_14)
.L_14:
        /*003c*/ 	.word	0x00000000
        /*0040*/ 	.short	0x000a
        /*0042*/ 	.short	0x0034
        /*0044*/ 	.byte	0x00, 0xf0, 0x11, 0x00


	//----- nvinfo : EIATTR_KPARAM_INFO
	.align		4
.L_15:
        /*0048*/ 	.byte	0x04, 0x17
        /*004a*/ 	.short	(.L_17 - .L_16)
.L_16:
        /*004c*/ 	.word	0x00000000
        /*0050*/ 	.short	0x0009
        /*0052*/ 	.short	0x0030
        /*0054*/ 	.byte	0x00, 0xf0, 0x11, 0x00


	//----- nvinfo : EIATTR_KPARAM_INFO
	.align		4
.L_17:
        /*0058*/ 	.byte	0x04, 0x17
        /*005a*/ 	.short	(.L_19 - .L_18)
.L_18:
        /*005c*/ 	.word	0x00000000
        /*0060*/ 	.short	0x0008
        /*0062*/ 	.short	0x002c
        /*0064*/ 	.byte	0x00, 0xf0, 0x11, 0x00


	//----- nvinfo : EIATTR_KPARAM_INFO
	.align		4
.L_19:
        /*0068*/ 	.byte	0x04, 0x17
        /*006a*/ 	.short	(.L_21 - .L_20)
.L_20:
        /*006c*/ 	.word	0x00000000
        /*0070*/ 	.short	0x0007
        /*0072*/ 	.short	0x0028
        /*0074*/ 	.byte	0x00, 0xf0, 0x11, 0x00


	//----- nvinfo : EIATTR_KPARAM_INFO
	.align		4
.L_21:
        /*0078*/ 	.byte	0x04, 0x17
        /*007a*/ 	.short	(.L_23 - .L_22)
.L_22:
        /*007c*/ 	.word	0x00000000
        /*0080*/ 	.short	0x0006
        /*0082*/ 	.short	0x0024
        /*0084*/ 	.byte	0x00, 0xf0, 0x11, 0x00


	//----- nvinfo : EIATTR_KPARAM_INFO
	.align		4
.L_23:
        /*0088*/ 	.byte	0x04, 0x17
        /*008a*/ 	.short	(.L_25 - .L_24)
.L_24:
        /*008c*/ 	.word	0x00000000
        /*0090*/ 	.short	0x0005
        /*0092*/ 	.short	0x0020
        /*0094*/ 	.byte	0x00, 0xf0, 0x11, 0x00


	//----- nvinfo : EIATTR_KPARAM_INFO
	.align		4
.L_25:
        /*0098*/ 	.byte	0x04, 0x17
        /*009a*/ 	.short	(.L_27 - .L_26)
.L_26:
        /*009c*/ 	.word	0x00000000
        /*00a0*/ 	.short	0x0004
        /*00a2*/ 	.short	0x001c
        /*00a4*/ 	.byte	0x00, 0xf0, 0x11, 0x00


	//----- nvinfo : EIATTR_KPARAM_INFO
	.align		4
.L_27:
        /*00a8*/ 	.byte	0x04, 0x17
        /*00aa*/ 	.short	(.L_29 - .L_28)
.L_28:
        /*00ac*/ 	.word	0x00000000
        /*00b0*/ 	.short	0x0003
        /*00b2*/ 	.short	0x0018
        /*00b4*/ 	.byte	0x00, 0xf0, 0x11, 0x00


	//----- nvinfo : EIATTR_KPARAM_INFO
	.align		4
.L_29:
        /*00b8*/ 	.byte	0x04, 0x17
        /*00ba*/ 	.short	(.L_31 - .L_30)
.L_30:
        /*00bc*/ 	.word	0x00000000
        /*00c0*/ 	.short	0x0002
        /*00c2*/ 	.short	0x0010
        /*00c4*/ 	.byte	0x00, 0xf4, 0x21, 0x00


	//----- nvinfo : EIATTR_KPARAM_INFO
	.align		4
.L_31:
        /*00c8*/ 	.byte	0x04, 0x17
        /*00ca*/ 	.short	(.L_33 - .L_32)
.L_32:
        /*00cc*/ 	.word	0x00000000
        /*00d0*/ 	.short	0x0001
        /*00d2*/ 	.short	0x0008
        /*00d4*/ 	.byte	0x00, 0xf4, 0x21, 0x00


	//----- nvinfo : EIATTR_KPARAM_INFO
	.align		4
.L_33:
        /*00d8*/ 	.byte	0x04, 0x17
        /*00da*/ 	.short	(.L_35 - .L_34)
.L_34:
        /*00dc*/ 	.word	0x00000000
        /*00e0*/ 	.short	0x0000
        /*00e2*/ 	.short	0x0000
        /*00e4*/ 	.byte	0x00, 0xf4, 0x21, 0x00


	//----- nvinfo : EIATTR_SPARSE_MMA_MASK
	.align		4
.L_35:
        /*00e8*/ 	.byte	0x03, 0x50
        /*00ea*/ 	.short	0x0000


	//----- nvinfo : EIATTR_MAXREG_COUNT
	.align		4
        /*00ec*/ 	.byte	0x03, 0x1b
        /*00ee*/ 	.short	0x0080


	//----- nvinfo : EIATTR_NUM_BARRIERS
	.align		4
        /*00f0*/ 	.byte	0x02, 0x4c
        /*00f2*/ 	.byte	0x01
	.zero		1


	//----- nvinfo : EIATTR_ANNOTATIONS
	.align		4
        /*00f4*/ 	.byte	0x04, 0x55
        /*00f6*/ 	.short	(.L_37 - .L_36)


	//   ....[0]....
.L_36:
        /*00f8*/ 	.word	0x00000001
        /*00fc*/ 	.byte	0x50, 0x05, 0x00, 0x00, 0x01, 0x00, 0x00, 0x00, 0x80, 0x06, 0x00, 0x00, 0x01, 0x00, 0x00, 0x00
        /* <DEDUP_REMOVED lines=868> */
        /*374c*/ 	.byte	0xb0, 0x11, 0x01, 0x00, 0x01, 0x00, 0x00, 0x00, 0xe0, 0x11, 0x01, 0x00


	//----- nvinfo : EIATTR_VRC_CTA_INIT_COUNT
	.align		4
.L_37:
        /*3758*/ 	.byte	0x02, 0x4a
	.zero		1
	.zero		1


	//----- nvinfo : EIATTR_EXIT_INSTR_OFFSETS
	.align		4
        /*375c*/ 	.byte	0x04, 0x1c
        /*375e*/ 	.short	(.L_39 - .L_38)


	//   ....[0]....
.L_38:
        /*3760*/ 	.word	0x00011600


	//   ....[1]....
        /*3764*/ 	.word	0x00011620


	//----- nvinfo : EIATTR_REQNTID
	.align		4
.L_39:
        /*3768*/ 	.byte	0x04, 0x10
        /*376a*/ 	.short	(.L_41 - .L_40)
.L_40:
        /*376c*/ 	.word	0x00000200
        /*3770*/ 	.word	0x00000001
        /*3774*/ 	.word	0x00000001


	//----- nvinfo : EIATTR_CBANK_PARAM_SIZE
	.align		4
.L_41:
        /*3778*/ 	.byte	0x03, 0x19
        /*377a*/ 	.short	0x0050


	//----- nvinfo : EIATTR_PARAM_CBANK
	.align		4
        /*377c*/ 	.byte	0x04, 0x0a
        /*377e*/ 	.short	(.L_43 - .L_42)
	.align		4
.L_42:
        /*3780*/ 	.word	index@(.nv.constant0.matmul_kernel)
        /*3784*/ 	.short	0x0380
        /*3786*/ 	.short	0x0050


	//----- nvinfo : EIATTR_SW_WAR
	.align		4
.L_43:
        /*3788*/ 	.byte	0x04, 0x36
        /*378a*/ 	.short	(.L_45 - .L_44)
.L_44:
        /*378c*/ 	.word	0x00000008
.L_45:


//--------------------- .nv.compat                --------------------------
	.section	.nv.compat,"",@"SHT_CUDA_COMPAT_INFO"
	.align	4
        /*0000*/ 	.byte	0x02, 0x02, 0x02, 0x00, 0x02, 0x05, 0x05, 0x00, 0x02, 0x03, 0x00, 0x00, 0x02, 0x06, 0x01, 0x00


//--------------------- .nv.callgraph             --------------------------
	.section	.nv.callgraph,"",@"SHT_CUDA_CALLGRAPH"
	.align	4
	.sectionentsize	8
	.align		4
        /*0000*/ 	.word	0x00000000
	.align		4
        /*0004*/ 	.word	0xffffffff
	.align		4
        /*0008*/ 	.word	0x00000000
	.align		4
        /*000c*/ 	.word	0xfffffffe
	.align		4
        /*0010*/ 	.word	0x00000000
	.align		4
        /*0014*/ 	.word	0xfffffffd
	.align		4
        /*0018*/ 	.word	0x00000000
	.align		4
        /*001c*/ 	.word	0xfffffffc


//--------------------- .text.matmul_kernel       --------------------------
	.section	.text.matmul_kernel,"ax",@progbits
	.align	128
        .global         matmul_kernel
        .type           matmul_kernel,@function
        .size           matmul_kernel,(.L_x_4 - matmul_kernel)
        .other          matmul_kernel,@"STO_CUDA_ENTRY STV_DEFAULT"
matmul_kernel:
.text.matmul_kernel:
[----:B------:R-:W0:Y:S08]  /*0000*/  LDC R1, c[0x0][0x37c] ;  /* 0x0000df00ff017b82 */ /* 0x000e300000000800 */
[----:B------:R-:W1:Y:S01]  /*0010*/  LDC.64 R2, c[0x0][0x398] ;  /* 0x0000e600ff027b82 */ /* 0x000e620000000a00 */
[----:B------:R-:W2:Y:S01]  /*0020*/  S2R R25, SR_TID.X ;  /* 0x0000000000197919 */ /* 0x000ea20000002100 */
[----:B------:R-:W3:Y:S01]  /*0030*/  LDCU UR5, c[0x0][0x3a0] ;  /* 0x00007400ff0577ac */ /* 0x000ee20008000800 */
[----:B0-----:R-:W-:Y:S01]  /*0040*/  VIADD R1, R1, 0xfffff870 ;  /* 0xfffff87001017836 */ /* 0x001fe20000000000 */
[----:B------:R-:W-:Y:S01]  /*0050*/  UMOV UR4, 0x400 ;  /* 0x0000040000047882 */ /* 0x000fe20000000000 */
[----:B------:R-:W0:Y:S03]  /*0060*/  LDCU.64 UR8, c[0x0][0x358] ;  /* 0x00006b00ff0877ac */ /* 0x000e260008000a00 */
[----:B------:R-:W4:Y:S01]  /*0070*/  S2UR UR6, SR_CgaCtaId ;  /* 0x00000000000679c3 */ /* 0x000f220000008800 */
[----:B------:R-:W0:Y:S01]  /*0080*/  LDCU UR7, c[0x0][0x3a0] ;  /* 0x00007400ff0777ac */ /* 0x000e220008000800 */
[----:B---3--:R-:W-:Y:S01]  /*0090*/  UIADD3 UR5, UPT, UPT, UR5, 0x1f, URZ ;  /* 0x0000001f05057890 */ /* 0x008fe2000fffe0ff */
[----:B-1----:R-:W-:-:S03]  /*00a0*/  VIADD R0, R3, 0xff ;  /* 0x000000ff03007836 */ /* 0x002fc60000000000 */
[----:B------:R-:W-:Y:S02]  /*00b0*/  UISETP.GT.AND UP0, UPT, UR5, 0x1f, UPT ;  /* 0x0000001f0500788c */ /* 0x000fe4000bf04270 */
[----:B------:R-:W-:Y:S01]  /*00c0*/  SHF.R.S32.HI R5, RZ, 0x1f, R0 ;  /* 0x0000001fff057819 */ /* 0x000fe20000011400 */
[----:B----4-:R-:W-:-:S03]  /*00d0*/  ULEA UR4, UR6, UR4, 0x18 ;  /* 0x0000000406047291 */ /* 0x010fc6000f8ec0ff */
[----:B------:R-:W-:-:S04]  /*00e0*/  LEA.HI R5, R5, R0, RZ, 0x8 ;  /* 0x0000000005057211 */ /* 0x000fc800078f40ff */
[----:B------:R-:W-:Y:S02]  /*00f0*/  SHF.R.S32.HI R0, RZ, 0x8, R5 ;  /* 0x00000008ff007819 */ /* 0x000fe40000011405 */
[----:B------:R-:W1:Y:S03]  /*0100*/  S2R R5, SR_CTAID.X ;  /* 0x0000000000057919 */ /* 0x000e660000002500 */
[----:B------:R-:W-:-:S05]  /*0110*/  IMAD.SHL.U32 R0, R0, 0x8, RZ ;  /* 0x0000000800007824 */ /* 0x000fca00078e00ff */
[-C--:B------:R-:W-:Y:S02]  /*0120*/  IABS R9, R0.reuse ;  /* 0x0000000000097213 */ /* 0x080fe40000000000 */
[----:B------:R-:W-:Y:S02]  /*0130*/  IABS R12, R0 ;  /* 0x00000000000c7213 */ /* 0x000fe40000000000 */
[----:B------:R-:W3:Y:S08]  /*0140*/  I2F.RP R4, R9 ;  /* 0x0000000900047306 */ /* 0x000ef00000209400 */
[----:B---3--:R-:W3:Y:S01]  /*0150*/  MUFU.RCP R4, R4 ;  /* 0x0000000400047308 */ /* 0x008ee20000001000 */
[----:B-1----:R-:W-:Y:S01]  /*0160*/  IABS R10, R5 ;  /* 0x00000005000a7213 */ /* 0x002fe20000000000 */
[----:B---3--:R-:W-:-:S02]  /*0170*/  VIADD R6, R4, 0xffffffe ;  /* 0x0ffffffe04067836 */ /* 0x008fc40000000000 */
[----:B------:R-:W-:-:S04]  /*0180*/  IMAD.MOV R4, RZ, RZ, -R12 ;  /* 0x000000ffff047224 */ /* 0x000fc800078e0a0c */
[----:B------:R1:W3:Y:S02]  /*0190*/  F2I.FTZ.U32.TRUNC.NTZ R7, R6 ;  /* 0x0000000600077305 */ /* 0x0002e4000021f000 */
[----:B-1----:R-:W-:Y:S02]  /*01a0*/  IMAD.MOV.U32 R6, RZ, RZ, RZ ;  /* 0x000000ffff067224 */ /* 0x002fe400078e00ff */
[----:B---3--:R-:W-:-:S04]  /*01b0*/  IMAD.MOV R8, RZ, RZ, -R7 ;  /* 0x000000ffff087224 */ /* 0x008fc800078e0a07 */
[----:B------:R-:W-:Y:S02]  /*01c0*/  IMAD R11, R8, R9, RZ ;  /* 0x00000009080b7224 */ /* 0x000fe400078e02ff */
[----:B------:R-:W-:Y:S02]  /*01d0*/  IMAD.MOV.U32 R8, RZ, RZ, R10 ;  /* 0x000000ffff087224 */ /* 0x000fe400078e000a */
[----:B------:R-:W-:-:S06]  /*01e0*/  IMAD.HI.U32 R7, R7, R11, R6 ;  /* 0x0000000b07077227 */ /* 0x000fcc00078e0006 */
[----:B------:R-:W-:-:S04]  /*01f0*/  IMAD.HI.U32 R7, R7, R8, RZ ;  /* 0x0000000807077227 */ /* 0x000fc800078e00ff */
[----:B------:R-:W-:-:S05]  /*0200*/  IMAD R4, R7, R4, R8 ;  /* 0x0000000407047224 */ /* 0x000fca00078e0208 */
[----:B------:R-:W-:-:S13]  /*0210*/  ISETP.GT.U32.AND P1, PT, R9, R4, PT ;  /* 0x000000040900720c */ /* 0x000fda0003f24070 */
[----:B------:R-:W-:Y:S02]  /*0220*/  @!P1 IMAD.IADD R4, R4, 0x1, -R9 ;  /* 0x0000000104049824 */ /* 0x000fe400078e0a09 */
[----:B------:R-:W-:Y:S01]  /*0230*/  @!P1 VIADD R7, R7, 0x1 ;  /* 0x0000000107079836 */ /* 0x000fe20000000000 */
[----:B------:R-:W-:Y:S02]  /*0240*/  ISETP.NE.AND P1, PT, R0, RZ, PT ;  /* 0x000000ff0000720c */ /* 0x000fe40003f25270 */
[----:B------:R-:W-:Y:S02]  /*0250*/  ISETP.GE.U32.AND P0, PT, R4, R9, PT ;  /* 0x000000090400720c */ /* 0x000fe40003f06070 */
[----:B------:R-:W-:-:S04]  /*0260*/  LOP3.LUT R4, R5, R0, RZ, 0x3c, !PT ;  /* 0x0000000005047212 */ /* 0x000fc800078e3cff */
[----:B------:R-:W-:Y:S01]  /*0270*/  ISETP.GE.AND P2, PT, R4, RZ, PT ;  /* 0x000000ff0400720c */ /* 0x000fe20003f46270 */
[----:B------:R-:W-:-:S06]  /*0280*/  VIADD R4, R2, 0xff ;  /* 0x000000ff02047836 */ /* 0x000fcc0000000000 */
[----:B------:R-:W-:-:S04]  /*0290*/  @P0 VIADD R7, R7, 0x1 ;  /* 0x0000000107070836 */ /* 0x000fc80000000000 */
[----:B------:R-:W-:Y:S01]  /*02a0*/  IMAD.MOV.U32 R6, RZ, RZ, R7 ;  /* 0x000000ffff067224 */ /* 0x000fe200078e0007 */
[----:B------:R-:W-:-:S03]  /*02b0*/  SHF.R.S32.HI R7, RZ, 0x1f, R4 ;  /* 0x0000001fff077819 */ /* 0x000fc60000011404 */
[----:B------:R-:W-:Y:S01]  /*02c0*/  @!P2 IMAD.MOV R6, RZ, RZ, -R6 ;  /* 0x000000ffff06a224 */ /* 0x000fe200078e0a06 */
[----:B------:R-:W-:Y:S02]  /*02d0*/  @!P1 LOP3.LUT R6, RZ, R0, RZ, 0x33, !PT ;  /* 0x00000000ff069212 */ /* 0x000fe400078e33ff */
[----:B------:R-:W-:-:S03]  /*02e0*/  LEA.HI R7, R7, R4, RZ, 0x8 ;  /* 0x0000000407077211 */ /* 0x000fc600078f40ff */
[----:B------:R-:W-:Y:S02]  /*02f0*/  IMAD.SHL.U32 R4, R6, 0x8, RZ ;  /* 0x0000000806047824 */ /* 0x000fe400078e00ff */
[----:B------:R-:W-:-:S03]  /*0300*/  IMAD.MOV R6, RZ, RZ, -R6 ;  /* 0x000000ffff067224 */ /* 0x000fc600078e0a06 */
[----:B------:R-:W-:Y:S01]  /*0310*/  LEA.HI.SX32 R7, R7, -R4, 0x18 ;  /* 0x8000000407077211 */ /* 0x000fe200078fc2ff */
[----:B------:R-:W-:Y:S02]  /*0320*/  IMAD R15, R0, R6, R5 ;  /* 0x00000006000f7224 */ /* 0x000fe400078e0205 */
[----:B------:R-:W-:Y:S01]  /*0330*/  IMAD.MOV.U32 R6, RZ, RZ, RZ ;  /* 0x000000ffff067224 */ /* 0x000fe200078e00ff */
[----:B------:R-:W-:Y:S02]  /*0340*/  VIMNMX R8, PT, PT, R7, 0x8, PT ;  /* 0x0000000807087848 */ /* 0x000fe40003fe0100 */
[----:B------:R-:W-:Y:S02]  /*0350*/  IABS R13, R15 ;  /* 0x0000000f000d7213 */ /* 0x000fe40000000000 */
[----:B------:R-:W-:-:S04]  /*0360*/  IABS R11, R8 ;  /* 0x00000008000b7213 */ /* 0x000fc80000000000 */
[----:B------:R-:W1:Y:S08]  /*0370*/  I2F.RP R9, R11 ;  /* 0x0000000b00097306 */ /* 0x000e700000209400 */
[----:B-1----:R-:W1:Y:S02]  /*0380*/  MUFU.RCP R9, R9 ;  /* 0x0000000900097308 */ /* 0x002e640000001000 */
[----:B-1----:R-:W-:-:S06]  /*0390*/  VIADD R7, R9, 0xffffffe ;  /* 0x0ffffffe09077836 */ /* 0x002fcc0000000000 */
[----:B------:R-:W1:Y:S02]  /*03a0*/  F2I.FTZ.U32.TRUNC.NTZ R7, R7 ;  /* 0x0000000700077305 */ /* 0x000e64000021f000 */
[----:B-1----:R-:W-:-:S04]  /*03b0*/  IMAD.MOV R10, RZ, RZ, -R7 ;  /* 0x000000ffff0a7224 */ /* 0x002fc800078e0a07 */
[----:B------:R-:W-:-:S04]  /*03c0*/  IMAD.MOV.U32 R0, RZ, RZ, R10 ;  /* 0x000000ffff007224 */ /* 0x000fc800078e000a */
[----:B------:R-:W-:Y:S01]  /*03d0*/  IMAD R5, R0, R11, RZ ;  /* 0x0000000b00057224 */ /* 0x000fe200078e02ff */
[----:B------:R-:W-:-:S03]  /*03e0*/  IABS R0, R8 ;  /* 0x0000000800007213 */ /* 0x000fc60000000000 */
[----:B------:R-:W-:-:S04]  /*03f0*/  IMAD.HI.U32 R6, R7, R5, R6 ;  /* 0x0000000507067227 */ /* 0x000fc800078e0006 */
[----:B------:R-:W-:Y:S02]  /*0400*/  IMAD.MOV R0, RZ, RZ, -R0 ;  /* 0x000000ffff007224 */ /* 0x000fe400078e0a00 */
        /* <DEDUP_REMOVED lines=8> */
[----:B------:R-:W-:Y:S02]  /*0490*/  ISETP.GE.AND P2, PT, R0, RZ, PT ;  /* 0x000000ff0000720c */ /* 0x000fe40003f46270 */
[----:B--2---:R-:W-:-:S05]  /*04a0*/  LOP3.LUT R0, R25, 0xff, RZ, 0xc0, !PT ;  /* 0x000000ff19007812 */ /* 0x004fca00078ec0ff */
[----:B------:R-:W-:-:S06]  /*04b0*/  @P0 VIADD R6, R6, 0x1 ;  /* 0x0000000106060836 */ /* 0x000fcc0000000000 */
[----:B------:R-:W-:Y:S01]  /*04c0*/  @!P2 IMAD.MOV R6, RZ, RZ, -R6 ;  /* 0x000000ffff06a224 */ /* 0x000fe200078e0a06 */
[----:B------:R-:W-:-:S05]  /*04d0*/  @!P1 LOP3.LUT R6, RZ, R8, RZ, 0x33, !PT ;  /* 0x00000008ff069212 */ /* 0x000fca00078e33ff */
[----:B------:R-:W-:Y:S02]  /*04e0*/  IMAD.MOV R5, RZ, RZ, -R6 ;  /* 0x000000ffff057224 */ /* 0x000fe400078e0a06 */
[----:B------:R-:W-:Y:S02]  /*04f0*/  IMAD.SHL.U32 R29, R6, 0x100, RZ ;  /* 0x00000100061d7824 */ /* 0x000fe400078e00ff */
[----:B------:R-:W-:-:S04]  /*0500*/  IMAD R5, R8, R5, R15 ;  /* 0x0000000508057224 */ /* 0x000fc800078e020f */
[----:B------:R-:W-:Y:S01]  /*0510*/  IMAD.IADD R5, R4, 0x1, R5 ;  /* 0x0000000104057824 */ /* 0x000fe200078e0205 */
[----:B------:R-:W-:-:S03]  /*0520*/  SHF.R.U32.HI R4, RZ, 0x8, R25 ;  /* 0x00000008ff047819 */ /* 0x000fc60000011619 */
[----:B------:R-:W-:Y:S01]  /*0530*/  IMAD R17, R5, 0x100, R0 ;  /* 0x0000010005117824 */ /* 0x000fe200078e0200 */
[----:B------:R-:W-:-:S04]  /*0540*/  SGXT.U32 R14, R4, 0x1 ;  /* 0x00000001040e781a */ /* 0x000fc80000000000 */
[----:B------:R1:W-:Y:S01]  /*0550*/  STL [R1+0x3d8], R17 ;  /* 0x0003d81101007387 */ /* 0x0003e20000100800 */
[C---:B------:R-:W-:Y:S02]  /*0560*/  LOP3.LUT R0, R14.reuse, 0x2, RZ, 0xfc, !PT ;  /* 0x000000020e007812 */ /* 0x040fe400078efcff */
[C---:B------:R-:W-:Y:S02]  /*0570*/  LOP3.LUT R4, R14.reuse, 0x4, RZ, 0xfc, !PT ;  /* 0x000000040e047812 */ /* 0x040fe400078efcff */
[C---:B------:R-:W-:Y:S02]  /*0580*/  LOP3.LUT R0, R14.reuse, 0x6, RZ, 0xfc, !PT ;  /* 0x000000060e007812 */ /* 0x040fe400078efcff */
[C---:B------:R-:W-:Y:S02]  /*0590*/  LOP3.LUT R5, R14.reuse, 0x8, RZ, 0xfc, !PT ;  /* 0x000000080e057812 */ /* 0x040fe400078efcff */
[C---:B------:R-:W-:Y:S02]  /*05a0*/  LOP3.LUT R4, R14.reuse, 0xa, RZ, 0xfc, !PT ;  /* 0x0000000a0e047812 */ /* 0x040fe400078efcff */
[----:B------:R-:W-:-:S02]  /*05b0*/  LOP3.LUT R0, R14, 0xc, RZ, 0xfc, !PT ;  /* 0x0000000c0e007812 */ /* 0x000fc400078efcff */
        /* <DEDUP_REMOVED lines=8> */
[----:B------:R-:W-:Y:S01]  /*0640*/  LOP3.LUT R0, R14, 0x1e, RZ, 0xfc, !PT ;  /* 0x0000001e0e007812 */ /* 0x000fe200078efcff */
[----:B01----:R-:W-:Y:S06]  /*0650*/  BRA.U UP0, `(.L_x_0) ;  /* 0x0000000900147547 */ /* 0x003fec000b800000 */
[C---:B------:R-:W-:Y:S02]  /*0660*/  IMAD.SHL.U32 R2, R25.reuse, 0x2, RZ ;  /* 0x0000000219027824 */ /* 0x040fe400078e00ff */
[----:B------:R-:W-:-:S03]  /*0670*/  IMAD.SHL.U32 R0, R25, 0x8, RZ ;  /* 0x0000000819007824 */ /* 0x000fc600078e00ff */
[----:B------:R0:W-:Y:S04]  /*0680*/  STL [R1+0x3d4], R2 ;  /* 0x0003d40201007387 */ /* 0x0001e80000100800 */
[----:B------:R0:W-:Y:S04]  /*0690*/  STL [R1+0x50], RZ ;  /* 0x000050ff01007387 */ /* 0x0001e80000100800 */
[----:B------:R0:W-:Y:S04]  /*06a0*/  STL [R1+0x390], R0 ;  /* 0x0003900001007387 */ /* 0x0001e80000100800 */
[----:B------:R0:W-:Y:S04]  /*06b0*/  STL [R1+0x54], RZ ;  /* 0x000054ff01007387 */ /* 0x0001e80000100800 */
        /* <DEDUP_REMOVED lines=125> */
[----:B------:R0:W-:Y:S01]  /*0e90*/  STL [R1+0x2c], RZ ;  /* 0x00002cff01007387 */ /* 0x0001e20000100800 */
[----:B------:R-:W-:Y:S05]  /*0ea0*/  BRA `(.L_x_1) ;  /* 0x0000007c00807947 */ /* 0x000fea0003800000 */
.L_x_0:
[----:B------:R-:W-:Y:S01]  /*0eb0*/  IABS R6, R2 ;  /* 0x0000000200067213 */ /* 0x000fe20000000000 */
[----:B------:R-:W0:Y:S01]  /*0ec0*/  LDCU UR10, c[0x0][0x3b0] ;  /* 0x00007600ff0a77ac */ /* 0x000e220008000800 */
[----:B------:R-:W-:Y:S02]  /*0ed0*/  IABS R20, R3 ;  /* 0x0000000300147213 */ /* 0x000fe40000000000 */
[----:B------:R-:W1:Y:S01]  /*0ee0*/  I2F.RP R7, R6 ;  /* 0x0000000600077306 */ /* 0x000e620000209400 */
[----:B------:R-:W-:Y:S01]  /*0ef0*/  IABS R22, R17 ;  /* 0x0000001100167213 */ /* 0x000fe20000000000 */
[----:B------:R-:W2:Y:S01]  /*0f00*/  LDCU.128 UR12, c[0x0][0x380] ;  /* 0x00007000ff0c77ac */ /* 0x000ea20008000c00 */
[----:B------:R-:W-:Y:S02]  /*0f10*/  ISETP.GE.AND P4, PT, R17, RZ, PT ;  /* 0x000000ff1100720c */ /* 0x000fe40003f86270 */
[----:B------:R-:W-:Y:S01]  /*0f20*/  SHF.R.U32.HI R28, RZ, 0x2, R25 ;  /* 0x00000002ff1c7819 */ /* 0x000fe20000011619 */
[----:B------:R-:W3:Y:S02]  /*0f30*/  LDCU UR11, c[0x0][0x3a4] ;  /* 0x00007480ff0b77ac */ /* 0x000ee40008000800 */
[----:B------:R-:W4:Y:S01]  /*0f40*/  I2F.RP R0, R20 ;  /* 0x0000001400007306 */ /* 0x000f220000209400 */
[----:B------:R-:W-:Y:S01]  /*0f50*/  SGXT.U32 R28, R28, 0x3 ;  /* 0x000000031c1c781a */ /* 0x000fe20000000000 */
[----:B------:R-:W-:-:S04]  /*0f60*/  USHF.R.S32.HI UR6, URZ, 0x1f, UR5 ;  /* 0x0000001fff067899 */ /* 0x000fc80008011405 */
[----:B------:R-:W-:Y:S02]  /*0f70*/  ULEA.HI UR6, UR6, UR5, URZ, 0x5 ;  /* 0x0000000506067291 */ /* 0x000fe4000f8f28ff */
[----:B-1----:R-:W1:Y:S02]  /*0f80*/  MUFU.RCP R7, R7 ;  /* 0x0000000700077308 */ /* 0x002e640000001000 */
[----:B------:R-:W-:-:S06]  /*0f90*/  USHF.R.S32.HI UR6, URZ, 0x5, UR6 ;  /* 0x00000005ff067899 */ /* 0x000fcc0008011406 */
[----:B----4-:R-:W4:Y:S01]  /*0fa0*/  MUFU.RCP R0, R0 ;  /* 0x0000000000007308 */ /* 0x010f220000001000 */
[----:B-1----:R-:W-:-:S07]  /*0fb0*/  VIADD R4, R7, 0xffffffe ;  /* 0x0ffffffe07047836 */ /* 0x002fce0000000000 */
[----:B------:R1:W5:Y:S01]  /*0fc0*/  F2I.FTZ.U32.TRUNC.NTZ R5, R4 ;  /* 0x0000000400057305 */ /* 0x000362000021f000 */
[----:B----4-:R-:W-:Y:S01]  /*0fd0*/  VIADD R26, R0, 0xffffffe ;  /* 0x0ffffffe001a7836 */ /* 0x010fe20000000000 */
[----:B------:R-:W-:-:S06]  /*0fe0*/  SHF.R.U32.HI R0, RZ, 0x5, R25 ;  /* 0x00000005ff007819 */ /* 0x000fcc0000011619 */
[----:B------:R4:W0:Y:S01]  /*0ff0*/  F2I.FTZ.U32.TRUNC.NTZ R27, R26 ;  /* 0x0000001a001b7305 */ /* 0x000822000021f000 */
[----:B-1----:R-:W-:Y:S01]  /*1000*/  IMAD.MOV.U32 R4, RZ, RZ, RZ ;  /* 0x000000ffff047224 */ /* 0x002fe200078e00ff */
[----:B------:R-:W-:-:S04]  /*1010*/  SGXT.U32 R0, R0, 0x4 ;  /* 0x000000040000781a */ /* 0x000fc80000000000 */
[----:B------:R-:W-:Y:S01]  /*1020*/  LOP3.LUT R0, R29, R0, RZ, 0xfc, !PT ;  /* 0x000000001d007212 */ /* 0x000fe200078efcff */
[--C-:B-----5:R-:W-:Y:S02]  /*1030*/  IMAD.MOV R9, RZ, RZ, -R5.reuse ;  /* 0x000000ffff097224 */ /* 0x120fe400078e0a05 */
[----:B----4-:R-:W-:Y:S01]  /*1040*/  IMAD.MOV.U32 R26, RZ, RZ, RZ ;  /* 0x000000ffff1a7224 */ /* 0x010fe200078e00ff */
[C---:B------:R-:W-:Y:S01]  /*1050*/  LOP3.LUT R13, R0.reuse, 0xe0, RZ, 0xfc, !PT ;  /* 0x000000e0000d7812 */ /* 0x040fe200078efcff */
[----:B------:R-:W-:Y:S01]  /*1060*/  IMAD R9, R9, R6, RZ ;  /* 0x0000000609097224 */ /* 0x000fe200078e02ff */
[----:B------:R-:W-:Y:S02]  /*1070*/  LOP3.LUT R18, R0, 0xa0, RZ, 0xfc, !PT ;  /* 0x000000a000127812 */ /* 0x000fe400078efcff */
[----:B------:R-:W-:Y:S01]  /*1080*/  IABS R14, R13 ;  /* 0x0000000d000e7213 */ /* 0x000fe20000000000 */
[----:B------:R-:W-:Y:S01]  /*1090*/  IMAD.HI.U32 R5, R5, R9, R4 ;  /* 0x0000000905057227 */ /* 0x000fe200078e0004 */
[----:B------:R-:W-:-:S02]  /*10a0*/  LEA.HI R4, R25, R29, RZ, 0x1b ;  /* 0x0000001d19047211 */ /* 0x000fc400078fd8ff */
[----:B------:R-:W-:Y:S01]  /*10b0*/  LOP3.LUT R24, R0, 0x60, RZ, 0xfc, !PT ;  /* 0x0000006000187812 */ /* 0x000fe200078efcff */
[----:B0-----:R-:W-:Y:S02]  /*10c0*/  IMAD.MOV R8, RZ, RZ, -R27 ;  /* 0x000000ffff087224 */ /* 0x001fe400078e0a1b */
[----:B------:R-:W-:-:S04]  /*10d0*/  IMAD.HI.U32 R5, R5, R22, RZ ;  /* 0x0000001605057227 */ /* 0x000fc800078e00ff */
[----:B------:R-:W-:Y:S02]  /*10e0*/  IMAD.MOV R5, RZ, RZ, -R5 ;  /* 0x000000ffff057224 */ /* 0x000fe400078e0a05 */
[----:B------:R-:W-:Y:S02]  /*10f0*/  VIADD R7, R4, 0xf0 ;  /* 0x000000f004077836 */ /* 0x000fe40000000000 */
[----:B------:R-:W-:Y:S02]  /*1100*/  IMAD R22, R6, R5, R22 ;  /* 0x0000000506167224 */ /* 0x000fe400078e0216 */
[----:B------:R-:W-:Y:S01]  /*1110*/  IMAD R8, R8, R20, RZ ;  /* 0x0000001408087224 */ /* 0x000fe200078e02ff */
[----:B------:R-:W-:Y:S01]  /*1120*/  IABS R16, R7 ;  /* 0x0000000700107213 */ /* 0x000fe20000000000 */
[----:B------:R-:W-:Y:S01]  /*1130*/  VIADD R5, R4, 0xd0 ;  /* 0x000000d004057836 */ /* 0x000fe20000000000 */
[----:B------:R-:W-:Y:S01]  /*1140*/  ISETP.GT.U32.AND P0, PT, R6, R22, PT ;  /* 0x000000160600720c */ /* 0x000fe20003f04070 */
[----:B------:R-:W-:Y:S01]  /*1150*/  IMAD.HI.U32 R26, R27, R8, R26 ;  /* 0x000000081b1a7227 */ /* 0x000fe200078e001a */
[----:B------:R-:W-:-:S02]  /*1160*/  ISETP.GE.AND P3, PT, R7, RZ, PT ;  /* 0x000000ff0700720c */ /* 0x000fc40003f66270 */
[----:B------:R-:W-:Y:S02]  /*1170*/  IABS R12, R5 ;  /* 0x00000005000c7213 */ /* 0x000fe40000000000 */
[----:B------:R-:W-:Y:S01]  /*1180*/  ISETP.GE.AND P6, PT, R5, RZ, PT ;  /* 0x000000ff0500720c */ /* 0x000fe20003fc6270 */
[----:B------:R-:W-:Y:S01]  /*1190*/  IMAD.HI.U32 R10, R26, R16, RZ ;  /* 0x000000101a0a7227 */ /* 0x000fe200078e00ff */
[----:B------:R-:W-:-:S03]  /*11a0*/  LOP3.LUT R5, R0, 0xc0, RZ, 0xfc, !PT ;  /* 0x000000c000057812 */ /* 0x000fc600078efcff */
[----:B------:R-:W-:Y:S02]  /*11b0*/  IMAD.MOV R10, RZ, RZ, -R10 ;  /* 0x000000ffff0a7224 */ /* 0x000fe400078e0a0a */
[----:B------:R-:W-:Y:S02]  /*11c0*/  @!P0 IMAD.IADD R22, R22, 0x1, -R6 ;  /* 0x0000000116168824 */ /* 0x000fe400078e0a06 */
[----:B------:R-:W-:Y:S01]  /*11d0*/  IMAD R16, R20, R10, R16 ;  /* 0x0000000a14107224 */ /* 0x000fe200078e0210 */
[----:B------:R-:W-:Y:S01]  /*11e0*/  IABS R10, R5 ;  /* 0x00000005000a7213 */ /* 0x000fe20000000000 */
[----:B------:R-:W-:Y:S01]  /*11f0*/  IMAD.HI.U32 R9, R26, R12, RZ ;  /* 0x0000000c1a097227 */ /* 0x000fe200078e00ff */
[----:B------:R-:W-:Y:S02]  /*1200*/  ISETP.GT.U32.AND P0, PT, R6, R22, PT ;  /* 0x000000160600720c */ /* 0x000fe40003f04070 */
[----:B------:R-:W-:Y:S01]  /*1210*/  ISETP.GT.U32.AND P1, PT, R20, R16, PT ;  /* 0x000000101400720c */ /* 0x000fe20003f24070 */
[----:B------:R-:W-:-:S04]  /*1220*/  IMAD.HI.U32 R8, R26, R14, RZ ;  /* 0x0000000e1a087227 */ /* 0x000fc800078e00ff */
[----:B------:R-:W-:Y:S01]  /*1230*/  IMAD.MOV R7, RZ, RZ, -R9 ;  /* 0x000000ffff077224 */ /* 0x000fe200078e0a09 */
[----:B------:R-:W-:Y:S01]  /*1240*/  IABS R9, R18 ;  /* 0x0000001200097213 */ /* 0x000fe20000000000 */
[----:B------:R-:W-:Y:S02]  /*1250*/  IMAD.MOV R8, RZ, RZ, -R8 ;  /* 0x000000ffff087224 */ /* 0x000fe400078e0a08 */
[----:B------:R-:W-:Y:S02]  /*1260*/  IMAD R12, R20, R7, R12 ;  /* 0x00000007140c7224 */ /* 0x000fe400078e020c */
[----:B------:R-:W-:Y:S01]  /*1270*/  @!P0 IMAD.IADD R22, R22, 0x1, -R6 ;  /* 0x0000000116168824 */ /* 0x000fe200078e0a06 */
[----:B------:R-:W-:Y:S01]  /*1280*/  ISETP.NE.AND P0, PT, R2, RZ, PT ;  /* 0x000000ff0200720c */ /* 0x000fe20003f05270 */
[----:B------:R-:W-:Y:S02]  /*1290*/  IMAD R14, R20, R8, R14 ;  /* 0x00000008140e7224 */ /* 0x000fe400078e020e */
[----:B------:R-:W-:-:S02]  /*12a0*/  VIADD R8, R4, 0xb0 ;  /* 0x000000b004087836 */ /* 0x000fc40000000000 */
[----:B------:R-:W-:Y:S01]  /*12b0*/  @!P4 IMAD.MOV R22, RZ, RZ, -R22 ;  /* 0x000000ffff16c224 */ /* 0x000fe200078e0a16 */
[----:B------:R-:W-:Y:S01]  /*12c0*/  ISETP.GT.U32.AND P4, PT, R20, R12, PT ;  /* 0x0000000c1400720c */ /* 0x000fe20003f84070 */
[----:B------:R-:W-:Y:S01]  /*12d0*/  @!P1 IMAD.IADD R16, R16, 0x1, -R20 ;  /* 0x0000000110109824 */ /* 0x000fe200078e0a14 */
[----:B------:R-:W-:Y:S01]  /*12e0*/  ISETP.GE.AND P5, PT, R8, RZ, PT ;  /* 0x000000ff0800720c */ /* 0x000fe20003fa6270 */
[----:B------:R-:W-:Y:S01]  /*12f0*/  IMAD.HI.U32 R7, R26, R10, RZ ;  /* 0x0000000a1a077227 */ /* 0x000fe200078e00ff */
[----:B------:R-:W-:Y:S02]  /*1300*/  IABS R8, R8 ;  /* 0x0000000800087213 */ /* 0x000fe40000000000 */
[C---:B------:R-:W-:Y:S01]  /*1310*/  ISETP.GT.U32.AND P1, PT, R20.reuse, R16, PT ;  /* 0x000000101400720c */ /* 0x040fe20003f24070 */
[----:B------:R-:W-:Y:S01]  /*1320*/  IMAD.MOV R7, RZ, RZ, -R7 ;  /* 0x000000ffff077224 */ /* 0x000fe200078e0a07 */
[----:B------:R-:W-:Y:S01]  /*1330*/  ISETP.GT.U32.AND P2, PT, R20, R14, PT ;  /* 0x0000000e1400720c */ /* 0x000fe20003f44070 */
[----:B------:R-:W-:Y:S01]  /*1340*/  IMAD.HI.U32 R11, R26, R8, RZ ;  /* 0x000000081a0b7227 */ /* 0x000fe200078e00ff */
[----:B------:R-:W-:-:S03]  /*1350*/  @!P0 LOP3.LUT R22, RZ, R2, RZ, 0x33, !PT ;  /* 0x00000002ff168212 */ /* 0x000fc600078e33ff */
[----:B------:R-:W-:Y:S02]  /*1360*/  @!P4 IMAD.IADD R12, R12, 0x1, -R20 ;  /* 0x000000010c0cc824 */ /* 0x000fe400078e0a14 */
[----:B------:R-:W-:Y:S02]  /*1370*/  IMAD.MOV R11, RZ, RZ, -R11 ;  /* 0x000000ffff0b7224 */ /* 0x000fe400078e0a0b */
[C---:B------:R-:W-:Y:S01]  /*1380*/  IMAD R10, R20.reuse, R7, R10 ;  /* 0x00000007140a7224 */ /* 0x040fe200078e020a */
[----:B------:R-:W-:Y:S01]  /*1390*/  ISETP.GT.U32.AND P4, PT, R20, R12, PT ;  /* 0x0000000c1400720c */ /* 0x000fe20003f84070 */
[----:B------:R-:W-:-:S04]  /*13a0*/  IMAD.HI.U32 R6, R26, R9, RZ ;  /* 0x000000091a067227 */ /* 0x000fc800078e00ff */
[----:B------:R-:W-:Y:S02]  /*13b0*/  IMAD R8, R20, R11, R8 ;  /* 0x0000000b14087224 */ /* 0x000fe400078e0208 */
[----:B------:R-:W-:Y:S01]  /*13c0*/  @!P1 IMAD.IADD R16, R16, 0x1, -R20 ;  /* 0x0000000110109824 */ /* 0x000fe200078e0a14 */
[----:B------:R-:W-:Y:S01]  /*13d0*/  ISETP.GT.U32.AND P1, PT, R20, R10, PT ;  /* 0x0000000a1400720c */ /* 0x000fe20003f24070 */
[----:B------:R-:W-:Y:S02]  /*13e0*/  VIADD R7, R4, 0x90 ;  /* 0x0000009004077836 */ /* 0x000fe40000000000 */
[----:B------:R-:W-:Y:S02]  /*13f0*/  IMAD.MOV R6, RZ, RZ, -R6 ;  /* 0x000000ffff067224 */ /* 0x000fe400078e0a06 */
[----:B------:R-:W-:Y:S01]  /*1400*/  @!P3 IMAD.MOV R16, RZ, RZ, -R16 ;  /* 0x000000ffff10b224 */ /* 0x000fe200078e0a10 */
[C---:B------:R-:W-:Y:S01]  /*1410*/  ISETP.GT.U32.AND P3, PT, R20.reuse, R8, PT ;  /* 0x000000081400720c */ /* 0x040fe20003f64070 */
[----:B------:R-:W-:Y:S01]  /*1420*/  IMAD R9, R20, R6, R9 ;  /* 0x0000000614097224 */ /* 0x000fe200078e0209 */
[----:B------:R-:W-:Y:S01]  /*1430*/  IABS R11, R7 ;  /* 0x00000007000b7213 */ /* 0x000fe20000000000 */
[--C-:B------:R-:W-:Y:S01]  /*1440*/  @!P2 IMAD.IADD R14, R14, 0x1, -R20.reuse ;  /* 0x000000010e0ea824 */ /* 0x100fe200078e0a14 */
[----:B------:R-:W-:Y:S01]  /*1450*/  LOP3.LUT R6, R0, 0x80, RZ, 0xfc, !PT ;  /* 0x0000008000067812 */ /* 0x000fe200078efcff */
[----:B------:R-:W-:Y:S01]  /*1460*/  @!P4 IMAD.IADD R12, R12, 0x1, -R20 ;  /* 0x000000010c0cc824 */ /* 0x000fe200078e0a14 */
[----:B------:R-:W-:Y:S01]  /*1470*/  ISETP.GE.AND P0, PT, R7, RZ, PT ;  /* 0x000000ff0700720c */ /* 0x000fe20003f06270 */
[----:B------:R-:W-:Y:S01]  /*1480*/  IMAD.HI.U32 R15, R26, R11, RZ ;  /* 0x0000000b1a0f7227 */ /* 0x000fe200078e00ff */
[----:B------:R-:W-:-:S02]  /*1490*/  ISETP.GT.U32.AND P2, PT, R20, R14, PT ;  /* 0x0000000e1400720c */ /* 0x000fc40003f44070 */
[----:B------:R-:W-:Y:S01]  /*14a0*/  IABS R17, R6 ;  /* 0x0000000600117213 */ /* 0x000fe20000000000 */
[--C-:B------:R-:W-:Y:S01]  /*14b0*/  @!P1 IMAD.IADD R10, R10, 0x1, -R20.reuse ;  /* 0x000000010a0a9824 */ /* 0x100fe200078e0a14 */
[----:B------:R-:W-:Y:S01]  /*14c0*/  ISETP.GE.AND P4, PT, R13, RZ, PT ;  /* 0x000000ff0d00720c */ /* 0x000fe20003f86270 */
[----:B------:R-:W-:Y:S02]  /*14d0*/  VIADD R7, R4, 0x70 ;  /* 0x0000007004077836 */ /* 0x000fe40000000000 */
[----:B------:R-:W-:Y:S02]  /*14e0*/  IMAD.MOV R13, RZ, RZ, -R15 ;  /* 0x000000ffff0d7224 */ /* 0x000fe400078e0a0f */
[----:B------:R-:W-:Y:S01]  /*14f0*/  IMAD.HI.U32 R2, R26, R17, RZ ;  /* 0x000000111a027227 */ /* 0x000fe200078e00ff */
[----:B------:R-:W-:Y:S02]  /*1500*/  IABS R15, R7 ;  /* 0x00000007000f7213 */ /* 0x000fe40000000000 */
[----:B------:R-:W-:Y:S01]  /*1510*/  ISETP.GE.AND P1, PT, R7, RZ, PT ;  /* 0x000000ff0700720c */ /* 0x000fe20003f26270 */
[----:B------:R-:W-:Y:S01]  /*1520*/  @!P3 IMAD.IADD R8, R8, 0x1, -R20 ;  /* 0x000000010808b824 */ /* 0x000fe200078e0a14 */
[C---:B------:R-:W-:Y:S01]  /*1530*/  ISETP.GT.U32.AND P3, PT, R20.reuse, R10, PT ;  /* 0x0000000a1400720c */ /* 0x040fe20003f64070 */
[----:B------:R-:W-:Y:S01]  /*1540*/  IMAD R11, R20, R13, R11 ;  /* 0x0000000d140b7224 */ /* 0x000fe200078e020b */
[----:B------:R-:W-:Y:S01]  /*1550*/  IABS R13, R24 ;  /* 0x00000018000d7213 */ /* 0x000fe20000000000 */
[----:B------:R-:W-:-:S02]  /*1560*/  IMAD.MOV R2, RZ, RZ, -R2 ;  /* 0x000000ffff027224 */ /* 0x000fc400078e0a02 */
[----:B------:R-:W-:Y:S01]  /*1570*/  @!P6 IMAD.MOV R12, RZ, RZ, -R12 ;  /* 0x000000ffff0ce224 */ /* 0x000fe200078e0a0c */
[----:B------:R-:W-:Y:S01]  /*1580*/  ISETP.GT.U32.AND P6, PT, R20, R11, PT ;  /* 0x0000000b1400720c */ /* 0x000fe20003fc4070 */
[----:B------:R-:W-:Y:S01]  /*1590*/  @!P2 IMAD.IADD R14, R14, 0x1, -R20 ;  /* 0x000000010e0ea824 */ /* 0x000fe200078e0a14 */
[C---:B------:R-:W-:Y:S01]  /*15a0*/  ISETP.GT.U32.AND P2, PT, R20.reuse, R9, PT ;  /* 0x000000091400720c */ /* 0x040fe20003f44070 */
[----:B------:R-:W-:Y:S02]  /*15b0*/  IMAD R17, R20, R2, R17 ;  /* 0x0000000214117224 */ /* 0x000fe400078e0211 */
[----:B------:R-:W-:-:S04]  /*15c0*/  IMAD.HI.U32 R2, R26, R15, RZ ;  /* 0x0000000f1a027227 */ /* 0x000fc800078e00ff */
[----:B------:R-:W-:Y:S02]  /*15d0*/  IMAD.MOV R2, RZ, RZ, -R2 ;  /* 0x000000ffff027224 */ /* 0x000fe400078e0a02 */
[----:B------:R-:W-:Y:S01]  /*15e0*/  @!P4 IMAD.MOV R14, RZ, RZ, -R14 ;  /* 0x000000ffff0ec224 */ /* 0x000fe200078e0a0e */
[----:B------:R-:W-:Y:S01]  /*15f0*/  ISETP.GT.U32.AND P4, PT, R20, R8, PT ;  /* 0x000000081400720c */ /* 0x000fe20003f84070 */
[--C-:B------:R-:W-:Y:S01]  /*1600*/  @!P3 IMAD.IADD R10, R10, 0x1, -R20.reuse ;  /* 0x000000010a0ab824 */ /* 0x100fe200078e0a14 */
[C---:B------:R-:W-:Y:S01]  /*1610*/  ISETP.GT.U32.AND P3, PT, R20.reuse, R17, PT ;  /* 0x000000111400720c */ /* 0x040fe20003f64070 */
[----:B------:R-:W-:Y:S01]  /*1620*/  IMAD R15, R20, R2, R15 ;  /* 0x00000002140f7224 */ /* 0x000fe200078e020f */
[----:B------:R-:W-:Y:S01]  /*1630*/  LOP3.LUT R2, R0, 0x40, RZ, 0xfc, !PT ;  /* 0x0000004000027812 */ /* 0x000fe200078efcff */
[--C-:B------:R-:W-:Y:S02]  /*1640*/  @!P6 IMAD.IADD R11, R11, 0x1, -R20.reuse ;  /* 0x000000010b0be824 */ /* 0x100fe400078e0a14 */
[--C-:B------:R-:W-:Y:S01]  /*1650*/  @!P2 IMAD.IADD R9, R9, 0x1, -R20.reuse ;  /* 0x000000010909a824 */ /* 0x100fe200078e0a14 */
[----:B------:R-:W-:Y:S01]  /*1660*/  ISETP.GT.U32.AND P6, PT, R20, R15, PT ;  /* 0x0000000f1400720c */ /* 0x000fe20003fc4070 */
[----:B------:R-:W-:Y:S01]  /*1670*/  VIADD R7, R4, 0x50 ;  /* 0x0000005004077836 */ /* 0x000fe20000000000 */
[----:B------:R-:W-:Y:S01]  /*1680*/  IABS R19, R2 ;  /* 0x0000000200137213 */ /* 0x000fe20000000000 */
[----:B---3--:R-:W-:Y:S01]  /*1690*/  IMAD R22, R22, UR11, RZ ;  /* 0x0000000b16167c24 */ /* 0x008fe2000f8e02ff */
[----:B------:R-:W-:Y:S01]  /*16a0*/  ISETP.GT.U32.AND P2, PT, R20, R9, PT ;  /* 0x000000091400720c */ /* 0x000fe20003f44070 */
[--C-:B------:R-:W-:Y:S01]  /*16b0*/  @!P4 IMAD.IADD R8, R8, 0x1, -R20.reuse ;  /* 0x000000010808c824 */ /* 0x100fe200078e0a14 */
[----:B------:R-:W-:Y:S01]  /*16c0*/  ISETP.GE.AND P4, PT, R5, RZ, PT ;  /* 0x000000ff0500720c */ /* 0x000fe20003f86270 */
[--C-:B------:R-:W-:Y:S01]  /*16d0*/  @!P3 IMAD.IADD R17, R17, 0x1, -R20.reuse ;  /* 0x000000011111b824 */ /* 0x100fe200078e0a14 */
[----:B------:R-:W-:Y:S01]  /*16e0*/  ISETP.GE.AND P3, PT, R18, RZ, PT ;  /* 0x000000ff1200720c */ /* 0x000fe20003f66270 */
[----:B------:R-:W-:Y:S01]  /*16f0*/  IMAD.HI.U32 R5, R26, R13, RZ ;  /* 0x0000000d1a057227 */ /* 0x000fe200078e00ff */
[----:B------:R-:W0:Y:S03]  /*1700*/  LDCU UR11, c[0x0][0x3ac] ;  /* 0x00007580ff0b77ac */ /* 0x000e260008000800 */
[----:B------:R-:W-:-:S02]  /*1710*/  @!P6 IMAD.IADD R15, R15, 0x1, -R20 ;  /* 0x000000010f0fe824 */ /* 0x000fc400078e0a14 */
[----:B------:R-:W-:Y:S02]  /*1720*/  IMAD.MOV R5, RZ, RZ, -R5 ;  /* 0x000000ffff057224 */ /* 0x000fe400078e0a05 */
[----:B------:R-:W-:Y:S01]  /*1730*/  @!P2 IMAD.IADD R9, R9, 0x1, -R20 ;  /* 0x000000010909a824 */ /* 0x000fe200078e0a14 */
[C---:B------:R-:W-:Y:S01]  /*1740*/  ISETP.GT.U32.AND P6, PT, R20.reuse, R15, PT ;  /* 0x0000000f1400720c */ /* 0x040fe20003fc4070 */
[C---:B------:R-:W-:Y:S01]  /*1750*/  IMAD R13, R20.reuse, R5, R13 ;  /* 0x00000005140d7224 */ /* 0x040fe200078e020d */
[----:B------:R-:W-:Y:S01]  /*1760*/  ISETP.GE.AND P2, PT, R7, RZ, PT ;  /* 0x000000ff0700720c */ /* 0x000fe20003f46270 */
[----:B------:R-:W-:Y:S01]  /*1770*/  @!P3 IMAD.MOV R9, RZ, RZ, -R9 ;  /* 0x000000ffff09b224 */ /* 0x000fe200078e0a09 */
[----:B------:R-:W-:Y:S01]  /*1780*/  IABS R7, R7 ;  /* 0x0000000700077213 */ /* 0x000fe20000000000 */
[----:B------:R-:W-:Y:S01]  /*1790*/  @!P5 IMAD.MOV R8, RZ, RZ, -R8 ;  /* 0x000000ffff08d224 */ /* 0x000fe200078e0a08 */
[----:B------:R-:W-:Y:S01]  /*17a0*/  ISETP.GT.U32.AND P3, PT, R20, R13, PT ;  /* 0x0000000d1400720c */ /* 0x000fe20003f64070 */
[----:B------:R-:W-:Y:S01]  /*17b0*/  VIADD R18, R4, 0x30 ;  /* 0x0000003004127836 */ /* 0x000fe20000000000 */
[----:B------:R-:W-:Y:S01]  /*17c0*/  ISETP.GT.U32.AND P5, PT, R20, R17, PT ;  /* 0x000000111400720c */ /* 0x000fe20003fa4070 */
[----:B------:R-:W-:Y:S01]  /*17d0*/  IMAD.HI.U32 R23, R26, R7, RZ ;  /* 0x000000071a177227 */ /* 0x000fe200078e00ff */
[----:B0-----:R-:W-:-:S02]  /*17e0*/  USHF.L.U32 UR5, UR11, 0x5, URZ ;  /* 0x000000050b057899 */ /* 0x001fc400080006ff */
[----:B------:R-:W-:Y:S01]  /*17f0*/  IABS R5, R18 ;  /* 0x0000001200057213 */ /* 0x000fe20000000000 */
[----:B------:R-:W-:-:S04]  /*1800*/  IMAD.HI.U32 R21, R26, R19, RZ ;  /* 0x000000131a157227 */ /* 0x000fc800078e00ff */
[----:B------:R-:W-:Y:S02]  /*1810*/  IMAD.MOV R23, RZ, RZ, -R23 ;  /* 0x000000ffff177224 */ /* 0x000fe400078e0a17 */
[----:B------:R-:W-:Y:S02]  /*1820*/  IMAD.MOV R21, RZ, RZ, -R21 ;  /* 0x000000ffff157224 */ /* 0x000fe400078e0a15 */
[----:B------:R-:W-:Y:S01]  /*1830*/  @!P6 IMAD.IADD R15, R15, 0x1, -R20 ;  /* 0x000000010f0fe824 */ /* 0x000fe200078e0a14 */
[----:B------:R-:W-:Y:S01]  /*1840*/  ISETP.GE.AND P6, PT, R6, RZ, PT ;  /* 0x000000ff0600720c */ /* 0x000fe20003fc6270 */
[----:B------:R-:W-:Y:S02]  /*1850*/  VIADD R4, R4, 0x10 ;  /* 0x0000001004047836 */ /* 0x000fe40000000000 */
[C---:B------:R-:W-:Y:S02]  /*1860*/  IMAD R7, R20.reuse, R23, R7 ;  /* 0x0000001714077224 */ /* 0x040fe400078e0207 */
[----:B------:R-:W-:Y:S01]  /*1870*/  IMAD R6, R20, R21, R19 ;  /* 0x0000001514067224 */ /* 0x000fe200078e0213 */
[----:B------:R-:W-:Y:S01]  /*1880*/  LOP3.LUT R21, R0, 0x20, RZ, 0xfc, !PT ;  /* 0x0000002000157812 */ /* 0x000fe200078efcff */
[----:B------:R-:W-:Y:S01]  /*1890*/  IMAD.HI.U32 R23, R26, R5, RZ ;  /* 0x000000051a177227 */ /* 0x000fe200078e00ff */
[----:B------:R-:W-:-:S03]  /*18a0*/  IABS R19, R4 ;  /* 0x0000000400137213 */ /* 0x000fc60000000000 */
[--C-:B------:R-:W-:Y:S01]  /*18b0*/  @!P3 IMAD.IADD R13, R13, 0x1, -R20.reuse ;  /* 0x000000010d0db824 */ /* 0x100fe200078e0a14 */
[----:B------:R-:W-:Y:S01]  /*18c0*/  ISETP.GE.AND P3, PT, R4, RZ, PT ;  /* 0x000000ff0400720c */ /* 0x000fe20003f66270 */
[----:B------:R-:W-:Y:S01]  /*18d0*/  @!P5 IMAD.IADD R17, R17, 0x1, -R20 ;  /* 0x000000011111d824 */ /* 0x000fe200078e0a14 */
[----:B------:R-:W-:Y:S01]  /*18e0*/  ISETP.GE.AND P5, PT, R18, RZ, PT ;  /* 0x000000ff1200720c */ /* 0x000fe20003fa6270 */
[----:B------:R-:W-:Y:S01]  /*18f0*/  IMAD.MOV R23, RZ, RZ, -R23 ;  /* 0x000000ffff177224 */ /* 0x000fe200078e0a17 */
[----:B------:R-:W-:Y:S01]  /*1900*/  IABS R4, R21 ;  /* 0x0000001500047213 */ /* 0x000fe20000000000 */
[----:B------:R-:W-:Y:S01]  /*1910*/  IMAD.HI.U32 R25, R26, R19, RZ ;  /* 0x000000131a197227 */ /* 0x000fe200078e00ff */
[----:B------:R-:W-:-:S03]  /*1920*/  IABS R18, R0 ;  /* 0x0000000000127213 */ /* 0x000fc60000000000 */
[----:B------:R-:W-:Y:S02]  /*1930*/  IMAD R5, R20, R23, R5 ;  /* 0x0000001714057224 */ /* 0x000fe400078e0205 */
[----:B------:R-:W-:-:S04]  /*1940*/  IMAD.HI.U32 R23, R26, R4, RZ ;  /* 0x000000041a177227 */ /* 0x000fc800078e00ff */
[----:B------:R-:W-:-:S04]  /*1950*/  IMAD.HI.U32 R26, R26, R18, RZ ;  /* 0x000000121a1a7227 */ /* 0x000fc800078e00ff */
[----:B------:R-:W-:Y:S02]  /*1960*/  IMAD.MOV R27, RZ, RZ, -R25 ;  /* 0x000000ffff1b7224 */ /* 0x000fe400078e0a19 */
[----:B------:R-:W-:Y:S02]  /*1970*/  IMAD.MOV R25, RZ, RZ, -R26 ;  /* 0x000000ffff197224 */ /* 0x000fe400078e0a1a */
[----:B------:R-:W0:Y:S01]  /*1980*/  S2R R26, SR_TID.X ;  /* 0x00000000001a7919 */ /* 0x000e220000002100 */
[C---:B------:R-:W-:Y:S02]  /*1990*/  IMAD R19, R20.reuse, R27, R19 ;  /* 0x0000001b14137224 */ /* 0x040fe400078e0213 */
[----:B------:R-:W-:Y:S01]  /*19a0*/  @!P4 IMAD.MOV R10, RZ, RZ, -R10 ;  /* 0x000000ffff0ac224 */ /* 0x000fe200078e0a0a */
[C---:B------:R-:W-:Y:S01]  /*19b0*/  ISETP.GT.U32.AND P4, PT, R20.reuse, R11, PT ;  /* 0x0000000b1400720c */ /* 0x040fe20003f84070 */
[----:B------:R-:W-:Y:S02]  /*19c0*/  IMAD R18, R20, R25, R18 ;  /* 0x0000001914127224 */ /* 0x000fe400078e0212 */
[----:B------:R-:W-:-:S02]  /*19d0*/  @!P6 IMAD.MOV R17, RZ, RZ, -R17 ;  /* 0x000000ffff11e224 */ /* 0x000fc400078e0a11 */
[----:B------:R-:W-:Y:S01]  /*19e0*/  @!P1 IMAD.MOV R15, RZ, RZ, -R15 ;  /* 0x000000ffff0f9224 */ /* 0x000fe200078e0a0f */
[----:B------:R-:W-:-:S07]  /*19f0*/  ISETP.GT.U32.AND P1, PT, R20, R5, PT ;  /* 0x000000051400720c */ /* 0x000fce0003f24070 */
[----:B------:R-:W-:Y:S01]  /*1a00*/  @!P4 IMAD.IADD R11, R11, 0x1, -R20 ;  /* 0x000000010b0bc824 */ /* 0x000fe200078e0a14 */
[----:B------:R-:W-:-:S03]  /*1a10*/  ISETP.GT.U32.AND P4, PT, R20, R7, PT ;  /* 0x000000071400720c */ /* 0x000fc60003f84070 */
[----:B------:R-:W-:Y:S01]  /*1a20*/  @!P0 IMAD.MOV R11, RZ, RZ, -R11 ;  /* 0x000000ffff0b8224 */ /* 0x000fe200078e0a0b */
[----:B------:R-:W-:Y:S01]  /*1a30*/  ISETP.GT.U32.AND P0, PT, R20, R13, PT ;  /* 0x0000000d1400720c */ /* 0x000fe20003f04070 */
[----:B------:R-:W-:-:S08]  /*1a40*/  @!P1 IMAD.IADD R5, R5, 0x1, -R20 ;  /* 0x0000000105059824 */ /* 0x000fd000078e0a14 */
[----:B------:R-:W-:Y:S01]  /*1a50*/  @!P4 IMAD.IADD R7, R7, 0x1, -R20 ;  /* 0x000000010707c824 */ /* 0x000fe200078e0a14 */
[----:B0-----:R-:W-:Y:S01]  /*1a60*/  SHF.R.U32.HI R27, RZ, 0x3, R26 ;  /* 0x00000003ff1b7819 */ /* 0x001fe2000001161a */
[----:B------:R-:W-:Y:S01]  /*1a70*/  IMAD.MOV R26, RZ, RZ, -R23 ;  /* 0x000000ffff1a7224 */ /* 0x000fe200078e0a17 */
[----:B------:R-:W-:Y:S01]  /*1a80*/  ISETP.GT.U32.AND P4, PT, R20, R6, PT ;  /* 0x000000061400720c */ /* 0x000fe20003f84070 */
[----:B------:R-:W-:Y:S01]  /*1a90*/  @!P0 IMAD.IADD R13, R13, 0x1, -R20 ;  /* 0x000000010d0d8824 */ /* 0x000fe200078e0a14 */
[----:B------:R-:W-:Y:S01]  /*1aa0*/  LOP3.LUT R23, R28, 0x30, R27, 0xf8, !PT ;  /* 0x000000301c177812 */ /* 0x000fe200078ef81b */
[C---:B------:R-:W-:Y:S01]  /*1ab0*/  IMAD R4, R20.reuse, R26, R4 ;  /* 0x0000001a14047224 */ /* 0x040fe200078e0204 */
[C---:B------:R-:W-:Y:S01]  /*1ac0*/  ISETP.GT.U32.AND P6, PT, R20.reuse, R7, PT ;  /* 0x000000071400720c */ /* 0x040fe20003fc4070 */
[----:B------:R-:W0:Y:S01]  /*1ad0*/  S2R R26, SR_TID.X ;  /* 0x00000000001a7919 */ /* 0x000e220000002100 */
[C---:B------:R-:W-:Y:S02]  /*1ae0*/  ISETP.GT.U32.AND P0, PT, R20.reuse, R19, PT ;  /* 0x000000131400720c */ /* 0x040fe40003f04070 */
[----:B------:R-:W-:-:S05]  /*1af0*/  ISETP.GT.U32.AND P1, PT, R20, R4, PT ;  /* 0x000000041400720c */ /* 0x000fca0003f24070 */
[----:B------:R-:W-:-:S04]  /*1b00*/  @!P4 IMAD.IADD R6, R6, 0x1, -R20 ;  /* 0x000000010606c824 */ /* 0x000fc800078e0a14 */
[--C-:B------:R-:W-:Y:S01]  /*1b10*/  @!P6 IMAD.IADD R7, R7, 0x1, -R20.reuse ;  /* 0x000000010707e824 */ /* 0x100fe200078e0a14 */
[C---:B------:R-:W-:Y:S01]  /*1b20*/  ISETP.GT.U32.AND P4, PT, R20.reuse, R6, PT ;  /* 0x000000061400720c */ /* 0x040fe20003f84070 */
[--C-:B------:R-:W-:Y:S01]  /*1b30*/  @!P0 IMAD.IADD R19, R19, 0x1, -R20.reuse ;  /* 0x0000000113138824 */ /* 0x100fe200078e0a14 */
[----:B------:R-:W-:Y:S01]  /*1b40*/  ISETP.GT.U32.AND P6, PT, R20, R18, PT ;  /* 0x000000121400720c */ /* 0x000fe20003fc4070 */
[----:B------:R-:W-:Y:S01]  /*1b50*/  @!P1 IMAD.IADD R4, R4, 0x1, -R20 ;  /* 0x0000000104049824 */ /* 0x000fe200078e0a14 */
[----:B------:R-:W-:Y:S01]  /*1b60*/  ISETP.GT.U32.AND P0, PT, R20, R5, PT ;  /* 0x000000051400720c */ /* 0x000fe20003f04070 */
[----:B------:R-:W-:-:S03]  /*1b70*/  @!P2 IMAD.MOV R7, RZ, RZ, -R7 ;  /* 0x000000ffff07a224 */ /* 0x000fc600078e0a07 */
[----:B------:R-:W-:-:S05]  /*1b80*/  ISETP.GT.U32.AND P1, PT, R20, R4, PT ;  /* 0x000000041400720c */ /* 0x000fca0003f24070 */
[--C-:B------:R-:W-:Y:S01]  /*1b90*/  @!P4 IMAD.IADD R6, R6, 0x1, -R20.reuse ;  /* 0x000000010606c824 */ /* 0x100fe200078e0a14 */
[----:B------:R-:W-:Y:S01]  /*1ba0*/  ISETP.GE.AND P4, PT, R24, RZ, PT ;  /* 0x000000ff1800720c */ /* 0x000fe20003f86270 */
[--C-:B------:R-:W-:Y:S01]  /*1bb0*/  @!P6 IMAD.IADD R18, R18, 0x1, -R20.reuse ;  /* 0x000000011212e824 */ /* 0x100fe200078e0a14 */
[----:B------:R-:W-:Y:S01]  /*1bc0*/  ISETP.GT.U32.AND P6, PT, R20, R19, PT ;  /* 0x000000131400720c */ /* 0x000fe20003fc4070 */
[----:B------:R-:W-:Y:S01]  /*1bd0*/  @!P0 IMAD.IADD R5, R5, 0x1, -R20 ;  /* 0x0000000105058824 */ /* 0x000fe200078e0a14 */
[----:B------:R-:W-:Y:S01]  /*1be0*/  ISETP.GE.AND P0, PT, R0, RZ, PT ;  /* 0x000000ff0000720c */ /* 0x000fe20003f06270 */
[C---:B0-----:R-:W-:Y:S01]  /*1bf0*/  IMAD.SHL.U32 R28, R26.reuse, 0x2, RZ ;  /* 0x000000021a1c7824 */ /* 0x041fe200078e00ff */
[----:B------:R-:W-:Y:S01]  /*1c00*/  SHF.R.S32.HI R25, RZ, 0x2, R26 ;  /* 0x00000002ff197819 */ /* 0x000fe2000001141a */
[C---:B------:R-:W-:Y:S01]  /*1c10*/  IMAD.SHL.U32 R27, R26.reuse, 0x8, RZ ;  /* 0x000000081a1b7824 */ /* 0x040fe200078e00ff */
[----:B------:R-:W-:Y:S01]  /*1c20*/  LOP3.LUT R26, R26, 0x3, RZ, 0xc0, !PT ;  /* 0x000000031a1a7812 */ /* 0x000fe200078ec0ff */
[--C-:B------:R-:W-:Y:S01]  /*1c30*/  @!P1 IMAD.IADD R4, R4, 0x1, -R20.reuse ;  /* 0x0000000104049824 */ /* 0x100fe200078e0a14 */
[----:B------:R-:W-:Y:S01]  /*1c40*/  SGXT R25, R25, 0x1 ;  /* 0x000000011919781a */ /* 0x000fe20000000200 */
[----:B------:R0:W-:Y:S01]  /*1c50*/  STL [R1+0x3d4], R28 ;  /* 0x0003d41c01007387 */ /* 0x0001e20000100800 */
[----:B------:R-:W-:Y:S01]  /*1c60*/  LOP3.LUT R24, R27, 0x300, RZ, 0xc0, !PT ;  /* 0x000003001b187812 */ /* 0x000fe200078ec0ff */
[----:B------:R-:W-:Y:S01]  /*1c70*/  @!P4 IMAD.MOV R13, RZ, RZ, -R13 ;  /* 0x000000ffff0dc224 */ /* 0x000fe200078e0a0d */
[----:B------:R-:W-:Y:S01]  /*1c80*/  LOP3.LUT R25, R25, 0x90, RZ, 0xc0, !PT ;  /* 0x0000009019197812 */ /* 0x000fe200078ec0ff */
[----:B------:R-:W-:Y:S01]  /*1c90*/  @!P6 IMAD.IADD R19, R19, 0x1, -R20 ;  /* 0x000000011313e824 */ /* 0x000fe200078e0a14 */
[----:B------:R-:W-:Y:S01]  /*1ca0*/  ISETP.GT.U32.AND P4, PT, R20, R18, PT ;  /* 0x000000121400720c */ /* 0x000fe20003f84070 */
[----:B------:R1:W-:Y:S01]  /*1cb0*/  STL [R1+0x390], R27 ;  /* 0x0003901b01007387 */ /* 0x0003e20000100800 */
[----:B------:R-:W-:Y:S01]  /*1cc0*/  LOP3.LUT R25, R25, 0x10, R28, 0x78, !PT ;  /* 0x0000001019197812 */ /* 0x000fe200078e781c */
[----:B------:R-:W-:Y:S01]  /*1cd0*/  @!P5 IMAD.MOV R5, RZ, RZ, -R5 ;  /* 0x000000ffff05d224 */ /* 0x000fe200078e0a05 */
[----:B------:R-:W-:Y:S01]  /*1ce0*/  ISETP.GE.AND P6, PT, R2, RZ, PT ;  /* 0x000000ff0200720c */ /* 0x000fe20003fc6270 */
[----:B0-----:R-:W0:Y:S01]  /*1cf0*/  S2R R28, SR_TID.X ;  /* 0x00000000001c7919 */ /* 0x001e220000002100 */
[----:B------:R-:W-:-:S02]  /*1d00*/  IADD3 R24, PT, PT, R25, UR4, R24 ;  /* 0x0000000419187c10 */ /* 0x000fc4000fffe018 */
[----:B------:R-:W-:Y:S01]  /*1d10*/  ISETP.NE.AND P1, PT, R3, RZ, PT ;  /* 0x000000ff0300720c */ /* 0x000fe20003f25270 */
[----:B-1----:R-:W-:-:S04]  /*1d20*/  IMAD R27, R26, 0x420, RZ ;  /* 0x000004201a1b7824 */ /* 0x002fc800078e02ff */
[----:B------:R-:W-:Y:S01]  /*1d30*/  @!P4 IMAD.IADD R18, R18, 0x1, -R20 ;  /* 0x000000011212c824 */ /* 0x000fe200078e0a14 */
[----:B------:R-:W-:Y:S02]  /*1d40*/  ISETP.GE.AND P4, PT, R21, RZ, PT ;  /* 0x000000ff1500720c */ /* 0x000fe40003f86270 */
[----:B------:R-:W1:Y:S01]  /*1d50*/  S2R R21, SR_TID.X ;  /* 0x0000000000157919 */ /* 0x000e620000002100 */
[----:B------:R-:W-:Y:S01]  /*1d60*/  @!P6 IMAD.MOV R6, RZ, RZ, -R6 ;  /* 0x000000ffff06e224 */ /* 0x000fe200078e0a06 */
[----:B------:R-:W-:Y:S01]  /*1d70*/  LOP3.LUT R0, R27, R23, RZ, 0x3c, !PT ;  /* 0x000000171b007212 */ /* 0x000fe200078e3cff */
[----:B------:R-:W-:Y:S01]  /*1d80*/  @!P0 IMAD.MOV R18, RZ, RZ, -R18 ;  /* 0x000000ffff128224 */ /* 0x000fe200078e0a12 */
[----:B------:R-:W3:Y:S07]  /*1d90*/  S2R R27, SR_TID.X ;  /* 0x00000000001b7919 */ /* 0x000eee0000002100 */
[----:B------:R-:W-:-:S02]  /*1da0*/  @!P4 IMAD.MOV R4, RZ, RZ, -R4 ;  /* 0x000000ffff04c224 */ /* 0x000fc400078e0a04 */
[----:B0-----:R-:W-:-:S05]  /*1db0*/  IMAD.SHL.U32 R28, R28, 0x40, RZ ;  /* 0x000000401c1c7824 */ /* 0x001fca00078e00ff */
[----:B------:R-:W-:-:S05]  /*1dc0*/  LOP3.LUT R25, R28, 0x400, RZ, 0xc0, !PT ;  /* 0x000004001c197812 */ /* 0x000fca00078ec0ff */
[----:B------:R-:W-:Y:S01]  /*1dd0*/  IMAD.IADD R24, R25, 0x1, R24 ;  /* 0x0000000119187824 */ /* 0x000fe200078e0218 */
[----:B-1----:R-:W-:-:S03]  /*1de0*/  SHF.R.U32.HI R21, RZ, 0x8, R21 ;  /* 0x00000008ff157819 */ /* 0x002fc60000011615 */
[----:B------:R-:W-:Y:S01]  /*1df0*/  IMAD R2, R26, 0x20, R24 ;  /* 0x000000201a027824 */ /* 0x000fe200078e0218 */
[----:B------:R-:W-:Y:S01]  /*1e00*/  SGXT.U32 R21, R21, 0x1 ;  /* 0x000000011515781a */ /* 0x000fe20000000000 */
[----:B------:R-:W0:Y:S01]  /*1e10*/  S2R R26, SR_TID.X ;  /* 0x00000000001a7919 */ /* 0x000e220000002100 */
[----:B---3--:R-:W-:Y:S02]  /*1e20*/  SHF.R.S32.HI R28, RZ, 0x7, R27 ;  /* 0x00000007ff1c7819 */ /* 0x008fe4000001141b */
[----:B------:R-:W-:Y:S01]  /*1e30*/  LOP3.LUT R21, R21, 0x1e, RZ, 0xfc, !PT ;  /* 0x0000001e15157812 */ /* 0x000fe200078efcff */
[----:B------:R1:W-:Y:S01]  /*1e40*/  STL [R1+0x248], R2 ;  /* 0x0002480201007387 */ /* 0x0003e20000100800 */
[----:B------:R-:W-:Y:S01]  /*1e50*/  SGXT R28, R28, 0x1 ;  /* 0x000000011c1c781a */ /* 0x000fe20000000200 */
[----:B------:R-:W3:Y:S03]  /*1e60*/  S2R R24, SR_TID.X ;  /* 0x0000000000187919 */ /* 0x000ee60000002100 */
[----:B------:R-:W-:-:S04]  /*1e70*/  LOP3.LUT R28, R28, 0x90, RZ, 0xc0, !PT ;  /* 0x000000901c1c7812 */ /* 0x000fc800078ec0ff */
[----:B------:R-:W-:Y:S02]  /*1e80*/  LOP3.LUT R28, R28, 0x17f, R27, 0x78, !PT ;  /* 0x0000017f1c1c7812 */ /* 0x000fe400078e781b */
[----:B-1----:R-:W-:Y:S01]  /*1e90*/  LOP3.LUT R2, RZ, R3, RZ, 0x33, !PT ;  /* 0x00000003ff027212 */ /* 0x002fe200078e33ff */
[----:B------:R-:W-:-:S03]  /*1ea0*/  IMAD.MOV.U32 R3, RZ, RZ, R19 ;  /* 0x000000ffff037224 */ /* 0x000fc600078e0013 */
[C---:B------:R-:W-:Y:S01]  /*1eb0*/  SEL R16, R2.reuse, R16, !P1 ;  /* 0x0000001002107207 */ /* 0x040fe20004800000 */
[----:B------:R-:W-:Y:S01]  /*1ec0*/  @!P3 IMAD.MOV R3, RZ, RZ, -R3 ;  /* 0x000000ffff03b224 */ /* 0x000fe200078e0a03 */
[C---:B------:R-:W-:Y:S02]  /*1ed0*/  SEL R14, R2.reuse, R14, !P1 ;  /* 0x0000000e020e7207 */ /* 0x040fe40004800000 */
[----:B------:R-:W-:Y:S01]  /*1ee0*/  SEL R12, R2, R12, !P1 ;  /* 0x0000000c020c7207 */ /* 0x000fe20004800000 */
[----:B------:R-:W-:Y:S01]  /*1ef0*/  IMAD R16, R16, UR10, RZ ;  /* 0x0000000a10107c24 */ /* 0x000fe2000f8e02ff */
[----:B------:R-:W-:Y:S01]  /*1f00*/  SEL R10, R2, R10, !P1 ;  /* 0x0000000a020a7207 */ /* 0x000fe20004800000 */
[----:B------:R-:W-:Y:S01]  /*1f10*/  IMAD R14, R14, UR10, RZ ;  /* 0x0000000a0e0e7c24 */ /* 0x000fe2000f8e02ff */
[----:B------:R-:W-:Y:S01]  /*1f20*/  SEL R8, R2, R8, !P1 ;  /* 0x0000000802087207 */ /* 0x000fe20004800000 */
[----:B------:R-:W-:Y:S01]  /*1f30*/  IMAD R12, R12, UR10, RZ ;  /* 0x0000000a0c0c7c24 */ /* 0x000fe2000f8e02ff */
[----:B--2---:R-:W-:Y:S01]  /*1f40*/  IADD3 R19, P3, PT, R16, UR14, RZ ;  /* 0x0000000e10137c10 */ /* 0x004fe2000ff7e0ff */
[----:B------:R-:W-:Y:S01]  /*1f50*/  IMAD R10, R10, UR10, RZ ;  /* 0x0000000a0a0a7c24 */ /* 0x000fe2000f8e02ff */
[----:B------:R-:W-:Y:S01]  /*1f60*/  SEL R9, R2, R9, !P1 ;  /* 0x0000000902097207 */ /* 0x000fe20004800000 */
[----:B------:R-:W-:Y:S01]  /*1f70*/  IMAD R8, R8, UR10, RZ ;  /* 0x0000000a08087c24 */ /* 0x000fe2000f8e02ff */
[C---:B------:R-:W-:Y:S01]  /*1f80*/  SEL R11, R2.reuse, R11, !P1 ;  /* 0x0000000b020b7207 */ /* 0x040fe20004800000 */
[----:B------:R1:W-:Y:S01]  /*1f90*/  STL [R1+0x27c], R19 ;  /* 0x00027c1301007387 */ /* 0x0003e20000100800 */
[C---:B------:R-:W-:Y:S01]  /*1fa0*/  SEL R17, R2.reuse, R17, !P1 ;  /* 0x0000001102117207 */ /* 0x040fe20004800000 */
[----:B------:R-:W-:Y:S01]  /*1fb0*/  IMAD R9, R9, UR10, RZ ;  /* 0x0000000a09097c24 */ /* 0x000fe2000f8e02ff */
        /* <DEDUP_REMOVED lines=10> */
[----:B------:R-:W-:Y:S01]  /*2060*/  SEL R3, R2, R3, !P1 ;  /* 0x0000000302037207 */ /* 0x000fe20004800000 */
[----:B------:R-:W-:Y:S01]  /*2070*/  IMAD R6, R6, UR10, RZ ;  /* 0x0000000a06067c24 */ /* 0x000fe2000f8e02ff */
[C---:B------:R-:W-:Y:S01]  /*2080*/  SEL R4, R2.reuse, R4, !P1 ;  /* 0x0000000402047207 */ /* 0x040fe20004800000 */
[----:B------:R-:W-:Y:S01]  /*2090*/  IMAD R5, R5, UR10, RZ ;  /* 0x0000000a05057c24 */ /* 0x000fe2000f8e02ff */
[----:B------:R-:W-:Y:S01]  /*20a0*/  SEL R2, R2, R18, !P1 ;  /* 0x0000001202027207 */ /* 0x000fe20004800000 */
[----:B------:R-:W-:Y:S01]  /*20b0*/  IMAD R3, R3, UR10, RZ ;  /* 0x0000000a03037c24 */ /* 0x000fe2000f8e02ff */
[----:B------:R-:W-:Y:S01]  /*20c0*/  IADD3 R20, P2, PT, R14, UR14, RZ ;  /* 0x0000000e0e147c10 */ /* 0x000fe2000ff5e0ff */
[----:B------:R-:W-:Y:S01]  /*20d0*/  IMAD R4, R4, UR10, RZ ;  /* 0x0000000a04047c24 */ /* 0x000fe2000f8e02ff */
[----:B-1----:R-:W-:Y:S01]  /*20e0*/  IADD3 R19, P1, PT, R12, UR14, RZ ;  /* 0x0000000e0c137c10 */ /* 0x002fe2000ff3e0ff */
[----:B------:R-:W-:Y:S01]  /*20f0*/  IMAD R2, R2, UR10, RZ ;  /* 0x0000000a02027c24 */ /* 0x000fe2000f8e02ff */
[----:B------:R-:W-:Y:S01]  /*2100*/  SHF.R.S32.HI R18, RZ, 0x1f, R16 ;  /* 0x0000001fff127819 */ /* 0x000fe20000011410 */
[----:B------:R1:W-:Y:S01]  /*2110*/  STL [R1+0x284], R20 ;  /* 0x0002841401007387 */ /* 0x0003e20000100800 */
[----:B------:R-:W-:Y:S01]  /*2120*/  SHF.R.S32.HI R16, RZ, 0x1f, R14 ;  /* 0x0000001fff107819 */ /* 0x000fe2000001140e */
[----:B------:R-:W-:Y:S01]  /*2130*/  USHF.R.S32.HI UR10, URZ, 0x1f, UR5 ;  /* 0x0000001fff0a7899 */ /* 0x000fe20008011405 */
[----:B------:R-:W-:Y:S01]  /*2140*/  IADD3.X R18, PT, PT, R18, UR15, RZ, P3, !PT ;  /* 0x0000000f12127c10 */ /* 0x000fe20009ffe4ff */
[----:B------:R2:W-:Y:S01]  /*2150*/  STL [R1+0x28c], R19 ;  /* 0x00028c1301007387 */ /* 0x0005e20000100800 */
[----:B------:R-:W-:-:S02]  /*2160*/  SHF.R.S32.HI R14, RZ, 0x1f, R12 ;  /* 0x0000001fff0e7819 */ /* 0x000fc4000001140c */
[----:B------:R-:W-:Y:S02]  /*2170*/  SHF.R.S32.HI R12, RZ, 0x1f, R10 ;  /* 0x0000001fff0c7819 */ /* 0x000fe4000001140a */
[----:B------:R-:W-:Y:S02]  /*2180*/  IADD3.X R14, PT, PT, R14, UR15, RZ, P1, !PT ;  /* 0x0000000f0e0e7c10 */ /* 0x000fe40008ffe4ff */
[----:B-1----:R-:W-:Y:S02]  /*2190*/  IADD3 R20, P0, PT, R10, UR14, RZ ;  /* 0x0000000e0a147c10 */ /* 0x002fe4000ff1e0ff */
[----:B------:R-:W-:Y:S02]  /*21a0*/  SHF.R.S32.HI R10, RZ, 0x1f, R8 ;  /* 0x0000001fff0a7819 */ /* 0x000fe40000011408 */
[----:B--2---:R-:W-:Y:S01]  /*21b0*/  IADD3 R19, P4, PT, R8, UR14, RZ ;  /* 0x0000000e08137c10 */ /* 0x004fe2000ff9e0ff */
[----:B------:R1:W-:Y:S01]  /*21c0*/  STL [R1+0x294], R20 ;  /* 0x0002941401007387 */ /* 0x0003e20000100800 */
[----:B------:R-:W-:-:S02]  /*21d0*/  SHF.R.S32.HI R8, RZ, 0x1f, R9 ;  /* 0x0000001fff087819 */ /* 0x000fc40000011409 */
[----:B---3--:R-:W-:Y:S01]  /*21e0*/  SHF.R.U32.HI R25, RZ, 0x8, R24 ;  /* 0x00000008ff197819 */ /* 0x008fe20000011618 */
[----:B------:R2:W-:Y:S03]  /*21f0*/  STL [R1+0x29c], R19 ;  /* 0x00029c1301007387 */ /* 0x0005e60000100800 */
[----:B------:R-:W-:Y:S02]  /*2200*/  SGXT.U32 R25, R25, 0x1 ;  /* 0x000000011919781a */ /* 0x000fe40000000000 */
[----:B-1----:R-:W-:Y:S02]  /*2210*/  IADD3 R20, P6, PT, R9, UR14, RZ ;  /* 0x0000000e09147c10 */ /* 0x002fe4000ffde0ff */
[----:B------:R-:W-:Y:S02]  /*2220*/  SHF.R.S32.HI R9, RZ, 0x1f, R11 ;  /* 0x0000001fff097819 */ /* 0x000fe4000001140b */
[----:B--2---:R-:W-:Y:S01]  /*2230*/  IADD3 R19, P5, PT, R11, UR14, RZ ;  /* 0x0000000e0b137c10 */ /* 0x004fe2000ffbe0ff */
[----:B------:R0:W-:Y:S01]  /*2240*/  STL [R1+0x2a4], R20 ;  /* 0x0002a41401007387 */ /* 0x0001e20000100800 */
[----:B------:R-:W-:-:S03]  /*2250*/  SHF.R.S32.HI R11, RZ, 0x1f, R17 ;  /* 0x0000001fff0b7819 */ /* 0x000fc60000011411 */
[----:B------:R1:W-:Y:S04]  /*2260*/  STL [R1+0x2ac], R19 ;  /* 0x0002ac1301007387 */ /* 0x0003e80000100800 */
[----:B------:R2:W-:Y:S01]  /*2270*/  STL [R1+0x278], R18 ;  /* 0x0002781201007387 */ /* 0x0005e20000100800 */
[--C-:B0-----:R-:W-:Y:S02]  /*2280*/  SHF.R.U32.HI R20, RZ, 0x8, R26.reuse ;  /* 0x00000008ff147819 */ /* 0x101fe4000001161a */
[----:B------:R-:W-:Y:S02]  /*2290*/  SHF.R.U32.HI R26, RZ, 0x8, R26 ;  /* 0x00000008ff1a7819 */ /* 0x000fe4000001161a */
[----:B-1----:R-:W-:Y:S02]  /*22a0*/  IADD3 R19, P3, PT, R17, UR14, RZ ;  /* 0x0000000e11137c10 */ /* 0x002fe4000ff7e0ff */
[----:B------:R-:W-:-:S02]  /*22b0*/  SHF.R.S32.HI R17, RZ, 0x1f, R15 ;  /* 0x0000001fff117819 */ /* 0x000fc4000001140f */
[----:B--2---:R-:W-:Y:S01]  /*22c0*/  IADD3.X R18, PT, PT, R16, UR15, RZ, P2, !PT ;  /* 0x0000000f10127c10 */ /* 0x004fe200097fe4ff */
[----:B------:R-:W-:Y:S01]  /*22d0*/  STL [R1+0x2b4], R19 ;  /* 0x0002b41301007387 */ /* 0x000fe20000100800 */
[----:B------:R-:W-:Y:S02]  /*22e0*/  IADD3 R16, P2, PT, R15, UR14, RZ ;  /* 0x0000000e0f107c10 */ /* 0x000fe4000ff5e0ff */
[----:B------:R-:W-:Y:S01]  /*22f0*/  SHF.R.S32.HI R15, RZ, 0x1f, R13 ;  /* 0x0000001fff0f7819 */ /* 0x000fe2000001140d */
[----:B------:R-:W-:Y:S01]  /*2300*/  STL [R1+0x280], R18 ;  /* 0x0002801201007387 */ /* 0x000fe20000100800 */
[----:B------:R-:W-:Y:S02]  /*2310*/  SGXT.U32 R20, R20, 0x1 ;  /* 0x000000011414781a */ /* 0x000fe40000000000 */
[----:B------:R-:W-:Y:S01]  /*2320*/  SGXT.U32 R26, R26, 0x1 ;  /* 0x000000011a1a781a */ /* 0x000fe20000000000 */
[----:B------:R0:W-:Y:S04]  /*2330*/  STL [R1+0x2bc], R16 ;  /* 0x0002bc1001007387 */ /* 0x0001e80000100800 */
[----:B------:R1:W-:Y:S01]  /*2340*/  STL [R1+0x288], R14 ;  /* 0x0002880e01007387 */ /* 0x0003e20000100800 */
[----:B0-----:R-:W-:-:S02]  /*2350*/  IADD3 R16, P1, PT, R13, UR14, RZ ;  /* 0x0000000e0d107c10 */ /* 0x001fc4000ff3e0ff */
[----:B------:R-:W-:Y:S02]  /*2360*/  IADD3.X R13, PT, PT, R12, UR15, RZ, P0, !PT ;  /* 0x0000000f0c0d7c10 */ /* 0x000fe400087fe4ff */
[----:B-1----:R-:W-:Y:S01]  /*2370*/  IADD3 R14, P0, PT, R7, UR14, RZ ;  /* 0x0000000e070e7c10 */ /* 0x002fe2000ff1e0ff */
[----:B------:R-:W-:Y:S01]  /*2380*/  STL [R1+0x2c4], R16 ;  /* 0x0002c41001007387 */ /* 0x000fe20000100800 */
[----:B------:R-:W-:Y:S02]  /*2390*/  IADD3.X R12, PT, PT, R10, UR15, RZ, P4, !PT ;  /* 0x0000000f0a0c7c10 */ /* 0x000fe4000a7fe4ff */
[----:B------:R-:W-:Y:S01]  /*23a0*/  IADD3.X R10, PT, PT, R8, UR15, RZ, P6, !PT ;  /* 0x0000000f080a7c10 */ /* 0x000fe2000b7fe4ff */
[----:B------:R0:W-:Y:S01]  /*23b0*/  STL [R1+0x290], R13 ;  /* 0x0002900d01007387 */ /* 0x0001e20000100800 */
[----:B------:R-:W-:Y:S02]  /*23c0*/  IADD3.X R8, PT, PT, R9, UR15, RZ, P5, !PT ;  /* 0x0000000f09087c10 */ /* 0x000fe4000affe4ff */
[----:B------:R-:W-:Y:S01]  /*23d0*/  IADD3.X R9, PT, PT, R11, UR15, RZ, P3, !PT ;  /* 0x0000000f0b097c10 */ /* 0x000fe20009ffe4ff */
[----:B------:R-:W-:Y:S01]  /*23e0*/  STL [R1+0x2cc], R14 ;  /* 0x0002cc0e01007387 */ /* 0x000fe20000100800 */
[----:B------:R-:W-:-:S03]  /*23f0*/  SHF.R.S32.HI R7, RZ, 0x1f, R7 ;  /* 0x0000001fff077819 */ /* 0x000fc60000011407 */
[----:B------:R1:W-:Y:S01]  /*2400*/  STL [R1+0x298], R12 ;  /* 0x0002980c01007387 */ /* 0x0003e20000100800 */
[----:B------:R-:W-:Y:S02]  /*2410*/  IADD3.X R7, PT, PT, R7, UR15, RZ, P0, !PT ;  /* 0x0000000f07077c10 */ /* 0x000fe400087fe4ff */
[----:B0-----:R-:W-:Y:S02]  /*2420*/  IADD3 R13, P4, PT, R6, UR14, RZ ;  /* 0x0000000e060d7c10 */ /* 0x001fe4000ff9e0ff */
[----:B------:R-:W-:Y:S02]  /*2430*/  SHF.R.S32.HI R6, RZ, 0x1f, R6 ;  /* 0x0000001fff067819 */ /* 0x000fe40000011406 */
[----:B------:R-:W-:Y:S01]  /*2440*/  LOP3.LUT P0, RZ, R27, 0x100, RZ, 0xc0, !PT ;  /* 0x000001001bff7812 */ /* 0x000fe2000780c0ff */
[----:B------:R-:W-:Y:S01]  /*2450*/  STL [R1+0x2d4], R13 ;  /* 0x0002d40d01007387 */ /* 0x000fe20000100800 */
[----:B------:R-:W-:Y:S02]  /*2460*/  IADD3.X R6, PT, PT, R6, UR15, RZ, P4, !PT ;  /* 0x0000000f06067c10 */ /* 0x000fe4000a7fe4ff */
[----:B-1----:R-:W-:Y:S01]  /*2470*/  IADD3 R12, P6, PT, R5, UR14, RZ ;  /* 0x0000000e050c7c10 */ /* 0x002fe2000ffde0ff */
[----:B------:R0:W-:Y:S01]  /*2480*/  STL [R1+0x2a0], R10 ;  /* 0x0002a00a01007387 */ /* 0x0001e20000100800 */
[----:B------:R-:W-:-:S03]  /*2490*/  SHF.R.S32.HI R5, RZ, 0x1f, R5 ;  /* 0x0000001fff057819 */ /* 0x000fc60000011405 */
[----:B------:R-:W-:Y:S01]  /*24a0*/  STL [R1+0x2dc], R12 ;  /* 0x0002dc0c01007387 */ /* 0x000fe20000100800 */
[----:B------:R-:W-:-:S03]  /*24b0*/  IADD3.X R5, PT, PT, R5, UR15, RZ, P6, !PT ;  /* 0x0000000f05057c10 */ /* 0x000fc6000b7fe4ff */
[----:B------:R1:W-:Y:S01]  /*24c0*/  STL [R1+0x2a8], R8 ;  /* 0x0002a80801007387 */ /* 0x0003e20000100800 */
[----:B0-----:R-:W-:Y:S02]  /*24d0*/  IADD3 R10, P5, PT, R4, UR14, RZ ;  /* 0x0000000e040a7c10 */ /* 0x001fe4000ffbe0ff */
[----:B------:R-:W-:-:S03]  /*24e0*/  SHF.R.S32.HI R4, RZ, 0x1f, R4 ;  /* 0x0000001fff047819 */ /* 0x000fc60000011404 */
[----:B------:R0:W-:Y:S01]  /*24f0*/  STL [R1+0x2e4], R10 ;  /* 0x0002e40a01007387 */ /* 0x0001e20000100800 */
[----:B------:R-:W-:Y:S02]  /*2500*/  IADD3.X R4, PT, PT, R4, UR15, RZ, P5, !PT ;  /* 0x0000000f04047c10 */ /* 0x000fe4000affe4ff */
[----:B-1----:R-:W-:Y:S01]  /*2510*/  IADD3 R8, P3, PT, R3, UR14, RZ ;  /* 0x0000000e03087c10 */ /* 0x002fe2000ff7e0ff */
[----:B------:R1:W-:Y:S01]  /*2520*/  STL [R1+0x2b0], R9 ;  /* 0x0002b00901007387 */ /* 0x0003e20000100800 */
[----:B------:R-:W-:-:S03]  /*2530*/  SHF.R.S32.HI R3, RZ, 0x1f, R3 ;  /* 0x0000001fff037819 */ /* 0x000fc60000011403 */
[----:B------:R2:W-:Y:S01]  /*2540*/  STL [R1+0x2ec], R8 ;  /* 0x0002ec0801007387 */ /* 0x0005e20000100800 */
[----:B------:R-:W-:Y:S02]  /*2550*/  IADD3.X R3, PT, PT, R3, UR15, RZ, P3, !PT ;  /* 0x0000000f03037c10 */ /* 0x000fe40009ffe4ff */
[----:B0-----:R-:W-:Y:S02]  /*2560*/  IADD3.X R10, PT, PT, R17, UR15, RZ, P2, !PT ;  /* 0x0000000f110a7c10 */ /* 0x001fe400097fe4ff */
[----:B-1----:R-:W-:Y:S02]  /*2570*/  IADD3 R9, P2, PT, R2, UR14, RZ ;  /* 0x0000000e02097c10 */ /* 0x002fe4000ff5e0ff */
[----:B------:R-:W-:Y:S01]  /*2580*/  SHF.R.S32.HI R2, RZ, 0x1f, R2 ;  /* 0x0000001fff027819 */ /* 0x000fe20000011402 */
[----:B------:R-:W-:Y:S01]  /*2590*/  STL [R1+0x2b8], R10 ;  /* 0x0002b80a01007387 */ /* 0x000fe20000100800 */
[----:B--2---:R-:W-:Y:S02]  /*25a0*/  IADD3.X R8, PT, PT, R15, UR15, RZ, P1, !PT ;  /* 0x0000000f0f087c10 */ /* 0x004fe40008ffe4ff */
[----:B------:R-:W-:Y:S01]  /*25b0*/  IADD3.X R2, PT, PT, R2, UR15, RZ, P2, !PT ;  /* 0x0000000f02027c10 */ /* 0x000fe200097fe4ff */
[----:B------:R-:W-:Y:S01]  /*25c0*/  STL [R1+0x2f4], R9 ;  /* 0x0002f40901007387 */ /* 0x000fe20000100800 */
[----:B------:R-:W-:-:S03]  /*25d0*/  IADD3 R23, P1, PT, R22, UR12, RZ ;  /* 0x0000000c16177c10 */ /* 0x000fc6000ff3e0ff */
[----:B------:R-:W-:Y:S01]  /*25e0*/  STL [R1+0x2c0], R8 ;  /* 0x0002c00801007387 */ /* 0x000fe20000100800 */
[----:B------:R-:W-:-:S03]  /*25f0*/  LEA.HI.X.SX32 R22, R22, UR13, 0x1, P1 ;  /* 0x0000000d16167c11 */ /* 0x000fc600088f0eff */
[----:B------:R-:W-:Y:S04]  /*2600*/  STL [R1+0x2c8], R7 ;  /* 0x0002c80701007387 */ /* 0x000fe80000100800 */
[----:B------:R-:W-:Y:S04]  /*2610*/  STL [R1+0x2d0], R6 ;  /* 0x0002d00601007387 */ /* 0x000fe80000100800 */
[----:B------:R-:W-:Y:S04]  /*2620*/  STL [R1+0x2d8], R5 ;  /* 0x0002d80501007387 */ /* 0x000fe80000100800 */
[----:B------:R0:W-:Y:S04]  /*2630*/  STL [R1+0x2e0], R4 ;  /* 0x0002e00401007387 */ /* 0x0001e80000100800 */
[----:B------:R1:W-:Y:S04]  /*2640*/  STL [R1+0x2e8], R3 ;  /* 0x0002e80301007387 */ /* 0x0003e80000100800 */
[----:B------:R2:W-:Y:S01]  /*2650*/  STL [R1+0x2f0], R2 ;  /* 0x0002f00201007387 */ /* 0x0005e20000100800 */
[----:B0-----:R-:W-:-:S03]  /*2660*/  LOP3.LUT R4, R27, 0x1f, RZ, 0xc0, !PT ;  /* 0x0000001f1b047812 */ /* 0x001fc600078ec0ff */
[----:B------:R-:W-:Y:S01]  /*2670*/  STL [R1+0x50], RZ ;  /* 0x000050ff01007387 */ /* 0x000fe20000100800 */
[----:B-1----:R-:W0:Y:S03]  /*2680*/  LDC R3, c[0x0][0x3a8] ;  /* 0x0000ea00ff037b82 */ /* 0x002e260000000800 */
[----:B------:R-:W-:Y:S01]  /*2690*/  STL [R1+0x54], RZ ;  /* 0x000054ff01007387 */ /* 0x000fe20000100800 */
[----:B--2---:R-:W-:-:S03]  /*26a0*/  SEL R2, RZ, 0x108, !P0 ;  /* 0x00000108ff027807 */ /* 0x004fc60004000000 */
[----:B------:R-:W-:Y:S01]  /*26b0*/  STL [R1+0x58], RZ ;  /* 0x000058ff01007387 */ /* 0x000fe20000100800 */
[----:B------:R-:W-:-:S03]  /*26c0*/  LOP3.LUT R2, R2, 0xff, R27, 0x78, !PT ;  /* 0x000000ff02027812 */ /* 0x000fc600078e781b */
[----:B------:R-:W-:Y:S04]  /*26d0*/  STL [R1+0x5c], RZ ;  /* 0x00005cff01007387 */ /* 0x000fe80000100800 */
[----:B------:R-:W-:Y:S04]  /*26e0*/  STL [R1+0x80], RZ ;  /* 0x000080ff01007387 */ /* 0x000fe80000100800 */
[----:B------:R-:W-:Y:S04]  /*26f0*/  STL [R1+0x84], RZ ;  /* 0x000084ff01007387 */ /* 0x000fe80000100800 */
[----:B------:R-:W-:Y:S01]  /*2700*/  STL [R1+0x88], RZ ;  /* 0x000088ff01007387 */ /* 0x000fe20000100800 */
[----:B0-----:R-:W-:Y:S01]  /*2710*/  IMAD R5, R21, R3, RZ ;  /* 0x0000000315057224 */ /* 0x001fe200078e02ff */
[----:B------:R-:W-:-:S02]  /*2720*/  LOP3.LUT R21, R20, 0x1c, RZ, 0xfc, !PT ;  /* 0x0000001c14157812 */ /* 0x000fc400078efcff */
[----:B------:R-:W-:Y:S01]  /*2730*/  STL [R1+0x8c], RZ ;  /* 0x00008cff01007387 */ /* 0x000fe20000100800 */
[-C--:B------:R-:W-:Y:S01]  /*2740*/  IMAD R6, R25, R3.reuse, RZ ;  /* 0x0000000319067224 */ /* 0x080fe200078e02ff */
[----:B------:R-:W-:Y:S02]  /*2750*/  LOP3.LUT R20, R20, 0x1a, RZ, 0xfc, !PT ;  /* 0x0000001a14147812 */ /* 0x000fe400078efcff */
[----:B------:R-:W-:Y:S01]  /*2760*/  STL [R1+0xa0], RZ ;  /* 0x0000a0ff01007387 */ /* 0x000fe20000100800 */
[-C--:B------:R-:W-:Y:S02]  /*2770*/  IMAD R6, R21, R3.reuse, RZ ;  /* 0x0000000315067224 */ /* 0x080fe400078e02ff */
[----:B------:R-:W-:Y:S01]  /*2780*/  IMAD R5, R20, R3, RZ ;  /* 0x0000000314057224 */ /* 0x000fe200078e02ff */
[----:B------:R-:W-:Y:S01]  /*2790*/  STL [R1+0xa4], RZ ;  /* 0x0000a4ff01007387 */ /* 0x000fe20000100800 */
[C---:B------:R-:W-:Y:S02]  /*27a0*/  LOP3.LUT R20, R26.reuse, 0x18, RZ, 0xfc, !PT ;  /* 0x000000181a147812 */ /* 0x040fe400078efcff */
[----:B------:R-:W-:Y:S01]  /*27b0*/  LOP3.LUT R26, R26, 0x16, RZ, 0xfc, !PT ;  /* 0x000000161a1a7812 */ /* 0x000fe200078efcff */
[----:B------:R-:W-:Y:S04]  /*27c0*/  STL [R1+0xa8], RZ ;  /* 0x0000a8ff01007387 */ /* 0x000fe80000100800 */
        /* <DEDUP_REMOVED lines=75> */
[----:B------:R-:W-:Y:S01]  /*2c80*/  STL [R1+0x158], RZ ;  /* 0x000158ff01007387 */ /* 0x000fe20000100800 */
[----:B------:R-:W0:Y:S03]  /*2c90*/  S2R R21, SR_TID.X ;  /* 0x0000000000157919 */ /* 0x000e260000002100 */
        /* <DEDUP_REMOVED lines=8> */
[----:B0-----:R-:W-:-:S03]  /*2d20*/  SHF.R.U32.HI R21, RZ, 0x8, R21 ;  /* 0x00000008ff157819 */ /* 0x001fc60000011615 */
[----:B------:R-:W-:Y:S01]  /*2d30*/  STL [R1+0x10c], RZ ;  /* 0x00010cff01007387 */ /* 0x000fe20000100800 */
[----:B------:R-:W-:-:S03]  /*2d40*/  SGXT.U32 R21, R21, 0x1 ;  /* 0x000000011515781a */ /* 0x000fc60000000000 */
        /* <DEDUP_REMOVED lines=28> */
[----:B------:R0:W-:Y:S04]  /*2f10*/  STL [R1+0x3c8], R6 ;  /* 0x0003c80601007387 */ /* 0x0001e80000100800 */
[----:B------:R1:W-:Y:S01]  /*2f20*/  STL [R1+0x3c4], R5 ;  /* 0x0003c40501007387 */ /* 0x0003e20000100800 */
[----:B0-----:R-:W-:Y:S01]  /*2f30*/  IMAD R6, R20, R3, RZ ;  /* 0x0000000314067224 */ /* 0x001fe200078e02ff */
[----:B------:R-:W-:-:S02]  /*2f40*/  LOP3.LUT R20, R21, 0x14, RZ, 0xfc, !PT ;  /* 0x0000001415147812 */ /* 0x000fc400078efcff */
[--C-:B------:R-:W-:Y:S01]  /*2f50*/  SHF.R.U32.HI R21, RZ, 0x8, R24.reuse ;  /* 0x00000008ff157819 */ /* 0x100fe20000011618 */
[-C--:B-1----:R-:W-:Y:S01]  /*2f60*/  IMAD R5, R26, R3.reuse, RZ ;  /* 0x000000031a057224 */ /* 0x082fe200078e02ff */
[----:B------:R-:W-:Y:S01]  /*2f70*/  SHF.R.U32.HI R26, RZ, 0x8, R24 ;  /* 0x00000008ff1a7819 */ /* 0x000fe20000011618 */
[----:B------:R-:W-:Y:S01]  /*2f80*/  IMAD R5, R20, R3, RZ ;  /* 0x0000000314057224 */ /* 0x000fe200078e02ff */
[----:B------:R-:W-:Y:S01]  /*2f90*/  SGXT.U32 R21, R21, 0x1 ;  /* 0x000000011515781a */ /* 0x000fe20000000000 */
[----:B------:R0:W-:Y:S01]  /*2fa0*/  STL [R1+0x3c0], R6 ;  /* 0x0003c00601007387 */ /* 0x0001e20000100800 */
[----:B------:R-:W-:Y:S02]  /*2fb0*/  SGXT.U32 R26, R26, 0x1 ;  /* 0x000000011a1a781a */ /* 0x000fe40000000000 */
[----:B------:R-:W-:Y:S01]  /*2fc0*/  LOP3.LUT R19, R21, 0x12, RZ, 0xfc, !PT ;  /* 0x0000001215137812 */ /* 0x000fe200078efcff */
[----:B------:R1:W-:Y:S01]  /*2fd0*/  STL [R1+0x3b8], R5 ;  /* 0x0003b80501007387 */ /* 0x0003e20000100800 */
[----:B------:R-:W-:-:S02]  /*2fe0*/  LOP3.LUT R20, R26, 0x10, RZ, 0xfc, !PT ;  /* 0x000000101a147812 */ /* 0x000fc400078efcff */
[----:B------:R-:W-:Y:S02]  /*2ff0*/  SHF.R.U32.HI R24, RZ, 0x8, R24 ;  /* 0x00000008ff187819 */ /* 0x000fe40000011618 */
[C---:B------:R-:W-:Y:S01]  /*3000*/  LOP3.LUT R21, R26.reuse, 0xe, RZ, 0xfc, !PT ;  /* 0x0000000e1a157812 */ /* 0x040fe200078efcff */
[-C--:B0-----:R-:W-:Y:S01]  /*3010*/  IMAD R6, R19, R3.reuse, RZ ;  /* 0x0000000313067224 */ /* 0x081fe200078e02ff */
[----:B------:R-:W-:Y:S02]  /*3020*/  LOP3.LUT R26, R26, 0xc, RZ, 0xfc, !PT ;  /* 0x0000000c1a1a7812 */ /* 0x000fe400078efcff */
[----:B------:R-:W-:Y:S01]  /*3030*/  SGXT.U32 R24, R24, 0x1 ;  /* 0x000000011818781a */ /* 0x000fe20000000000 */
[-C--:B-1----:R-:W-:Y:S01]  /*3040*/  IMAD R5, R20, R3.reuse, RZ ;  /* 0x0000000314057224 */ /* 0x082fe200078e02ff */
[----:B------:R0:W-:Y:S04]  /*3050*/  STL [R1+0x3b4], R6 ;  /* 0x0003b40601007387 */ /* 0x0001e80000100800 */
[----:B------:R1:W-:Y:S01]  /*3060*/  STL [R1+0x3b0], R5 ;  /* 0x0003b00501007387 */ /* 0x0003e20000100800 */
[-C--:B0-----:R-:W-:Y:S01]  /*3070*/  IMAD R6, R21, R3.reuse, RZ ;  /* 0x0000000315067224 */ /* 0x081fe200078e02ff */
[----:B------:R-:W-:Y:S01]  /*3080*/  LOP3.LUT R21, R24, 0xa, RZ, 0xfc, !PT ;  /* 0x0000000a18157812 */ /* 0x000fe200078efcff */
[----:B-1----:R-:W-:Y:S01]  /*3090*/  IMAD R5, R26, R3, RZ ;  /* 0x000000031a057224 */ /* 0x002fe200078e02ff */
[----:B------:R-:W-:-:S02]  /*30a0*/  LOP3.LUT R26, R24, 0x8, RZ, 0xfc, !PT ;  /* 0x00000008181a7812 */ /* 0x000fc400078efcff */
[----:B------:R0:W-:Y:S01]  /*30b0*/  STL [R1+0x3ac], R6 ;  /* 0x0003ac0601007387 */ /* 0x0001e20000100800 */
[----:B------:R-:W-:-:S03]  /*30c0*/  LOP3.LUT R24, R24, 0x6, RZ, 0xfc, !PT ;  /* 0x0000000618187812 */ /* 0x000fc600078efcff */
[----:B------:R1:W-:Y:S01]  /*30d0*/  STL [R1+0x3a8], R5 ;  /* 0x0003a80501007387 */ /* 0x0003e20000100800 */
[-C--:B0-----:R-:W-:Y:S01]  /*30e0*/  IMAD R6, R21, R3.reuse, RZ ;  /* 0x0000000315067224 */ /* 0x081fe200078e02ff */
[C---:B------:R-:W-:Y:S02]  /*30f0*/  LOP3.LUT R21, R25.reuse, 0x4, RZ, 0xfc, !PT ;  /* 0x0000000419157812 */ /* 0x040fe400078efcff */
[----:B------:R-:W-:Y:S01]  /*3100*/  LOP3.LUT R25, R25, 0x2, RZ, 0xfc, !PT ;  /* 0x0000000219197812 */ /* 0x000fe200078efcff */
[-C--:B-1----:R-:W-:Y:S01]  /*3110*/  IMAD R5, R26, R3.reuse, RZ ;  /* 0x000000031a057224 */ /* 0x082fe200078e02ff */
[----:B------:R0:W-:Y:S04]  /*3120*/  STL [R1+0x3a4], R6 ;  /* 0x0003a40601007387 */ /* 0x0001e80000100800 */
[----:B------:R1:W-:Y:S01]  /*3130*/  STL [R1+0x3a0], R5 ;  /* 0x0003a00501007387 */ /* 0x0003e20000100800 */
[----:B0-----:R-:W-:-:S02]  /*3140*/  IMAD R6, R24, R3, RZ ;  /* 0x0000000318067224 */ /* 0x001fc400078e02ff */
[----:B-1----:R-:W-:-:S03]  /*3150*/  IMAD R5, R21, R3, RZ ;  /* 0x0000000315057224 */ /* 0x002fc600078e02ff */
[----:B------:R-:W-:Y:S01]  /*3160*/  STL [R1+0x39c], R6 ;  /* 0x00039c0601007387 */ /* 0x000fe20000100800 */
[----:B------:R-:W-:-:S03]  /*3170*/  IMAD R3, R25, R3, RZ ;  /* 0x0000000319037224 */ /* 0x000fc600078e02ff */
[----:B------:R0:W-:Y:S04]  /*3180*/  STL [R1+0x398], R5 ;  /* 0x0003980501007387 */ /* 0x0001e80000100800 */
[----:B------:R1:W-:Y:S04]  /*3190*/  STL [R1+0x394], R3 ;  /* 0x0003940301007387 */ /* 0x0003e80000100800 */
[----:B------:R2:W-:Y:S01]  /*31a0*/  STL [R1+0x20], RZ ;  /* 0x000020ff01007387 */ /* 0x0005e20000100800 */
[C---:B0-----:R-:W-:Y:S02]  /*31b0*/  LOP3.LUT R5, R2.reuse, 0x10, RZ, 0x3c, !PT ;  /* 0x0000001002057812 */ /* 0x041fe400078e3cff */
[----:B------:R-:W-:Y:S01]  /*31c0*/  LOP3.LUT R5, R2, 0x40, RZ, 0x3c, !PT ;  /* 0x0000004002057812 */ /* 0x000fe200078e3cff */
[----:B------:R2:W-:Y:S01]  /*31d0*/  STL [R1+0x24], RZ ;  /* 0x000024ff01007387 */ /* 0x0005e20000100800 */
[----:B-1----:R-:W-:Y:S01]  /*31e0*/  IMAD R3, R4, UR11, RZ ;  /* 0x0000000b04037c24 */ /* 0x002fe2000f8e02ff */
[----:B------:R-:W-:-:S02]  /*31f0*/  LOP3.LUT R4, R2, 0x20, RZ, 0x3c, !PT ;  /* 0x0000002002047812 */ /* 0x000fc400078e3cff */
[C---:B------:R-:W-:Y:S01]  /*3200*/  LOP3.LUT R4, R2.reuse, 0x50, RZ, 0x3c, !PT ;  /* 0x0000005002047812 */ /* 0x040fe200078e3cff */
[----:B------:R2:W-:Y:S01]  /*3210*/  STL [R1+0x28], RZ ;  /* 0x000028ff01007387 */ /* 0x0005e20000100800 */
[----:B------:R-:W-:Y:S02]  /*3220*/  SHF.R.S32.HI R3, RZ, 0x1f, R3 ;  /* 0x0000001fff037819 */ /* 0x000fe40000011403 */
[C---:B------:R-:W-:Y:S01]  /*3230*/  LOP3.LUT R3, R2.reuse, 0x30, RZ, 0x3c, !PT ;  /* 0x0000003002037812 */ /* 0x040fe200078e3cff */
[----:B------:R2:W-:Y:S01]  /*3240*/  STL [R1+0x2c], RZ ;  /* 0x00002cff01007387 */ /* 0x0005e20000100800 */
[C---:B------:R-:W-:Y:S02]  /*3250*/  LOP3.LUT R3, R2.reuse, 0x60, RZ, 0x3c, !PT ;  /* 0x0000006002037812 */ /* 0x040fe400078e3cff */
[----:B------:R-:W-:Y:S02]  /*3260*/  LOP3.LUT R2, R2, 0x70, RZ, 0x3c, !PT ;  /* 0x0000007002027812 */ /* 0x000fe400078e3cff */
[----:B------:R-:W-:-:S02]  /*3270*/  LOP3.LUT R2, R0, 0x250, RZ, 0x3c, !PT ;  /* 0x0000025000027812 */ /* 0x000fc400078e3cff */
[C---:B------:R-:W-:Y:S02]  /*3280*/  LOP3.LUT R3, R0.reuse, 0x40, RZ, 0x3c, !PT ;  /* 0x0000004000037812 */ /* 0x040fe400078e3cff */
[----:B------:R-:W-:Y:S01]  /*3290*/  LOP3.LUT R4, R0, 0x210, RZ, 0x3c, !PT ;  /* 0x0000021000047812 */ /* 0x000fe200078e3cff */
[----:B------:R2:W-:Y:S04]  /*32a0*/  STL [R1+0x388], R2 ;  /* 0x0003880201007387 */ /* 0x0005e80000100800 */
[----:B------:R2:W-:Y:S02]  /*32b0*/  STL [R1+0x38c], R3 ;  /* 0x00038c0301007387 */ /* 0x0005e40000100800 */
.L_x_2:
[----:B------:R-:W3:Y:S01]  /*32c0*/  LDL R7, [R1+0x394] ;  /* 0x0003940001077983 */ /* 0x000ee20000100800 */
[----:B--2---:R-:W0:Y:S03]  /*32d0*/  S2R R2, SR_TID.X ;  /* 0x0000000000027919 */ /* 0x004e260000002100 */
[----:B------:R-:W2:Y:S01]  /*32e0*/  LDL R6, [R1+0x398] ;  /* 0x0003980001067983 */ /* 0x000ea20000100800 */
[----:B------:R-:W1:Y:S01]  /*32f0*/  S2R R4, SR_TID.X ;  /* 0x0000000000047919 */ /* 0x000e620000002100 */
[----:B------:R-:W4:Y:S01]  /*3300*/  S2R R27, SR_TID.X ;  /* 0x00000000001b7919 */ /* 0x000f220000002100 */
[----:B------:R-:W-:Y:S01]  /*3310*/  PRMT R25, RZ, 0x7610, R25 ;  /* 0x00007610ff197816 */ /* 0x000fe20000000019 */
[----:B------:R-:W0:Y:S01]  /*3320*/  LDCU UR12, c[0x0][0x3ac] ;  /* 0x00007580ff0c77ac */ /* 0x000e220008000800 */
[----:B-----5:R0:W-:Y:S01]  /*3330*/  STL [R1+0x788], R28 ;  /* 0x0007881c01007387 */ /* 0x0201e20000100800 */
[----:B------:R-:W-:Y:S01]  /*3340*/  PRMT R24, RZ, 0x7610, R24 ;  /* 0x00007610ff187816 */ /* 0x000fe20000000018 */
[----:B------:R-:W0:Y:S02]  /*3350*/  LDCU UR11, c[0x0][0x3ac] ;  /* 0x00007580ff0b77ac */ /* 0x000e240008000800 */
[----:B0-----:R-:W2:Y:S04]  /*3360*/  LDL R28, [R1+0x39c] ;  /* 0x00039c00011c7983 */ /* 0x001ea80000100800 */
[----:B------:R0:W-:Y:S01]  /*3370*/  STL [R1+0x3fc], R29 ;  /* 0x0003fc1d01007387 */ /* 0x0001e20000100800 */
[----:B------:R-:W-:-:S02]  /*3380*/  SHF.R.U32.HI R5, RZ, 0x8, R2 ;  /* 0x00000008ff057819 */ /* 0x000fc40000011602 */
[----:B------:R-:W0:Y:S02]  /*3390*/  LDC R2, c[0x0][0x3a8] ;  /* 0x0000ea00ff027b82 */ /* 0x000e240000000800 */
[----:B------:R-:W-:-:S04]  /*33a0*/  SGXT.U32 R5, R5, 0x1 ;  /* 0x000000010505781a */ /* 0x000fc80000000000 */
[----:B------:R-:W-:Y:S02]  /*33b0*/  LOP3.LUT R3, R5, 0x2, RZ, 0xfc, !PT ;  /* 0x0000000205037812 */ /* 0x000fe400078efcff */
[----:B-1----:R-:W-:Y:S02]  /*33c0*/  SHF.R.U32.HI R4, RZ, 0x8, R4 ;  /* 0x00000008ff047819 */ /* 0x002fe40000011604 */
[----:B------:R-:W-:Y:S02]  /*33d0*/  ISETP.GE.AND P3, PT, R3, UR7, PT ;  /* 0x0000000703007c0c */ /* 0x000fe4000bf66270 */
[----:B------:R-:W1:Y:S01]  /*33e0*/  LDC R3, c[0x0][0x3a8] ;  /* 0x0000ea00ff037b82 */ /* 0x000e620000000800 */
[----:B------:R-:W-:Y:S02]  /*33f0*/  SGXT.U32 R4, R4, 0x1 ;  /* 0x000000010404781a */ /* 0x000fe40000000000 */
[----:B----4-:R-:W-:Y:S02]  /*3400*/  SHF.R.U32.HI R26, RZ, 0x8, R27 ;  /* 0x00000008ff1a7819 */ /* 0x010fe4000001161b */
[----:B0-----:R-:W-:-:S02]  /*3410*/  LOP3.LUT R29, R4, 0x4, RZ, 0xfc, !PT ;  /* 0x00000004041d7812 */ /* 0x001fc400078efcff */
[----:B------:R-:W-:-:S04]  /*3420*/  SGXT.U32 R26, R26, 0x1 ;  /* 0x000000011a1a781a */ /* 0x000fc80000000000 */
[----:B------:R-:W-:Y:S01]  /*3430*/  ISETP.GE.AND P1, PT, R26, UR7, PT ;  /* 0x000000071a007c0c */ /* 0x000fe2000bf26270 */
[----:B------:R-:W-:-:S05]  /*3440*/  IMAD R2, R5, R2, RZ ;  /* 0x0000000205027224 */ /* 0x000fca00078e02ff */
[----:B------:R-:W-:Y:S01]  /*3450*/  IADD3 R2, P0, PT, R2, R23, RZ ;  /* 0x0000001702027210 */ /* 0x000fe20007f1e0ff */
[----:B-1----:R-:W-:-:S05]  /*3460*/  IMAD R3, R4, R3, RZ ;  /* 0x0000000304037224 */ /* 0x002fca00078e02ff */
[----:B------:R-:W-:Y:S02]  /*3470*/  LEA.HI.X.SX32 R3, R3, R22, 0x1, P0 ;  /* 0x0000001603037211 */ /* 0x000fe400000f0eff */
[----:B------:R-:W-:Y:S02]  /*3480*/  ISETP.GE.AND P0, PT, R29, UR7, PT ;  /* 0x000000071d007c0c */ /* 0x000fe4000bf06270 */
[----:B------:R-:W-:Y:S01]  /*3490*/  PRMT R21, RZ, 0x7610, R21 ;  /* 0x00007610ff157816 */ /* 0x000fe20000000015 */
[----:B------:R0:W4:Y:S01]  /*34a0*/  @!P1 LDG.E.U8 R25, desc[UR8][R2.64] ;  /* 0x0000000802199981 */ /* 0x000122000c1e1100 */
[----:B------:R-:W-:-:S03]  /*34b0*/  PRMT R20, RZ, 0x7610, R20 ;  /* 0x00007610ff147816 */ /* 0x000fc60000000014 */
[----:B------:R-:W4:Y:S01]  /*34c0*/  LDL R29, [R1+0x3a0] ;  /* 0x0003a000011d7983 */ /* 0x000f220000100800 */
[----:B---3--:R-:W-:-:S04]  /*34d0*/  IADD3 R4, P2, PT, R7, R23, RZ ;  /* 0x0000001707047210 */ /* 0x008fc80007f5e0ff */
[----:B------:R-:W-:Y:S02]  /*34e0*/  LEA.HI.X.SX32 R5, R7, R22, 0x1, P2 ;  /* 0x0000001607057211 */ /* 0x000fe400010f0eff */
[----:B------:R-:W3:Y:S01]  /*34f0*/  LDL R7, [R1+0x3a4] ;  /* 0x0003a40001077983 */ /* 0x000ee20000100800 */
[----:B0-----:R-:W0:Y:S03]  /*3500*/  S2R R3, SR_TID.X ;  /* 0x0000000000037919 */ /* 0x001e260000002100 */
[----:B------:R1:W4:Y:S01]  /*3510*/  @!P3 LDG.E.U8 R24, desc[UR8][R4.64] ;  /* 0x000000080418b981 */ /* 0x000322000c1e1100 */
[----:B--2---:R-:W-:Y:S01]  /*3520*/  IADD3 R2, P1, PT, R6, R23, RZ ;  /* 0x0000001706027210 */ /* 0x004fe20007f3e0ff */
[----:B-1----:R-:W1:Y:S01]  /*3530*/  S2R R5, SR_TID.X ;  /* 0x0000000000057919 */ /* 0x002e620000002100 */
[----:B0-----:R-:W-:-:S04]  /*3540*/  SHF.R.U32.HI R3, RZ, 0x8, R3 ;  /* 0x00000008ff037819 */ /* 0x001fc80000011603 */
[----:B------:R-:W-:-:S04]  /*3550*/  SGXT.U32 R3, R3, 0x1 ;  /* 0x000000010303781a */ /* 0x000fc80000000000 */
[----:B------:R-:W-:-:S04]  /*3560*/  LOP3.LUT R3, R3, 0x6, RZ, 0xfc, !PT ;  /* 0x0000000603037812 */ /* 0x000fc800078efcff */
[----:B------:R-:W-:Y:S01]  /*3570*/  ISETP.GE.AND P2, PT, R3, UR7, PT ;  /* 0x0000000703007c0c */ /* 0x000fe2000bf46270 */
[----:B------:R-:W-:Y:S02]  /*3580*/  IMAD.MOV.U32 R3, RZ, RZ, R6 ;  /* 0x000000ffff037224 */ /* 0x000fe400078e0006 */
[----:B------:R-:W0:Y:S01]  /*3590*/  S2R R6, SR_TID.X ;  /* 0x0000000000067919 */ /* 0x000e220000002100 */
[----:B-1----:R-:W-:-:S04]  /*35a0*/  SHF.R.U32.HI R5, RZ, 0x8, R5 ;  /* 0x00000008ff057819 */ /* 0x002fc80000011605 */
[----:B------:R-:W-:Y:S02]  /*35b0*/  SGXT.U32 R5, R5, 0x1 ;  /* 0x000000010505781a */ /* 0x000fe40000000000 */
[C---:B------:R-:W-:Y:S02]  /*35c0*/  IADD3 R4, P3, PT, R28.reuse, R23, RZ ;  /* 0x000000171c047210 */ /* 0x040fe40007f7e0ff */
[----:B------:R-:W-:Y:S02]  /*35d0*/  LOP3.LUT R5, R5, 0x8, RZ, 0xfc, !PT ;  /* 0x0000000805057812 */ /* 0x000fe400078efcff */
[-C--:B------:R-:W-:Y:S02]  /*35e0*/  LEA.HI.X.SX32 R3, R3, R22.reuse, 0x1, P1 ;  /* 0x0000001603037211 */ /* 0x080fe400008f0eff */
[----:B------:R-:W-:Y:S02]  /*35f0*/  ISETP.GE.AND P1, PT, R5, UR7, PT ;  /* 0x0000000705007c0c */ /* 0x000fe4000bf26270 */
[----:B------:R-:W-:Y:S01]  /*3600*/  LEA.HI.X.SX32 R5, R28, R22, 0x1, P3 ;  /* 0x000000161c057211 */ /* 0x000fe200018f0eff */
[----:B------:R-:W2:Y:S04]  /*3610*/  @!P0 LDG.E.U8 R21, desc[UR8][R2.64] ;  /* 0x0000000802158981 */ /* 0x000ea8000c1e1100 */
[----:B------:R3:W2:Y:S01]  /*3620*/  @!P2 LDG.E.U8 R20, desc[UR8][R4.64] ;  /* 0x000000080414a981 */ /* 0x0006a2000c1e1100 */
[----:B------:R-:W-:-:S03]  /*3630*/  PRMT R19, RZ, 0x7610, R19 ;  /* 0x00007610ff137816 */ /* 0x000fc60000000013 */
[----:B------:R-:W2:Y:S01]  /*3640*/  LDL R28, [R1+0x3a8] ;  /* 0x0003a800011c7983 */ /* 0x000ea20000100800 */
[----:B0-----:R-:W-:-:S04]  /*3650*/  SHF.R.U32.HI R6, RZ, 0x8, R6 ;  /* 0x00000008ff067819 */ /* 0x001fc80000011606 */
[----:B------:R-:W-:-:S04]  /*3660*/  SGXT.U32 R6, R6, 0x1 ;  /* 0x000000010606781a */ /* 0x000fc80000000000 */
[----:B------:R-:W-:-:S04]  /*3670*/  LOP3.LUT R6, R6, 0xa, RZ, 0xfc, !PT ;  /* 0x0000000a06067812 */ /* 0x000fc800078efcff */
[----:B------:R-:W-:Y:S01]  /*3680*/  ISETP.GE.AND P0, PT, R6, UR7, PT ;  /* 0x0000000706007c0c */ /* 0x000fe2000bf06270 */
[----:B---3--:R-:W-:Y:S01]  /*3690*/  IMAD.MOV.U32 R5, RZ, RZ, R7 ;  /* 0x000000ffff057224 */ /* 0x008fe200078e0007 */
[----:B------:R-:W-:-:S04]  /*36a0*/  IADD3 R4, P3, PT, R7, R23, RZ ;  /* 0x0000001707047210 */ /* 0x000fc80007f7e0ff */
[----:B------:R-:W-:-:S07]  /*36b0*/  LEA.HI.X.SX32 R5, R5, R22, 0x1, P3 ;  /* 0x0000001605057211 */ /* 0x000fce00018f0eff */
[----:B------:R0:W3:Y:S04]  /*36c0*/  @!P0 LDG.E.U8 R19, desc[UR8][R4.64] ;  /* 0x0000000804138981 */ /* 0x0000e8000c1e1100 */
[----:B------:R-:W0:Y:S01]  /*36d0*/  LDL R5, [R1+0x3b0] ;  /* 0x0003b00001057983 */ /* 0x000e220000100800 */
[----:B------:R-:W1:Y:S01]  /*36e0*/  S2R R6, SR_TID.X ;  /* 0x0000000000067919 */ /* 0x000e620000002100 */
[----:B----4-:R-:W-:-:S04]  /*36f0*/  IADD3 R2, P4, PT, R29, R23, RZ ;  /* 0x000000171d027210 */ /* 0x010fc80007f9e0ff */
[----:B------:R-:W-:Y:S02]  /*3700*/  LEA.HI.X.SX32 R3, R29, R22, 0x1, P4 ;  /* 0x000000161d037211 */ /* 0x000fe400020f0eff */
[----:B------:R-:W4:Y:S01]  /*3710*/  LDL R29, [R1+0x3b4] ;  /* 0x0003b400011d7983 */ /* 0x000f220000100800 */
[----:B-1----:R-:W-:-:S04]  /*3720*/  SHF.R.U32.HI R6, RZ, 0x8, R6 ;  /* 0x00000008ff067819 */ /* 0x002fc80000011606 */
[----:B------:R-:W-:-:S04]  /*3730*/  SGXT.U32 R6, R6, 0x1 ;  /* 0x000000010606781a */ /* 0x000fc80000000000 */
[----:B------:R-:W-:-:S04]  /*3740*/  LOP3.LUT R6, R6, 0xc, RZ, 0xfc, !PT ;  /* 0x0000000c06067812 */ /* 0x000fc800078efcff */
[----:B------:R-:W-:Y:S02]  /*3750*/  ISETP.GE.AND P2, PT, R6, UR7, PT ;  /* 0x0000000706007c0c */ /* 0x000fe4000bf46270 */
[----:B------:R-:W3:Y:S01]  /*3760*/  LDL R6, [R1+0x3b8] ;  /* 0x0003b80001067983 */ /* 0x000ee20000100800 */
[----:B------:R-:W1:Y:S01]  /*3770*/  S2R R7, SR_TID.X ;  /* 0x0000000000077919 */ /* 0x000e620000002100 */
[----:B------:R-:W-:-:S06]  /*3780*/  PRMT R18, RZ, 0x7610, R18 ;  /* 0x00007610ff127816 */ /* 0x000fcc0000000012 */
[----:B------:R2:W3:Y:S01]  /*3790*/  @!P1 LDG.E.U8 R18, desc[UR8][R2.64] ;  /* 0x0000000802129981 */ /* 0x0004e2000c1e1100 */
[----:B0-----:R-:W-:-:S03]  /*37a0*/  IADD3 R4, P3, PT, R5, R23, RZ ;  /* 0x0000001705047210 */ /* 0x001fc60007f7e0ff */
[----:B------:R-:W3:Y:S01]  /*37b0*/  LDL R5, [R1+0x3b0] ;  /* 0x0003b00001057983 */ /* 0x000ee20000100800 */
[----:B-1----:R-:W-:-:S04]  /*37c0*/  SHF.R.U32.HI R7, RZ, 0x8, R7 ;  /* 0x00000008ff077819 */ /* 0x002fc80000011607 */
[----:B------:R-:W-:-:S04]  /*37d0*/  SGXT.U32 R7, R7, 0x1 ;  /* 0x000000010707781a */ /* 0x000fc80000000000 */
[----:B------:R-:W-:-:S04]  /*37e0*/  LOP3.LUT R7, R7, 0x10, RZ, 0xfc, !PT ;  /* 0x0000001007077812 */ /* 0x000fc800078efcff */
[----:B------:R-:W-:Y:S02]  /*37f0*/  ISETP.GE.AND P1, PT, R7, UR7, PT ;  /* 0x0000000707007c0c */ /* 0x000fe4000bf26270 */
[----:B------:R-:W0:Y:S01]  /*3800*/  S2R R7, SR_TID.X ;  /* 0x0000000000077919 */ /* 0x000e220000002100 */
[----:B--2---:R-:W-:Y:S01]  /*3810*/  IADD3 R2, P4, PT, R28, R23, RZ ;  /* 0x000000171c027210 */ /* 0x004fe20007f9e0ff */
[----:B------:R-:W-:Y:S01]  /*3820*/  IMAD.MOV.U32 R3, RZ, RZ, R28 ;  /* 0x000000ffff037224 */ /* 0x000fe200078e001c */
[----:B------:R-:W-:-:S04]  /*3830*/  PRMT R17, RZ, 0x7610, R17 ;  /* 0x00007610ff117816 */ /* 0x000fc80000000011 */
[----:B------:R-:W-:-:S05]  /*3840*/  LEA.HI.X.SX32 R3, R3, R22, 0x1, P4 ;  /* 0x0000001603037211 */ /* 0x000fca00020f0eff */
[----:B------:R4:W2:Y:S01]  /*3850*/  @!P2 LDG.E.U8 R17, desc[UR8][R2.64] ;  /* 0x000000080211a981 */ /* 0x0008a2000c1e1100 */
[----:B------:R-:W-:Y:S02]  /*3860*/  PRMT R15, RZ, 0x7610, R15 ;  /* 0x00007610ff0f7816 */ /* 0x000fe4000000000f */
[----:B0-----:R-:W-:-:S04]  /*3870*/  SHF.R.U32.HI R28, RZ, 0x8, R7 ;  /* 0x00000008ff1c7819 */ /* 0x001fc80000011607 */
[----:B------:R-:W-:-:S04]  /*3880*/  SGXT.U32 R28, R28, 0x1 ;  /* 0x000000011c1c781a */ /* 0x000fc80000000000 */
[----:B------:R-:W-:Y:S02]  /*3890*/  LOP3.LUT R28, R28, 0x12, RZ, 0xfc, !PT ;  /* 0x000000121c1c7812 */ /* 0x000fe400078efcff */
[----:B------:R-:W-:Y:S02]  /*38a0*/  SHF.R.U32.HI R7, RZ, 0x8, R7 ;  /* 0x00000008ff077819 */ /* 0x000fe40000011607 */
[----:B------:R-:W-:Y:S02]  /*38b0*/  ISETP.GE.AND P0, PT, R28, UR7, PT ;  /* 0x000000071c007c0c */ /* 0x000fe4000bf06270 */
[----:B------:R-:W-:Y:S01]  /*38c0*/  SGXT.U32 R7, R7, 0x1 ;  /* 0x000000010707781a */ /* 0x000fe20000000000 */
[----:B------:R-:W2:Y:S01]  /*38d0*/  LDL.LU R28, [R1+0x788] ;  /* 0x00078800011c7983 */ /* 0x000ea20000300800 */
[----:B----4-:R-:W-:Y:S02]  /*38e0*/  IADD3 R2, P4, PT, R29, R23, RZ ;  /* 0x000000171d027210 */ /* 0x010fe40007f9e0ff */
[----:B------:R-:W-:-:S02]  /*38f0*/  LOP3.LUT R7, R7, 0x14, RZ, 0xfc, !PT ;  /* 0x0000001407077812 */ /* 0x000fc400078efcff */
[----:B------:R-:W-:Y:S02]  /*3900*/  LEA.HI.X.SX32 R3, R29, R22, 0x1, P4 ;  /* 0x000000161d037211 */ /* 0x000fe400020f0eff */
[----:B------:R-:W-:Y:S01]  /*3910*/  PRMT R16, RZ, 0x7610, R16 ;  /* 0x00007610ff107816 */ /* 0x000fe20000000010 */
[----:B------:R-:W0:Y:S01]  /*3920*/  LDC R29, c[0x0][0x3a8] ;  /* 0x0000ea00ff1d7b82 */ /* 0x000e220000000800 */
[----:B------:R-:W-:Y:S01]  /*3930*/  ISETP.GE.AND P2, PT, R7, UR7, PT ;  /* 0x0000000707007c0c */ /* 0x000fe2000bf46270 */
[----:B------:R1:W4:Y:S01]  /*3940*/  @!P0 LDG.E.U8 R15, desc[UR8][R2.64] ;  /* 0x00000008020f8981 */ /* 0x000322000c1e1100 */
[----:B------:R-:W0:Y:S01]  /*3950*/  S2R R7, SR_TID.X ;  /* 0x0000000000077919 */ /* 0x000e220000002100 */
[----:B-1----:R-:W1:Y:S01]  /*3960*/  S2R R3, SR_TID.X ;  /* 0x0000000000037919 */ /* 0x002e620000002100 */
[----:B0-----:R-:W-:Y:S02]  /*3970*/  SHF.R.U32.HI R7, RZ, 0x8, R7 ;  /* 0x00000008ff077819 */ /* 0x001fe40000011607 */
[----:B-1----:R-:W-:-:S02]  /*3980*/  SHF.R.U32.HI R3, RZ, 0x8, R3 ;  /* 0x00000008ff037819 */ /* 0x002fc40000011603 */
[----:B------:R-:W-:Y:S02]  /*3990*/  SGXT.U32 R7, R7, 0x1 ;  /* 0x000000010707781a */ /* 0x000fe40000000000 */
[----:B------:R-:W-:Y:S02]  /*39a0*/  SGXT.U32 R3, R3, 0x1 ;  /* 0x000000010303781a */ /* 0x000fe40000000000 */
[----:B------:R-:W-:Y:S02]  /*39b0*/  LOP3.LUT R7, R7, 0x16, RZ, 0xfc, !PT ;  /* 0x0000001607077812 */ /* 0x000fe400078efcff */
[----:B------:R-:W-:Y:S02]  /*39c0*/  LOP3.LUT R3, R3, 0x18, RZ, 0xfc, !PT ;  /* 0x0000001803037812 */ /* 0x000fe400078efcff */
[----:B---3--:R-:W-:-:S05]  /*39d0*/  LEA.HI.X.SX32 R5, R5, R22, 0x1, P3 ;  /* 0x0000001605057211 */ /* 0x008fca00018f0eff */
[----:B------:R0:W3:Y:S02]  /*39e0*/  @!P1 LDG.E.U8 R16, desc[UR8][R4.64] ;  /* 0x0000000804109981 */ /* 0x0000e4000c1e1100 */
[----:B0-----:R-:W-:Y:S01]  /*39f0*/  IADD3 R4, P3, PT, R6, R23, RZ ;  /* 0x0000001706047210 */ /* 0x001fe20007f7e0ff */
[----:B------:R-:W-:Y:S02]  /*3a00*/  IMAD.MOV.U32 R5, RZ, RZ, R6 ;  /* 0x000000ffff057224 */ /* 0x000fe400078e0006 */
[----:B------:R-:W0:Y:S01]  /*3a10*/  S2R R6, SR_TID.X ;  /* 0x0000000000067919 */ /* 0x000e220000002100 */
[----:B------:R-:W-:Y:S02]  /*3a20*/  ISETP.GE.AND P1, PT, R7, UR7, PT ;  /* 0x0000000707007c0c */ /* 0x000fe4000bf26270 */
[----:B------:R-:W-:Y:S02]  /*3a30*/  LEA.HI.X.SX32 R5, R5, R22, 0x1, P3 ;  /* 0x0000001605057211 */ /* 0x000fe400018f0eff */
[----:B------:R-:W-:-:S02]  /*3a40*/  ISETP.GE.AND P3, PT, R3, UR7, PT ;  /* 0x0000000703007c0c */ /* 0x000fc4000bf66270 */
[----:B0-----:R-:W-:-:S04]  /*3a50*/  SHF.R.U32.HI R6, RZ, 0x8, R6 ;  /* 0x00000008ff067819 */ /* 0x001fc80000011606 */
[----:B------:R-:W-:-:S04]  /*3a60*/  SGXT.U32 R6, R6, 0x1 ;  /* 0x000000010606781a */ /* 0x000fc80000000000 */
[C---:B------:R-:W-:Y:S02]  /*3a70*/  LOP3.LUT R7, R6.reuse, 0x16, RZ, 0xfc, !PT ;  /* 0x0000001606077812 */ /* 0x040fe400078efcff */
[----:B------:R-:W-:Y:S02]  /*3a80*/  LOP3.LUT R3, R6, 0x1a, RZ, 0xfc, !PT ;  /* 0x0000001a06037812 */ /* 0x000fe400078efcff */
[----:B------:R-:W0:Y:S01]  /*3a90*/  S2R R6, SR_TID.X ;  /* 0x0000000000067919 */ /* 0x000e220000002100 */
[----:B------:R-:W-:Y:S01]  /*3aa0*/  IMAD R7, R7, R29, RZ ;  /* 0x0000001d07077224 */ /* 0x000fe200078e02ff */
[----:B------:R-:W-:Y:S01]  /*3ab0*/  ISETP.GE.AND P4, PT, R3, UR7, PT ;  /* 0x0000000703007c0c */ /* 0x000fe2000bf86270 */
[----:B------:R-:W2:Y:S03]  /*3ac0*/  LDL R29, [R1+0x3c0] ;  /* 0x0003c000011d7983 */ /* 0x000ea60000100800 */
[----:B------:R-:W-:-:S04]  /*3ad0*/  IADD3 R2, P0, PT, R7, R23, RZ ;  /* 0x0000001707027210 */ /* 0x000fc80007f1e0ff */
[----:B------:R-:W-:Y:S02]  /*3ae0*/  LEA.HI.X.SX32 R3, R7, R22, 0x1, P0 ;  /* 0x0000001607037211 */ /* 0x000fe400000f0eff */
[----:B------:R-:W1:Y:S01]  /*3af0*/  LDC R7, c[0x0][0x3a8] ;  /* 0x0000ea00ff077b82 */ /* 0x000e620000000800 */
[----:B0-----:R-:W-:-:S04]  /*3b00*/  SHF.R.U32.HI R6, RZ, 0x8, R6 ;  /* 0x00000008ff067819 */ /* 0x001fc80000011606 */
[----:B------:R-:W-:-:S04]  /*3b10*/  SGXT.U32 R6, R6, 0x1 ;  /* 0x000000010606781a */ /* 0x000fc80000000000 */
[----:B------:R-:W-:-:S05]  /*3b20*/  LOP3.LUT R6, R6, 0x1a, RZ, 0xfc, !PT ;  /* 0x0000001a06067812 */ /* 0x000fca00078efcff */
[----:B-1----:R-:W-:Y:S02]  /*3b30*/  IMAD R6, R6, R7, RZ ;  /* 0x0000000706067224 */ /* 0x002fe400078e02ff */
[----:B------:R-:W3:Y:S01]  /*3b40*/  LDL R7, [R1+0x3c4] ;  /* 0x0003c40001077983 */ /* 0x000ee20000100800 */
[----:B------:R-:W-:Y:S02]  /*3b50*/  SHF.R.U32.HI R27, RZ, 0x8, R27 ;  /* 0x00000008ff1b7819 */ /* 0x000fe4000001161b */
[----:B------:R-:W-:Y:S02]  /*3b60*/  PRMT R13, RZ, 0x7610, R13 ;  /* 0x00007610ff0d7816 */ /* 0x000fe4000000000d */
[----:B------:R-:W-:Y:S02]  /*3b70*/  IADD3 R6, P0, PT, R6, R23, RZ ;  /* 0x0000001706067210 */ /* 0x000fe40007f1e0ff */
[----:B------:R-:W-:Y:S02]  /*3b80*/  SGXT.U32 R27, R27, 0x1 ;  /* 0x000000011b1b781a */ /* 0x000fe40000000000 */
[----:B------:R0:W4:Y:S01]  /*3b90*/  @!P1 LDG.E.U8 R13, desc[UR8][R2.64] ;  /* 0x00000008020d9981 */ /* 0x000122000c1e1100 */
[----:B------:R-:W-:-:S02]  /*3ba0*/  PRMT R11, RZ, 0x7610, R11 ;  /* 0x00007610ff0b7816 */ /* 0x000fc4000000000b */
[C---:B0-----:R-:W-:Y:S02]  /*3bb0*/  LOP3.LUT R2, R27.reuse, 0x1c, RZ, 0xfc, !PT ;  /* 0x0000001c1b027812 */ /* 0x041fe400078efcff */
[C---:B------:R-:W-:Y:S02]  /*3bc0*/  LOP3.LUT R3, R27.reuse, 0xe, RZ, 0xfc, !PT ;  /* 0x0000000e1b037812 */ /* 0x040fe400078efcff */
[----:B------:R-:W-:Y:S02]  /*3bd0*/  LOP3.LUT R27, R27, 0x1e, RZ, 0xfc, !PT ;  /* 0x0000001e1b1b7812 */ /* 0x000fe400078efcff */
[----:B------:R-:W-:Y:S02]  /*3be0*/  LOP3.LUT R26, R26, 0x1e, RZ, 0xfc, !PT ;  /* 0x0000001e1a1a7812 */ /* 0x000fe400078efcff */
[----:B------:R-:W-:-:S06]  /*3bf0*/  PRMT R14, RZ, 0x7610, R14 ;  /* 0x00007610ff0e7816 */ /* 0x000fcc000000000e */
[----:B------:R2:W4:Y:S01]  /*3c00*/  @!P2 LDG.E.U8 R14, desc[UR8][R4.64] ;  /* 0x00000008040ea981 */ /* 0x000522000c1e1100 */
[----:B------:R-:W-:Y:S02]  /*3c10*/  PRMT R12, RZ, 0x7610, R12 ;  /* 0x00007610ff0c7816 */ /* 0x000fe4000000000c */
[----:B--2---:R-:W-:Y:S01]  /*3c20*/  IADD3 R4, P2, PT, R29, R23, RZ ;  /* 0x000000171d047210 */ /* 0x004fe20007f5e0ff */
[----:B------:R-:W-:Y:S02]  /*3c30*/  IMAD.MOV.U32 R5, RZ, RZ, R29 ;  /* 0x000000ffff057224 */ /* 0x000fe400078e001d */
[----:B------:R-:W2:Y:S01]  /*3c40*/  LDL R29, [R1+0x3ac] ;  /* 0x0003ac00011d7983 */ /* 0x000ea20000100800 */
[----:B---3--:R-:W-:-:S05]  /*3c50*/  LEA.HI.X.SX32 R7, R7, R22, 0x1, P0 ;  /* 0x0000001607077211 */ /* 0x008fca00000f0eff */
[----:B------:R0:W3:Y:S01]  /*3c60*/  @!P4 LDG.E.U8 R11, desc[UR8][R6.64] ;  /* 0x00000008060bc981 */ /* 0x0000e2000c1e1100 */
[----:B------:R-:W-:Y:S02]  /*3c70*/  ISETP.GE.AND P4, PT, R27, UR7, PT ;  /* 0x000000071b007c0c */ /* 0x000fe4000bf86270 */
[----:B------:R-:W1:Y:S02]  /*3c80*/  LDC R27, c[0x0][0x3a8] ;  /* 0x0000ea00ff1b7b82 */ /* 0x000e640000000800 */
[----:B-1----:R-:W-:Y:S02]  /*3c90*/  IMAD R26, R26, R27, RZ ;  /* 0x0000001b1a1a7224 */ /* 0x002fe400078e02ff */
[----:B------:R-:W3:Y:S01]  /*3ca0*/  LDL R27, [R1+0x3c8] ;  /* 0x0003c800011b7983 */ /* 0x000ee20000100800 */
[----:B------:R-:W-:-:S05]  /*3cb0*/  LEA.HI.X.SX32 R5, R5, R22, 0x1, P2 ;  /* 0x0000001605057211 */ /* 0x000fca00010f0eff */
[----:B------:R2:W4:Y:S01]  /*3cc0*/  @!P3 LDG.E.U8 R12, desc[UR8][R4.64] ;  /* 0x00000008040cb981 */ /* 0x000522000c1e1100 */
[----:B------:R-:W-:Y:S02]  /*3cd0*/  ISETP.GE.AND P5, PT, R2, UR7, PT ;  /* 0x0000000702007c0c */ /* 0x000fe4000bfa6270 */
[----:B------:R-:W-:Y:S02]  /*3ce0*/  ISETP.GE.AND P3, PT, R3, UR7, PT ;  /* 0x0000000703007c0c */ /* 0x000fe4000bf66270 */
[----:B------:R-:W-:Y:S01]  /*3cf0*/  PRMT R10, RZ, 0x7610, R10 ;  /* 0x00007610ff0a7816 */ /* 0x000fe2000000000a */
[----:B------:R-:W-:Y:S01]  /*3d00*/  STL [R1+0x408], R23 ;  /* 0x0004081701007387 */ /* 0x000fe20000100800 */
[----:B0-----:R-:W-:Y:S02]  /*3d10*/  IADD3 R6, P0, PT, R26, R23, RZ ;  /* 0x000000171a067210 */ /* 0x001fe40007f1e0ff */
[----:B------:R-:W-:Y:S02]  /*3d20*/  PRMT R9, RZ, 0x7610, R9 ;  /* 0x00007610ff097816 */ /* 0x000fe40000000009 */
[----:B------:R-:W-:-:S02]  /*3d30*/  PRMT R8, RZ, 0x7610, R8 ;  /* 0x00007610ff087816 */ /* 0x000fc40000000008 */
[----:B------:R-:W-:-:S05]  /*3d40*/  LEA.HI.X.SX32 R7, R26, R22, 0x1, P0 ;  /* 0x000000161a077211 */ /* 0x000fca00000f0eff */
[----:B------:R-:W4:Y:S01]  /*3d50*/  @!P4 LDG.E.U8 R8, desc[UR8][R6.64] ;  /* 0x000000080608c981 */ /* 0x000f22000c1e1100 */
[----:B--2---:R-:W-:-:S04]  /*3d60*/  IADD3 R4, P2, PT, R29, R23, RZ ;  /* 0x000000171d047210 */ /* 0x004fc80007f5e0ff */
[----:B------:R-:W-:Y:S02]  /*3d70*/  LEA.HI.X.SX32 R5, R29, R22, 0x1, P2 ;  /* 0x000000161d057211 */ /* 0x000fe400010f0eff */
[----:B------:R-:W2:Y:S04]  /*3d80*/  LDL R29, [R1+0x284] ;  /* 0x00028400011d7983 */ /* 0x000ea80000100800 */
[----:B------:R0:W2:Y:S02]  /*3d90*/  @!P3 LDG.E.U8 R10, desc[UR8][R4.64] ;  /* 0x00000008040ab981 */ /* 0x0000a4000c1e1100 */
[----:B0-----:R-:W0:Y:S02]  /*3da0*/  S2R R5, SR_TID.X ;  /* 0x0000000000057919 */ /* 0x001e240000002100 */
[----:B------:R1:W-:Y:S04]  /*3db0*/  STL [R1+0x400], R22 ;  /* 0x0004001601007387 */ /* 0x0003e80000100800 */
[----:B------:R-:W2:Y:S04]  /*3dc0*/  LDL R7, [R1+0x2a4] ;  /* 0x0002a40001077983 */ /* 0x000ea80000100800 */
[----:B------:R-:W2:Y:S01]  /*3dd0*/  LDL R6, [R1+0x2ac] ;  /* 0x0002ac0001067983 */ /* 0x000ea20000100800 */
[----:B---3--:R-:W-:-:S04]  /*3de0*/  IADD3 R2, P1, PT, R27, R23, RZ ;  /* 0x000000171b027210 */ /* 0x008fc80007f3e0ff */
[----:B------:R-:W-:Y:S02]  /*3df0*/  LEA.HI.X.SX32 R3, R27, R22, 0x1, P1 ;  /* 0x000000161b037211 */ /* 0x000fe400008f0eff */
[----:B------:R-:W3:Y:S03]  /*3e00*/  S2R R27, SR_TID.X ;  /* 0x00000000001b7919 */ /* 0x000ee60000002100 */
[----:B------:R4:W2:Y:S01]  /*3e10*/  @!P5 LDG.E.U8 R9, desc[UR8][R2.64] ;  /* 0x000000080209d981 */ /* 0x0008a2000c1e1100 */
[----:B------:R-:W-:Y:S01]  /*3e20*/  BAR.SYNC.DEFER_BLOCKING 0x0 ;  /* 0x0000000000007b1d */ /* 0x000fe20000010000 */
[----:B0-----:R-:W-:-:S05]  /*3e30*/  LOP3.LUT P5, RZ, R5, 0x100, RZ, 0xc0, !PT ;  /* 0x0000010005ff7812 */ /* 0x001fca00078ac0ff */
[----:B-1----:R-:W0:Y:S01]  /*3e40*/  S2R R22, SR_TID.X ;  /* 0x0000000000167919 */ /* 0x002e220000002100 */
[----:B----4-:R-:W-:Y:S02]  /*3e50*/  SEL R2, RZ, 0x108, !P5 ;  /* 0x00000108ff027807 */ /* 0x010fe40006800000 */
[----:B---3--:R-:W-:-:S04]  /*3e60*/  LOP3.LUT P1, RZ, R27, 0x100, RZ, 0xc0, !PT ;  /* 0x000001001bff7812 */ /* 0x008fc8000782c0ff */
[----:B------:R-:W-:-:S04]  /*3e70*/  SEL R23, RZ, 0x108, !P1 ;  /* 0x00000108ff177807 */ /* 0x000fc80004800000 */
[----:B------:R-:W-:Y:S02]  /*3e80*/  LOP3.LUT R23, R23, 0xff, R27, 0x78, !PT ;  /* 0x000000ff17177812 */ /* 0x000fe400078e781b */
[----:B------:R-:W-:-:S03]  /*3e90*/  LOP3.LUT P1, RZ, R5, 0x100, RZ, 0xc0, !PT ;  /* 0x0000010005ff7812 */ /* 0x000fc6000782c0ff */
[----:B------:R-:W-:Y:S01]  /*3ea0*/  STS.U8 [R23+UR4], R25 ;  /* 0x0000001917007988 */ /* 0x000fe20008000004 */
[----:B------:R-:W-:-:S03]  /*3eb0*/  LOP3.LUT R2, R2, 0xff, R5, 0x78, !PT ;  /* 0x000000ff02027812 */ /* 0x000fc600078e7805 */
[----:B------:R1:W-:Y:S01]  /*3ec0*/  STS.U8 [R23+UR4+0x1000], R16 ;  /* 0x0010001017007988 */ /* 0x0003e20008000004 */
[----:B------:R-:W-:Y:S02]  /*3ed0*/  LOP3.LUT R2, R2, 0x10, RZ, 0x3c, !PT ;  /* 0x0000001002027812 */ /* 0x000fe400078e3cff */
[----:B-1----:R-:W-:-:S04]  /*3ee0*/  SEL R23, RZ, 0x108, !P1 ;  /* 0x00000108ff177807 */ /* 0x002fc80004800000 */
[----:B------:R-:W-:Y:S02]  /*3ef0*/  LOP3.LUT R23, R23, 0xff, R5, 0x78, !PT ;  /* 0x000000ff17177812 */ /* 0x000fe400078e7805 */
[----:B------:R-:W-:Y:S02]  /*3f00*/  LOP3.LUT P2, RZ, R27, 0x100, RZ, 0xc0, !PT ;  /* 0x000001001bff7812 */ /* 0x000fe4000784c0ff */
[----:B------:R-:W-:Y:S01]  /*3f10*/  LOP3.LUT R23, R23, 0x20, RZ, 0x3c, !PT ;  /* 0x0000002017177812 */ /* 0x000fe200078e3cff */
[----:B------:R-:W-:Y:S01]  /*3f20*/  STS.U8 [R2+UR4+0x200], R24 ;  /* 0x0002001802007988 */ /* 0x000fe20008000004 */
[----:B------:R-:W-:Y:S02]  /*3f30*/  LOP3.LUT P1, RZ, R27, 0x100, RZ, 0xc0, !PT ;  /* 0x000001001bff7812 */ /* 0x000fe4000782c0ff */
[----:B------:R-:W-:Y:S01]  /*3f40*/  SEL R3, RZ, 0x108, !P2 ;  /* 0x00000108ff037807 */ /* 0x000fe20005000000 */
[----:B------:R1:W-:Y:S04]  /*3f50*/  STS.U8 [R2+UR4+0x1200], R15 ;  /* 0x0012000f02007988 */ /* 0x0003e80008000004 */
[----:B------:R-:W-:Y:S01]  /*3f60*/  STS.U8 [R23+UR4+0x400], R21 ;  /* 0x0004001517007988 */ /* 0x000fe20008000004 */
[----:B------:R-:W-:-:S03]  /*3f70*/  LOP3.LUT R3, R3, 0xff, R27, 0x78, !PT ;  /* 0x000000ff03037812 */ /* 0x000fc600078e781b */
[----:B------:R3:W-:Y:S01]  /*3f80*/  STS.U8 [R23+UR4+0x1400], R14 ;  /* 0x0014000e17007988 */ /* 0x0007e20008000004 */
[----:B------:R-:W-:Y:S02]  /*3f90*/  LOP3.LUT R3, R3, 0x30, RZ, 0x3c, !PT ;  /* 0x0000003003037812 */ /* 0x000fe400078e3cff */
[----:B0-----:R-:W-:Y:S01]  /*3fa0*/  LOP3.LUT P2, RZ, R22, 0x100, RZ, 0xc0, !PT ;  /* 0x0000010016ff7812 */ /* 0x001fe2000784c0ff */
[----:B-1----:R-:W4:Y:S01]  /*3fb0*/  LDL R2, [R1+0x294] ;  /* 0x0002940001027983 */ /* 0x002f220000100800 */
[----:B---3--:R-:W-:-:S04]  /*3fc0*/  SEL R23, RZ, 0x108, !P1 ;  /* 0x00000108ff177807 */ /* 0x008fc80004800000 */
[----:B------:R-:W-:Y:S01]  /*3fd0*/  LOP3.LUT R23, R23, 0xff, R27, 0x78, !PT ;  /* 0x000000ff17177812 */ /* 0x000fe200078e781b */
[----:B------:R-:W-:Y:S03]  /*3fe0*/  STS.U8 [R3+UR4+0x600], R20 ;  /* 0x0006001403007988 */ /* 0x000fe60008000004 */
[----:B------:R-:W-:Y:S01]  /*3ff0*/  LOP3.LUT R23, R23, 0x40, RZ, 0x3c, !PT ;  /* 0x0000004017177812 */ /* 0x000fe200078e3cff */
[----:B------:R-:W-:Y:S04]  /*4000*/  STS.U8 [R3+UR4+0x1600], R13 ;  /* 0x0016000d03007988 */ /* 0x000fe80008000004 */
[----:B------:R-:W-:Y:S04]  /*4010*/  STS.U8 [R23+UR4+0x800], R18 ;  /* 0x0008001217007988 */ /* 0x000fe80008000004 */
[----:B------:R0:W-:Y:S01]  /*4020*/  STS.U8 [R23+UR4+0x1800], R12 ;  /* 0x0018000c17007988 */ /* 0x0001e20008000004 */
[----:B------:R-:W-:-:S02]  /*4030*/  LOP3.LUT R26, R22, 0x1f, RZ, 0xc0, !PT ;  /* 0x0000001f161a7812 */ /* 0x000fc400078ec0ff */
[----:B0-----:R-:W-:-:S04]  /*4040*/  SEL R23, RZ, 0x108, !P2 ;  /* 0x00000108ff177807 */ /* 0x001fc80005000000 */
[----:B------:R-:W-:Y:S02]  /*4050*/  LOP3.LUT R23, R23, 0xff, R22, 0x78, !PT ;  /* 0x000000ff17177812 */ /* 0x000fe400078e7816 */
[----:B------:R-:W3:Y:S01]  /*4060*/  LDL R22, [R1+0x280] ;  /* 0x0002800001167983 */ /* 0x000ee20000100800 */
[----:B------:R-:W-:Y:S01]  /*4070*/  IMAD R27, R26, UR12, RZ ;  /* 0x0000000c1a1b7c24 */ /* 0x000fe2000f8e02ff */
[----:B------:R-:W-:-:S05]  /*4080*/  LOP3.LUT R23, R23, 0x50, RZ, 0x3c, !PT ;  /* 0x0000005017177812 */ /* 0x000fca00078e3cff */
[----:B------:R-:W-:Y:S04]  /*4090*/  STS.U8 [R23+UR4+0xa00], R19 ;  /* 0x000a001317007988 */ /* 0x000fe80008000004 */
[----:B------:R0:W-:Y:S01]  /*40a0*/  STS.U8 [R23+UR4+0x1a00], R11 ;  /* 0x001a000b17007988 */ /* 0x0001e20008000004 */
[C---:B------:R-:W-:Y:S01]  /*40b0*/  ISETP.GE.AND P0, PT, R26.reuse, UR7, PT ;  /* 0x000000071a007c0c */ /* 0x040fe2000bf06270 */
[----:B------:R-:W-:Y:S01]  /*40c0*/  IMAD R26, R26, UR11, RZ ;  /* 0x0000000b1a1a7c24 */ /* 0x000fe2000f8e02ff */
[----:B------:R-:W-:Y:S01]  /*40d0*/  PRMT R24, RZ, 0x7610, R24 ;  /* 0x00007610ff187816 */ /* 0x000fe20000000018 */
[----:B------:R-:W1:Y:S03]  /*40e0*/  LDCU UR11, c[0x0][0x3ac] ;  /* 0x00007580ff0b77ac */ /* 0x000e660008000800 */
[----:B------:R-:W-:-:S02]  /*40f0*/  SHF.R.S32.HI R26, RZ, 0x1f, R26 ;  /* 0x0000001fff1a7819 */ /* 0x000fc4000001141a */
[----:B--2---:R-:W-:Y:S02]  /*4100*/  IADD3 R4, P1, PT, R27, R29, RZ ;  /* 0x0000001d1b047210 */ /* 0x004fe40007f3e0ff */
[----:B------:R-:W2:Y:S02]  /*4110*/  S2R R29, SR_TID.X ;  /* 0x00000000001d7919 */ /* 0x000ea40000002100 */
[C---:B--2---:R-:W-:Y:S02]  /*4120*/  LOP3.LUT P3, RZ, R29.reuse, 0x100, RZ, 0xc0, !PT ;  /* 0x000001001dff7812 */ /* 0x044fe4000786c0ff */
[----:B------:R-:W-:Y:S02]  /*4130*/  LOP3.LUT P2, RZ, R29, 0x100, RZ, 0xc0, !PT ;  /* 0x000001001dff7812 */ /* 0x000fe4000784c0ff */
[----:B0-----:R-:W-:Y:S02]  /*4140*/  SEL R23, RZ, 0x108, !P3 ;  /* 0x00000108ff177807 */ /* 0x001fe40005800000 */
[----:B------:R-:W-:-:S02]  /*4150*/  SEL R3, RZ, 0x108, !P2 ;  /* 0x00000108ff037807 */ /* 0x000fc40005000000 */
[--C-:B------:R-:W-:Y:S02]  /*4160*/  LOP3.LUT R23, R23, 0xff, R29.reuse, 0x78, !PT ;  /* 0x000000ff17177812 */ /* 0x100fe400078e781d */
[----:B------:R-:W-:Y:S02]  /*4170*/  LOP3.LUT R3, R3, 0xff, R29, 0x78, !PT ;  /* 0x000000ff03037812 */ /* 0x000fe400078e781d */
[----:B------:R-:W-:Y:S02]  /*4180*/  LOP3.LUT R23, R23, 0x60, RZ, 0x3c, !PT ;  /* 0x0000006017177812 */ /* 0x000fe400078e3cff */
[----:B------:R-:W-:-:S03]  /*4190*/  LOP3.LUT R3, R3, 0x70, RZ, 0x3c, !PT ;  /* 0x0000007003037812 */ /* 0x000fc600078e3cff */
[----:B------:R-:W-:Y:S04]  /*41a0*/  STS.U8 [R23+UR4+0xc00], R17 ;  /* 0x000c001117007988 */ /* 0x000fe80008000004 */
[----:B------:R0:W-:Y:S04]  /*41b0*/  STS.U8 [R23+UR4+0x1c00], R9 ;  /* 0x001c000917007988 */ /* 0x0001e80008000004 */
[----:B------:R-:W-:Y:S04]  /*41c0*/  STS.U8 [R3+UR4+0xe00], R10 ;  /* 0x000e000a03007988 */ /* 0x000fe80008000004 */
[----:B------:R2:W-:Y:S04]  /*41d0*/  STS.U8 [R3+UR4+0x1e00], R8 ;  /* 0x001e000803007988 */ /* 0x0005e80008000004 */
[----:B0-----:R-:W4:Y:S01]  /*41e0*/  LDL.LU R23, [R1+0x2a8] ;  /* 0x0002a80001177983 */ /* 0x001f220000300800 */
[----:B---3--:R-:W-:Y:S01]  /*41f0*/  IMAD.X R5, R26, 0x1, R22, P1 ;  /* 0x000000011a057824 */ /* 0x008fe200008e0616 */
[----:B------:R-:W-:Y:S06]  /*4200*/  BAR.SYNC.DEFER_BLOCKING 0x0 ;  /* 0x0000000000007b1d */ /* 0x000fec0000010000 */
[----:B------:R-:W3:Y:S04]  /*4210*/  LDL.LU R22, [R1+0x2c8] ;  /* 0x0002c80001167983 */ /* 0x000ee80000300800 */
[----:B------:R-:W3:Y:S04]  /*4220*/  LDL.LU R29, [R1+0x2f0] ;  /* 0x0002f000011d7983 */ /* 0x000ee80000300800 */
[----:B--2---:R-:W2:Y:S04]  /*4230*/  LDL R3, [R1+0x290] ;  /* 0x0002900001037983 */ /* 0x004ea80000100800 */
[----:B------:R0:W2:Y:S04]  /*4240*/  @!P0 LDG.E.U8 R24, desc[UR8][R4.64] ;  /* 0x0000000804188981 */ /* 0x0000a8000c1e1100 */
[----:B------:R-:W2:Y:S01]  /*4250*/  LDL R5, [R1+0x2a0] ;  /* 0x0002a00001057983 */ /* 0x000ea20000100800 */
[----:B0-----:R-:W-:-:S02]  /*4260*/  IADD3 R4, P2, PT, R27, R7, RZ ;  /* 0x000000071b047210 */ /* 0x001fc40007f5e0ff */
[----:B------:R-:W-:Y:S02]  /*4270*/  IADD3 R6, P3, PT, R27, R6, RZ ;  /* 0x000000061b067210 */ /* 0x000fe40007f7e0ff */
[----:B------:R-:W-:-:S03]  /*4280*/  PRMT R20, RZ, 0x7610, R20 ;  /* 0x00007610ff147816 */ /* 0x000fc60000000014 */
[C---:B----4-:R-:W-:Y:S01]  /*4290*/  IMAD.X R7, R26.reuse, 0x1, R23, P3 ;  /* 0x000000011a077824 */ /* 0x050fe200018e0617 */
[----:B------:R0:W-:Y:S04]  /*42a0*/  STL [R1+0x410], R23 ;  /* 0x0004101701007387 */ /* 0x0001e80000100800 */
[----:B0-----:R-:W4:Y:S01]  /*42b0*/  LDL.LU R23, [R1+0x2c4] ;  /* 0x0002c40001177983 */ /* 0x001f220000300800 */
[----:B--2---:R-:W-:-:S05]  /*42c0*/  IMAD.X R5, R26, 0x1, R5, P2 ;  /* 0x000000011a057824 */ /* 0x004fca00010e0605 */
[----:B------:R0:W2:Y:S04]  /*42d0*/  @!P0 LDG.E.U8 R20, desc[UR8][R4.64] ;  /* 0x0000000804148981 */ /* 0x0000a8000c1e1100 */
[----:B------:R-:W0:Y:S01]  /*42e0*/  LDL R5, [R1+0x2bc] ;  /* 0x0002bc0001057983 */ /* 0x000e220000100800 */
[----:B------:R-:W-:Y:S02]  /*42f0*/  IADD3 R2, P1, PT, R27, R2, RZ ;  /* 0x000000021b027210 */ /* 0x000fe40007f3e0ff */
[----:B------:R-:W-:-:S03]  /*4300*/  PRMT R25, RZ, 0x7610, R25 ;  /* 0x00007610ff197816 */ /* 0x000fc60000000019 */
[----:B------:R-:W-:-:S05]  /*4310*/  IMAD.X R3, R26, 0x1, R3, P1 ;  /* 0x000000011a037824 */ /* 0x000fca00008e0603 */
[----:B------:R0:W2:Y:S04]  /*4320*/  @!P0 LDG.E.U8 R25, desc[UR8][R2.64] ;  /* 0x0000000802198981 */ /* 0x0000a8000c1e1100 */
[----:B------:R-:W2:Y:S01]  /*4330*/  LDL R3, [R1+0x2b4] ;  /* 0x0002b40001037983 */ /* 0x000ea20000100800 */
[----:B------:R-:W-:-:S06]  /*4340*/  PRMT R21, RZ, 0x7610, R21 ;  /* 0x00007610ff157816 */ /* 0x000fcc0000000015 */
[----:B------:R0:W3:Y:S04]  /*4350*/  @!P0 LDG.E.U8 R21, desc[UR8][R6.64] ;  /* 0x0000000806158981 */ /* 0x0000e8000c1e1100 */
[----:B------:R-:W3:Y:S01]  /*4360*/  LDL R7, [R1+0x2c0] ;  /* 0x0002c00001077983 */ /* 0x000ee20000100800 */
[----:B0-----:R-:W-:-:S03]  /*4370*/  IADD3 R4, P2, PT, R27, R5, RZ ;  /* 0x000000051b047210 */ /* 0x001fc60007f5e0ff */
[----:B------:R-:W3:Y:S01]  /*4380*/  LDL R5, [R1+0x2b8] ;  /* 0x0002b80001057983 */ /* 0x000ee20000100800 */
[----:B--2---:R-:W-:-:S03]  /*4390*/  IADD3 R2, P1, PT, R27, R3, RZ ;  /* 0x000000031b027210 */ /* 0x004fc60007f3e0ff */
[----:B------:R-:W2:Y:S01]  /*43a0*/  LDL R3, [R1+0x2b0] ;  /* 0x0002b00001037983 */ /* 0x000ea20000100800 */
[----:B------:R-:W-:-:S03]  /*43b0*/  PRMT R18, RZ, 0x7610, R18 ;  /* 0x00007610ff127816 */ /* 0x000fc60000000012 */
[----:B----4-:R0:W-:Y:S01]  /*43c0*/  STL [R1+0x418], R23 ;  /* 0x0004181701007387 */ /* 0x0101e20000100800 */
[----:B------:R-:W-:Y:S02]  /*43d0*/  PRMT R17, RZ, 0x7610, R17 ;  /* 0x00007610ff117816 */ /* 0x000fe40000000011 */
[----:B------:R-:W-:Y:S02]  /*43e0*/  IADD3 R6, P3, PT, R27, R23, RZ ;  /* 0x000000171b067210 */ /* 0x000fe40007f7e0ff */
[----:B------:R-:W-:Y:S01]  /*43f0*/  PRMT R19, RZ, 0x7610, R19 ;  /* 0x00007610ff137816 */ /* 0x000fe20000000013 */
[----:B0-----:R-:W4:Y:S02]  /*4400*/  LDL R23, [R1+0x2d8] ;  /* 0x0002d80001177983 */ /* 0x001f240000100800 */
[----:B---3--:R-:W-:-:S05]  /*4410*/  IMAD.X R7, R26, 0x1, R7, P3 ;  /* 0x000000011a077824 */ /* 0x008fca00018e0607 */
[----:B------:R0:W3:Y:S04]  /*4420*/  @!P0 LDG.E.U8 R19, desc[UR8][R6.64] ;  /* 0x0000000806138981 */ /* 0x0000e8000c1e1100 */
[----:B------:R-:W0:Y:S01]  /*4430*/  LDL R7, [R1+0x2dc] ;  /* 0x0002dc0001077983 */ /* 0x000e220000100800 */
[----:B------:R-:W-:-:S05]  /*4440*/  IMAD.X R5, R26, 0x1, R5, P2 ;  /* 0x000000011a057824 */ /* 0x000fca00010e0605 */
[----:B------:R0:W3:Y:S04]  /*4450*/  @!P0 LDG.E.U8 R18, desc[UR8][R4.64] ;  /* 0x0000000804128981 */ /* 0x0000e8000c1e1100 */
[----:B------:R-:W3:Y:S01]  /*4460*/  LDL R5, [R1+0x2d4] ;  /* 0x0002d40001057983 */ /* 0x000ee20000100800 */
[----:B--2---:R-:W-:-:S05]  /*4470*/  IMAD.X R3, R26, 0x1, R3, P1 ;  /* 0x000000011a037824 */ /* 0x004fca00008e0603 */
[----:B------:R2:W2:Y:S04]  /*4480*/  @!P0 LDG.E.U8 R17, desc[UR8][R2.64] ;  /* 0x0000000802118981 */ /* 0x0004a8000c1e1100 */
[----:B------:R-:W2:Y:S01]  /*4490*/  LDL R3, [R1+0x2cc] ;  /* 0x0002cc0001037983 */ /* 0x000ea20000100800 */
[----:B------:R-:W-:Y:S02]  /*44a0*/  PRMT R14, RZ, 0x7610, R14 ;  /* 0x00007610ff0e7816 */ /* 0x000fe4000000000e */
[----:B------:R-:W-:Y:S02]  /*44b0*/  PRMT R16, RZ, 0x7610, R16 ;  /* 0x00007610ff107816 */ /* 0x000fe40000000010 */
[C---:B0-----:R-:W-:Y:S02]  /*44c0*/  IADD3 R6, P3, PT, R27.reuse, R7, RZ ;  /* 0x000000071b067210 */ /* 0x041fe40007f7e0ff */
[----:B---3--:R-:W-:-:S02]  /*44d0*/  IADD3 R4, P2, PT, R27, R5, RZ ;  /* 0x000000051b047210 */ /* 0x008fc40007f5e0ff */
[----:B------:R-:W3:Y:S01]  /*44e0*/  LDL R5, [R1+0x2d0] ;  /* 0x0002d00001057983 */ /* 0x000ee20000100800 */
[----:B--2---:R-:W-:Y:S01]  /*44f0*/  IADD3 R2, P1, PT, R27, R3, RZ ;  /* 0x000000031b027210 */ /* 0x004fe20007f3e0ff */
[C---:B----4-:R-:W-:Y:S02]  /*4500*/  IMAD.X R7, R26.reuse, 0x1, R23, P3 ;  /* 0x000000011a077824 */ /* 0x050fe400018e0617 */
[----:B------:R-:W2:Y:S02]  /*4510*/  LDL R27, [R1+0x2e8] ;  /* 0x0002e800011b7983 */ /* 0x000ea40000100800 */
[----:B------:R-:W-:Y:S02]  /*4520*/  IMAD.X R3, R26, 0x1, R22, P1 ;  /* 0x000000011a037824 */ /* 0x000fe400008e0616 */
[----:B------:R-:W4:Y:S04]  /*4530*/  @!P0 LDG.E.U8 R16, desc[UR8][R6.64] ;  /* 0x0000000806108981 */ /* 0x000f28000c1e1100 */
[----:B------:R0:W2:Y:S02]  /*4540*/  @!P0 LDG.E.U8 R14, desc[UR8][R2.64] ;  /* 0x00000008020e8981 */ /* 0x0000a4000c1e1100 */
[----:B0-----:R-:W0:Y:S02]  /*4550*/  S2R R3, SR_TID.X ;  /* 0x0000000000037919 */ /* 0x001e240000002100 */
[----:B------:R1:W-:Y:S04]  /*4560*/  STL [R1+0x404], R22 ;  /* 0x0004041601007387 */ /* 0x0003e80000100800 */
[----:B-1----:R-:W2:Y:S04]  /*4570*/  LDL.LU R22, [R1+0x2e4] ;  /* 0x0002e40001167983 */ /* 0x002ea80000300800 */
[----:B------:R-:W4:Y:S01]  /*4580*/  LDL.LU R23, [R1+0x29c] ;  /* 0x00029c0001177983 */ /* 0x000f220000300800 */
[----:B------:R-:W-:-:S03]  /*4590*/  PRMT R15, RZ, 0x7610, R15 ;  /* 0x00007610ff0f7816 */ /* 0x000fc6000000000f */
[----:B------:R-:W4:Y:S01]  /*45a0*/  LDL R6, [R1+0x2f4] ;  /* 0x0002f40001067983 */ /* 0x000f220000100800 */
[----:B0-----:R-:W-:-:S05]  /*45b0*/  LOP3.LUT R3, R3, 0x1f, RZ, 0xc0, !PT ;  /* 0x0000001f03037812 */ /* 0x001fca00078ec0ff */
[----:B------:R-:W-:Y:S01]  /*45c0*/  IMAD R7, R3, UR11, RZ ;  /* 0x0000000b03077c24 */ /* 0x000fe2000f8e02ff */
[----:B------:R-:W-:Y:S01]  /*45d0*/  PRMT R11, RZ, 0x7610, R11 ;  /* 0x00007610ff0b7816 */ /* 0x000fe2000000000b */
[----:B------:R-:W4:Y:S01]  /*45e0*/  LDL R3, [R1+0x2e0] ;  /* 0x0002e00001037983 */ /* 0x000f220000100800 */
[----:B------:R-:W0:Y:S01]  /*45f0*/  LDCU UR11, c[0x0][0x3ac] ;  /* 0x00007580ff0b77ac */ /* 0x000e220008000800 */
[----:B---3--:R-:W-:-:S05]  /*4600*/  IMAD.X R5, R26, 0x1, R5, P2 ;  /* 0x000000011a057824 */ /* 0x008fca00010e0605 */
[----:B------:R-:W3:Y:S04]  /*4610*/  @!P0 LDG.E.U8 R15, desc[UR8][R4.64] ;  /* 0x00000008040f8981 */ /* 0x000ee8000c1e1100 */
[----:B------:R-:W3:Y:S01]  /*4620*/  LDL R5, [R1+0x2ec] ;  /* 0x0002ec0001057983 */ /* 0x000ee20000100800 */
[----:B--2---:R-:W-:-:S05]  /*4630*/  IADD3 R2, P1, PT, R7, R22, RZ ;  /* 0x0000001607027210 */ /* 0x004fca0007f3e0ff */
[----:B----4-:R-:W-:-:S05]  /*4640*/  IMAD.X R3, R26, 0x1, R3, P1 ;  /* 0x000000011a037824 */ /* 0x010fca00008e0603 */
[----:B------:R1:W2:Y:S02]  /*4650*/  @!P0 LDG.E.U8 R11, desc[UR8][R2.64] ;  /* 0x00000008020b8981 */ /* 0x0002a4000c1e1100 */
[----:B-1----:R-:W1:Y:S01]  /*4660*/  S2R R3, SR_TID.X ;  /* 0x0000000000037919 */ /* 0x002e620000002100 */
[----:B------:R-:W-:Y:S02]  /*4670*/  IADD3 R6, P3, PT, R7, R6, RZ ;  /* 0x0000000607067210 */ /* 0x000fe40007f7e0ff */
[----:B------:R-:W-:Y:S02]  /*4680*/  PRMT R13, RZ, 0x7610, R13 ;  /* 0x00007610ff0d7816 */ /* 0x000fe4000000000d */
[----:B------:R-:W-:Y:S01]  /*4690*/  PRMT R12, RZ, 0x7610, R12 ;  /* 0x00007610ff0c7816 */ /* 0x000fe2000000000c */
[----:B------:R4:W-:Y:S04]  /*46a0*/  STL [R1+0x414], R22 ;  /* 0x0004141601007387 */ /* 0x0009e80000100800 */
[----:B----4-:R-:W4:Y:S01]  /*46b0*/  LDL.LU R22, [R1+0x288] ;  /* 0x0002880001167983 */ /* 0x010f220000300800 */
[----:B-1----:R-:W-:-:S02]  /*46c0*/  LOP3.LUT R3, R3, 0x1f, RZ, 0xc0, !PT ;  /* 0x0000001f03037812 */ /* 0x002fc400078ec0ff */
[----:B---3--:R-:W-:Y:S01]  /*46d0*/  IADD3 R4, P2, PT, R7, R5, RZ ;  /* 0x0000000507047210 */ /* 0x008fe20007f5e0ff */
[----:B------:R-:W-:-:S04]  /*46e0*/  IMAD.X R7, R26, 0x1, R29, P3 ;  /* 0x000000011a077824 */ /* 0x000fc800018e061d */
[----:B------:R-:W-:Y:S01]  /*46f0*/  IMAD.X R5, R26, 0x1, R27, P2 ;  /* 0x000000011a057824 */ /* 0x000fe200010e061b */
[----:B------:R0:W3:Y:S04]  /*4700*/  @!P0 LDG.E.U8 R13, desc[UR8][R6.64] ;  /* 0x00000008060d8981 */ /* 0x0000e8000c1e1100 */
[----:B------:R-:W2:Y:S04]  /*4710*/  LDL R27, [R1+0x278] ;  /* 0x00027800011b7983 */ /* 0x000ea80000100800 */
[----:B------:R1:W-:Y:S01]  /*4720*/  STL [R1+0x40c], R29 ;  /* 0x00040c1d01007387 */ /* 0x0003e20000100800 */
[----:B0-----:R-:W-:-:S03]  /*4730*/  IMAD R7, R3, UR11, RZ ;  /* 0x0000000b03077c24 */ /* 0x001fc6000f8e02ff */
[----:B------:R0:W2:Y:S02]  /*4740*/  @!P0 LDG.E.U8 R12, desc[UR8][R4.64] ;  /* 0x00000008040c8981 */ /* 0x0000a4000c1e1100 */
[----:B------:R-:W-:Y:S02]  /*4750*/  IADD3 R2, P3, PT, R7, R23, RZ ;  /* 0x0000001707027210 */ /* 0x000fe40007f7e0ff */
[----:B-1----:R-:W2:Y:S04]  /*4760*/  LDL.LU R29, [R1+0x298] ;  /* 0x00029800011d7983 */ /* 0x002ea80000300800 */
[----:B------:R-:W0:Y:S04]  /*4770*/  LDL R5, [R1+0x28c] ;  /* 0x00028c0001057983 */ /* 0x000e280000100800 */
[----:B------:R1:W-:Y:S04]  /*4780*/  STL [R1+0x41c], R23 ;  /* 0x00041c1701007387 */ /* 0x0003e80000100800 */
[----:B-1----:R-:W2:Y:S01]  /*4790*/  LDL.LU R23, [R1+0x27c] ;  /* 0x00027c0001177983 */ /* 0x002ea20000300800 */
[----:B------:R-:W-:-:S02]  /*47a0*/  PRMT R8, RZ, 0x7610, R8 ;  /* 0x00007610ff087816 */ /* 0x000fc40000000008 */
[----:B------:R-:W-:Y:S02]  /*47b0*/  PRMT R9, RZ, 0x7610, R9 ;  /* 0x00007610ff097816 */ /* 0x000fe40000000009 */
[----:B------:R-:W-:Y:S02]  /*47c0*/  PRMT R10, RZ, 0x7610, R10 ;  /* 0x00007610ff0a7816 */ /* 0x000fe4000000000a */
[----:B0-----:R-:W-:-:S05]  /*47d0*/  IADD3 R4, P2, PT, R7, R5, RZ ;  /* 0x0000000507047210 */ /* 0x001fca0007f5e0ff */
[----:B----4-:R-:W-:-:S05]  /*47e0*/  IMAD.X R5, R26, 0x1, R22, P2 ;  /* 0x000000011a057824 */ /* 0x010fca00010e0616 */
[----:B------:R0:W4:Y:S01]  /*47f0*/  @!P0 LDG.E.U8 R9, desc[UR8][R4.64] ;  /* 0x0000000804098981 */ /* 0x000122000c1e1100 */
[----:B--2---:R-:W-:-:S05]  /*4800*/  IADD3 R6, P1, PT, R7, R23, RZ ;  /* 0x0000001707067210 */ /* 0x004fca0007f3e0ff */
[C---:B------:R-:W-:Y:S01]  /*4810*/  IMAD.X R7, R26.reuse, 0x1, R27, P1 ;  /* 0x000000011a077824 */ /* 0x040fe200008e061b */
[----:B0-----:R-:W-:Y:S04]  /*4820*/  LDS.U8 R5, [R0+UR4+0x8] ;  /* 0x0000080400057984 */ /* 0x001fe80008000000 */
[----:B------:R0:W2:Y:S04]  /*4830*/  @!P0 LDG.E.U8 R8, desc[UR8][R6.64] ;  /* 0x0000000806088981 */ /* 0x0000a8000c1e1100 */
[----:B------:R-:W-:Y:S04]  /*4840*/  LDS.U8 R4, [R0+UR4+0x100] ;  /* 0x0001000400047984 */ /* 0x000fe80008000000 */
[----:B0-----:R-:W-:Y:S04]  /*4850*/  LDS.U8 R7, [R0+UR4+0x1000] ;  /* 0x0010000400077984 */ /* 0x001fe80008000000 */
[----:B------:R-:W0:Y:S04]  /*4860*/  LDS.U8 R6, [R0+UR4+0x1108] ;  /* 0x0011080400067984 */ /* 0x000e280008000000 */
[----:B------:R-:W-:Y:S04]  /*4870*/  STL [R1+0x438], R23 ;  /* 0x0004381701007387 */ /* 0x000fe80000100800 */
[----:B------:R-:W-:Y:S04]  /*4880*/  STL [R1+0x43c], R29 ;  /* 0x00043c1d01007387 */ /* 0x000fe80000100800 */
[----:B------:R-:W-:Y:S04]  /*4890*/  STL [R1+0x440], R22 ;  /* 0x0004401601007387 */ /* 0x000fe80000100800 */
[----:B0-----:R-:W-:Y:S04]  /*48a0*/  STL.64 [R1+0x780], R6 ;  /* 0x0007800601007387 */ /* 0x001fe80000100a00 */
[----:B------:R-:W-:Y:S04]  /*48b0*/  STL.64 [R1+0x778], R4 ;  /* 0x0007780401007387 */ /* 0x000fe80000100a00 */
[----:B------:R-:W0:Y:S04]  /*48c0*/  LDS.U8 R5, [R0+UR4+0x1008] ;  /* 0x0010080400057984 */ /* 0x000e280008000000 */
[----:B------:R-:W1:Y:S04]  /*48d0*/  LDS.U8 R4, [R0+UR4+0x1100] ;  /* 0x0011000400047984 */ /* 0x000e680008000000 */
[----:B------:R-:W1:Y:S04]  /*48e0*/  LDS.U8 R6, [R0+UR4+0x80] ;  /* 0x0000800400067984 */ /* 0x000e680008000000 */
[----:B0-----:R-:W-:Y:S04]  /*48f0*/  STL [R1+0x14], R5 ;  /* 0x0000140501007387 */ /* 0x001fe80000100800 */
[----:B------:R-:W0:Y:S04]  /*4900*/  LDS.U8 R5, [R0+UR4+0x188] ;  /* 0x0001880400057984 */ /* 0x000e280008000000 */
[----:B-1----:R-:W-:Y:S04]  /*4910*/  STL [R1+0x10], R4 ;  /* 0x0000100401007387 */ /* 0x002fe80000100800 */
[----:B------:R-:W1:Y:S04]  /*4920*/  LDS.U8 R4, [R0+UR4+0x88] ;  /* 0x0000880400047984 */ /* 0x000e680008000000 */
[----:B------:R-:W-:Y:S04]  /*4930*/  STL [R1+0x25c], R6 ;  /* 0x00025c0601007387 */ /* 0x000fe80000100800 */
[----:B------:R-:W3:Y:S04]  /*4940*/  LDS.U8 R6, [R0+UR4+0x180] ;  /* 0x0001800400067984 */ /* 0x000ee80008000000 */
[----:B0-----:R-:W-:Y:S04]  /*4950*/  STL [R1+0x258], R5 ;  /* 0x0002580501007387 */ /* 0x001fe80000100800 */
[----:B------:R-:W0:Y:S04]  /*4960*/  LDS.U8 R5, [R0+UR4+0x1080] ;  /* 0x0010800400057984 */ /* 0x000e280008000000 */
[----:B-1----:R-:W-:Y:S04]  /*4970*/  STL [R1+0x264], R4 ;  /* 0x0002640401007387 */ /* 0x002fe80000100800 */
[----:B------:R-:W1:Y:S04]  /*4980*/  LDS.U8 R4, [R0+UR4+0x1188] ;  /* 0x0011880400047984 */ /* 0x000e680008000000 */
[----:B---3--:R-:W-:Y:S04]  /*4990*/  STL [R1+0x260], R6 ;  /* 0x0002600601007387 */ /* 0x008fe80000100800 */
[----:B0-----:R-:W-:Y:S04]  /*49a0*/  STL [R1+0x26c], R5 ;  /* 0x00026c0501007387 */ /* 0x001fe80000100800 */
[----:B------:R-:W0:Y:S04]  /*49b0*/  LDS.U8 R5, [R0+UR4+0x1088] ;  /* 0x0010880400057984 */ /* 0x000e280008000000 */
[----:B-1----:R-:W-:Y:S04]  /*49c0*/  STL [R1+0x268], R4 ;  /* 0x0002680401007387 */ /* 0x002fe80000100800 */
[----:B------:R-:W1:Y:S01]  /*49d0*/  LDS.U8 R4, [R0+UR4+0x1180] ;  /* 0x0011800400047984 */ /* 0x000e620008000000 */
[----:B------:R-:W-:Y:S01]  /*49e0*/  IMAD.X R3, R26, 0x1, R29, P3 ;  /* 0x000000011a037824 */ /* 0x000fe200018e061d */
[----:B------:R-:W-:-:S02]  /*49f0*/  LOP3.LUT R22, R0, 0x210, RZ, 0x3c, !PT ;  /* 0x0000021000167812 */ /* 0x000fc400078e3cff */
[----:B------:R-:W-:Y:S04]  /*4a00*/  STL [R1+0x444], R0 ;  /* 0x0004440001007387 */ /* 0x000fe80000100800 */
[----:B------:R3:W2:Y:S04]  /*4a10*/  @!P0 LDG.E.U8 R10, desc[UR8][R2.64] ;  /* 0x00000008020a8981 */ /* 0x0006a8000c1e1100 */
[----:B------:R-:W-:Y:S04]  /*4a20*/  LDS.U8 R6, [R22+UR4+0x8] ;  /* 0x0000080416067984 */ /* 0x000fe80008000000 */
[----:B---3--:R-:W-:Y:S04]  /*4a30*/  LDS.U8 R3, [R0+UR4] ;  /* 0x0000000400037984 */ /* 0x008fe80008000000 */
[----:B------:R3:W-:Y:S04]  /*4a40*/  LDS.U8 R2, [R0+UR4+0x108] ;  /* 0x0001080400027984 */ /* 0x0007e80008000000 */
[----:B0-----:R-:W-:Y:S04]  /*4a50*/  STL [R1+0x274], R5 ;  /* 0x0002740501007387 */ /* 0x001fe80000100800 */
[----:B------:R-:W0:Y:S04]  /*4a60*/  LDS.U8 R5, [R22+UR4] ;  /* 0x0000000416057984 */ /* 0x000e280008000000 */
[----:B-1----:R-:W-:Y:S04]  /*4a70*/  STL [R1+0x270], R4 ;  /* 0x0002700401007387 */ /* 0x002fe80000100800 */
[----:B---3--:R-:W3:Y:S04]  /*4a80*/  LDL R0, [R1+0x38c] ;  /* 0x00038c0001007983 */ /* 0x008ee80000100800 */
[----:B------:R-:W1:Y:S04]  /*4a90*/  LDS.U8 R4, [R22+UR4+0x108] ;  /* 0x0001080416047984 */ /* 0x000e680008000000 */
[----:B0-----:R-:W-:Y:S04]  /*4aa0*/  STL [R1+0x30c], R5 ;  /* 0x00030c0501007387 */ /* 0x001fe80000100800 */
[----:B------:R-:W0:Y:S04]  /*4ab0*/  LDS.U8 R5, [R22+UR4+0x100] ;  /* 0x0001000416057984 */ /* 0x000e280008000000 */
[----:B-1----:R-:W-:Y:S04]  /*4ac0*/  STL [R1+0x308], R4 ;  /* 0x0003080401007387 */ /* 0x002fe80000100800 */
[----:B------:R-:W1:Y:S04]  /*4ad0*/  LDS.U8 R4, [R22+UR4+0x1000] ;  /* 0x0010000416047984 */ /* 0x000e680008000000 */
[----:B------:R-:W-:Y:S04]  /*4ae0*/  STL [R1+0x314], R6 ;  /* 0x0003140601007387 */ /* 0x000fe80000100800 */
[----:B------:R-:W4:Y:S04]  /*4af0*/  LDS.U8 R6, [R22+UR4+0x1108] ;  /* 0x0011080416067984 */ /* 0x000f280008000000 */
[----:B0-----:R-:W-:Y:S04]  /*4b00*/  STL [R1+0x310], R5 ;  /* 0x0003100501007387 */ /* 0x001fe80000100800 */
[----:B------:R-:W0:Y:S04]  /*4b10*/  LDS.U8 R5, [R22+UR4+0x1008] ;  /* 0x0010080416057984 */ /* 0x000e280008000000 */
[----:B-1----:R-:W-:Y:S04]  /*4b20*/  STL [R1+0x31c], R4 ;  /* 0x00031c0401007387 */ /* 0x002fe80000100800 */
[----:B------:R-:W1:Y:S04]  /*4b30*/  LDS.U8 R4, [R22+UR4+0x1100] ;  /* 0x0011000416047984 */ /* 0x000e680008000000 */
[----:B----4-:R-:W-:Y:S04]  /*4b40*/  STL [R1+0x318], R6 ;  /* 0x0003180601007387 */ /* 0x010fe80000100800 */
        /* <DEDUP_REMOVED lines=16> */
[----:B----4-:R-:W-:Y:S04]  /*4c50*/  STL [R1+0x364], R6 ;  /* 0x0003640601007387 */ /* 0x010fe80000100800 */
[----:B0-----:R-:W-:Y:S04]  /*4c60*/  STL [R1+0x360], R5 ;  /* 0x0003600501007387 */ /* 0x001fe80000100800 */
[----:B---3--:R-:W0:Y:S04]  /*4c70*/  LDS.U8 R4, [R0+UR4] ;  /* 0x0000000400047984 */ /* 0x008e280008000000 */
[----:B------:R-:W1:Y:S04]  /*4c80*/  LDS.U8 R6, [R0+UR4+0x108] ;  /* 0x0001080400067984 */ /* 0x000e680008000000 */
[----:B------:R-:W3:Y:S04]  /*4c90*/  LDS.U8 R5, [R0+UR4+0x8] ;  /* 0x0000080400057984 */ /* 0x000ee80008000000 */
[----:B------:R-:W4:Y:S04]  /*4ca0*/  LDS.U8 R7, [R0+UR4+0x100] ;  /* 0x0001000400077984 */ /* 0x000f280008000000 */
[----:B------:R-:W-:Y:S04]  /*4cb0*/  LDS.U8 R29, [R0+UR4+0x1080] ;  /* 0x00108004001d7984 */ /* 0x000fe80008000000 */
[----:B------:R-:W-:Y:S04]  /*4cc0*/  LDS.U8 R23, [R0+UR4+0x1188] ;  /* 0x0011880400177984 */ /* 0x000fe80008000000 */
[----:B------:R-:W-:Y:S04]  /*4cd0*/  LDS.U8 R22, [R0+UR4+0x1088] ;  /* 0x0010880400167984 */ /* 0x000fe80008000000 */
[----:B0-----:R0:W-:Y:S04]  /*4ce0*/  STL [R1+0x238], R4 ;  /* 0x0002380401007387 */ /* 0x0011e80000100800 */
[----:B0-----:R-:W2:Y:S04]  /*4cf0*/  LDL R4, [R1+0x388] ;  /* 0x0003880001047983 */ /* 0x001ea80000100800 */
[----:B-1----:R-:W-:Y:S04]  /*4d00*/  STL [R1+0x234], R6 ;  /* 0x0002340601007387 */ /* 0x002fe80000100800 */
[----:B------:R-:W0:Y:S04]  /*4d10*/  LDS.U8 R6, [R0+UR4+0x1000] ;  /* 0x0010000400067984 */ /* 0x000e280008000000 */
[----:B---3--:R-:W-:Y:S04]  /*4d20*/  STL [R1+0x240], R5 ;  /* 0x0002400501007387 */ /* 0x008fe80000100800 */
[----:B------:R-:W1:Y:S04]  /*4d30*/  LDS.U8 R5, [R0+UR4+0x1108] ;  /* 0x0011080400057984 */ /* 0x000e680008000000 */
[----:B----4-:R-:W-:Y:S04]  /*4d40*/  STL [R1+0x23c], R7 ;  /* 0x00023c0701007387 */ /* 0x010fe80000100800 */
[----:B------:R-:W3:Y:S04]  /*4d50*/  LDS.U8 R7, [R0+UR4+0x1008] ;  /* 0x0010080400077984 */ /* 0x000ee80008000000 */
[----:B0-----:R-:W-:Y:S04]  /*4d60*/  STL [R1+0x24c], R6 ;  /* 0x00024c0601007387 */ /* 0x001fe80000100800 */
[----:B------:R-:W0:Y:S04]  /*4d70*/  LDS.U8 R6, [R0+UR4+0x1100] ;  /* 0x0011000400067984 */ /* 0x000e280008000000 */
[----:B-1----:R-:W-:Y:S04]  /*4d80*/  STL [R1+0x244], R5 ;  /* 0x0002440501007387 */ /* 0x002fe80000100800 */
[----:B------:R-:W1:Y:S04]  /*4d90*/  LDS.U8 R5, [R0+UR4+0x80] ;  /* 0x0000800400057984 */ /* 0x000e680008000000 */
[----:B---3--:R-:W-:Y:S04]  /*4da0*/  STL [R1+0x254], R7 ;  /* 0x0002540701007387 */ /* 0x008fe80000100800 */
[----:B------:R-:W3:Y:S04]  /*4db0*/  LDS.U8 R7, [R0+UR4+0x188] ;  /* 0x0001880400077984 */ /* 0x000ee80008000000 */
[----:B0-----:R-:W-:Y:S04]  /*4dc0*/  STL [R1+0x250], R6 ;  /* 0x0002500601007387 */ /* 0x001fe80000100800 */
[----:B------:R-:W0:Y:S04]  /*4dd0*/  LDS.U8 R6, [R0+UR4+0x88] ;  /* 0x0000880400067984 */ /* 0x000e280008000000 */
[----:B-1----:R-:W-:Y:S04]  /*4de0*/  STL [R1+0x2fc], R5 ;  /* 0x0002fc0501007387 */ /* 0x002fe80000100800 */
[----:B------:R-:W1:Y:S04]  /*4df0*/  LDS.U8 R5, [R0+UR4+0x180] ;  /* 0x0001800400057984 */ /* 0x000e680008000000 */
[----:B---3--:R-:W-:Y:S04]  /*4e00*/  STL [R1+0x2f8], R7 ;  /* 0x0002f80701007387 */ /* 0x008fe80000100800 */
[----:B------:R-:W-:Y:S04]  /*4e10*/  LDS.U8 R0, [R0+UR4+0x1180] ;  /* 0x0011800400007984 */ /* 0x000fe80008000000 */
[----:B0-----:R-:W-:Y:S04]  /*4e20*/  STL [R1+0x304], R6 ;  /* 0x0003040601007387 */ /* 0x001fe80000100800 */
[----:B------:R-:W-:Y:S04]  /*4e30*/  STL [R1+0x6e0], R29 ;  /* 0x0006e01d01007387 */ /* 0x000fe80000100800 */
[----:B-1----:R-:W-:Y:S04]  /*4e40*/  STL [R1+0x300], R5 ;  /* 0x0003000501007387 */ /* 0x002fe80000100800 */
[----:B------:R-:W-:Y:S04]  /*4e50*/  STL [R1+0x6e4], R23 ;  /* 0x0006e41701007387 */ /* 0x000fe80000100800 */
[----:B--2---:R-:W0:Y:S04]  /*4e60*/  LDS.U8 R7, [R4+UR4] ;  /* 0x0000000404077984 */ /* 0x004e280008000000 */
[----:B------:R-:W1:Y:S04]  /*4e70*/  LDS.U8 R6, [R4+UR4+0x108] ;  /* 0x0001080404067984 */ /* 0x000e680008000000 */
[----:B------:R-:W2:Y:S04]  /*4e80*/  LDS.U8 R5, [R4+UR4+0x8] ;  /* 0x0000080404057984 */ /* 0x000ea80008000000 */
[----:B0-----:R-:W-:Y:S04]  /*4e90*/  STL [R1+0x32c], R7 ;  /* 0x00032c0701007387 */ /* 0x001fe80000100800 */
[----:B------:R-:W0:Y:S04]  /*4ea0*/  LDS.U8 R7, [R4+UR4+0x100] ;  /* 0x0001000404077984 */ /* 0x000e280008000000 */
[----:B-1----:R-:W-:Y:S04]  /*4eb0*/  STL [R1+0x328], R6 ;  /* 0x0003280601007387 */ /* 0x002fe80000100800 */
[----:B------:R-:W1:Y:S04]  /*4ec0*/  LDS.U8 R6, [R4+UR4+0x1000] ;  /* 0x0010000404067984 */ /* 0x000e680008000000 */
[----:B--2---:R-:W-:Y:S04]  /*4ed0*/  STL [R1+0x334], R5 ;  /* 0x0003340501007387 */ /* 0x004fe80000100800 */
        /* <DEDUP_REMOVED lines=19> */
[----:B------:R-:W3:Y:S01]  /*5010*/  LDS.U8 R4, [R4+UR4+0x1180] ;  /* 0x0011800404047984 */ /* 0x000ee20008000000 */
[----:B------:R-:W-:Y:S06]  /*5020*/  BAR.SYNC.DEFER_BLOCKING 0x0 ;  /* 0x0000000000007b1d */ /* 0x000fec0000010000 */
[----:B0-----:R-:W-:Y:S04]  /*5030*/  STL [R1+0x37c], R7 ;  /* 0x00037c0701007387 */ /* 0x001fe80000100800 */
[----:B-1----:R-:W-:Y:S04]  /*5040*/  STL [R1+0x378], R6 ;  /* 0x0003780601007387 */ /* 0x002fe80000100800 */
[----:B------:R-:W4:Y:S04]  /*5050*/  LDL.LU R23, [R1+0x10] ;  /* 0x0000100001177983 */ /* 0x000f280000300800 */
[----:B--2---:R-:W-:Y:S04]  /*5060*/  STL [R1+0x384], R5 ;  /* 0x0003840501007387 */ /* 0x004fe80000100800 */
[----:B------:R-:W2:Y:S04]  /*5070*/  LDL R29, [R1+0x248] ;  /* 0x00024800011d7983 */ /* 0x000ea80000100800 */
[----:B---3--:R-:W-:Y:S04]  /*5080*/  STL [R1+0x380], R4 ;  /* 0x0003800401007387 */ /* 0x008fe80000100800 */
[----:B------:R0:W-:Y:S04]  /*5090*/  STS.U8 [R28+UR4+0x800], R15 ;  /* 0x0008000f1c007988 */ /* 0x0001e80008000004 */
[----:B0-----:R-:W4:Y:S04]  /*50a0*/  LDL.LU R15, [R1+0x14] ;  /* 0x00001400010f7983 */ /* 0x001f280000300800 */
[----:B------:R-:W-:Y:S04]  /*50b0*/  STS.U8 [R28+UR4], R13 ;  /* 0x0000000d1c007988 */ /* 0x000fe80008000004 */
[----:B------:R0:W-:Y:S04]  /*50c0*/  STS.U8 [R28+UR4+0x200], R12 ;  /* 0x0002000c1c007988 */ /* 0x0001e80008000004 */
[----:B------:R-:W-:Y:S04]  /*50d0*/  STS.U8 [R28+UR4+0x400], R11 ;  /* 0x0004000b1c007988 */ /* 0x000fe80008000004 */
[----:B------:R-:W-:Y:S04]  /*50e0*/  STS.U8 [R28+UR4+0x600], R16 ;  /* 0x000600101c007988 */ /* 0x000fe80008000004 */
[----:B------:R-:W-:Y:S04]  /*50f0*/  STS.U8 [R28+UR4+0xa00], R14 ;  /* 0x000a000e1c007988 */ /* 0x000fe80008000004 */
[----:B------:R-:W-:Y:S04]  /*5100*/  STS.U8 [R28+UR4+0xc00], R19 ;  /* 0x000c00131c007988 */ /* 0x000fe80008000004 */
[----:B------:R-:W-:Y:S04]  /*5110*/  STS.U8 [R28+UR4+0xe00], R18 ;  /* 0x000e00121c007988 */ /* 0x000fe80008000004 */
[----:B------:R1:W-:Y:S04]  /*5120*/  STS.U8 [R28+UR4+0x1000], R17 ;  /* 0x001000111c007988 */ /* 0x0003e80008000004 */
[----:B------:R-:W-:Y:S04]  /*5130*/  STS.U8 [R28+UR4+0x1200], R21 ;  /* 0x001200151c007988 */ /* 0x000fe80008000004 */
[----:B------:R-:W-:Y:S04]  /*5140*/  STS.U8 [R28+UR4+0x1400], R20 ;  /* 0x001400141c007988 */ /* 0x000fe80008000004 */
[----:B------:R-:W-:Y:S04]  /*5150*/  STS.U8 [R28+UR4+0x1600], R10 ;  /* 0x0016000a1c007988 */ /* 0x000fe80008000004 */
[----:B------:R-:W-:Y:S04]  /*5160*/  STS.U8 [R28+UR4+0x1800], R25 ;  /* 0x001800191c007988 */ /* 0x000fe80008000004 */
[----:B------:R-:W-:Y:S04]  /*5170*/  STS.U8 [R28+UR4+0x1a00], R9 ;  /* 0x001a00091c007988 */ /* 0x000fe80008000004 */
[----:B------:R-:W-:Y:S04]  /*5180*/  STS.U8 [R28+UR4+0x1c00], R24 ;  /* 0x001c00181c007988 */ /* 0x000fe80008000004 */
[----:B------:R-:W-:Y:S01]  /*5190*/  STS.U8 [R28+UR4+0x1e00], R8 ;  /* 0x001e00081c007988 */ /* 0x000fe20008000004 */
[----:B------:R-:W-:Y:S01]  /*51a0*/  BAR.SYNC.DEFER_BLOCKING 0x0 ;  /* 0x0000000000007b1d */ /* 0x000fe20000010000 */
[----:B0-----:R-:W-:-:S05]  /*51b0*/  IMAD R12, R2, 0x100, R3 ;  /* 0x00000100020c7824 */ /* 0x001fca00078e0203 */
[----:B-1----:R-:W3:Y:S04]  /*51c0*/  LDL.LU.64 R16, [R1+0x50] ;  /* 0x0000500001107983 */ /* 0x002ee80000300a00 */
[----:B------:R-:W3:Y:S04]  /*51d0*/  LDL.LU.64 R18, [R1+0x58] ;  /* 0x0000580001127983 */ /* 0x000ee80000300a00 */
[----:B------:R-:W-:Y:S04]  /*51e0*/  STL [R1+0x498], R28 ;  /* 0x0004981c01007387 */ /* 0x000fe80000100800 */
[----:B--2---:R-:W0:Y:S04]  /*51f0*/  LDSM.16.M88.4 R4, [R29+0x800] ;  /* 0x000800001d04783b */ /* 0x004e280000000200 */
[----:B------:R-:W1:Y:S04]  /*5200*/  LDSM.16.M88.4 R24, [R29] ;  /* 0x000000001d18783b */ /* 0x000e680000000200 */
[----:B0-----:R-:W-:Y:S01]  /*5210*/  STL.64 [R1], R4 ;  /* 0x0000000401007387 */ /* 0x001fe20000100a00 */
[----:B------:R-:W-:-:S02]  /*5220*/  IMAD.MOV.U32 R11, RZ, RZ, R6 ;  /* 0x000000ffff0b7224 */ /* 0x000fc400078e0006 */
[----:B------:R-:W-:Y:S01]  /*5230*/  IMAD.MOV.U32 R10, RZ, RZ, R7 ;  /* 0x000000ffff0a7224 */ /* 0x000fe200078e0007 */
[----:B------:R0:W-:Y:S01]  /*5240*/  STL.64 [R1+0x8], R6 ;  /* 0x0000080601007387 */ /* 0x0001e20000100a00 */
[----:B------:R-:W-:Y:S02]  /*5250*/  IMAD.MOV.U32 R2, RZ, RZ, R4 ;  /* 0x000000ffff027224 */ /* 0x000fe400078e0004 */
[----:B------:R-:W-:Y:S01]  /*5260*/  IMAD.MOV.U32 R3, RZ, RZ, R5 ;  /* 0x000000ffff037224 */ /* 0x000fe200078e0005 */
[----:B0-----:R-:W2:Y:S04]  /*5270*/  LDL.LU.64 R6, [R1+0x780] ;  /* 0x0007800001067983 */ /* 0x001ea80000300a00 */
[----:B------:R-:W3:Y:S01]  /*5280*/  LDL.LU.64 R4, [R1+0x778] ;  /* 0x0007780001047983 */ /* 0x000ee20000300a00 */
[----:B----4-:R-:W-:-:S03]  /*5290*/  IMAD R15, R23, 0x100, R15 ;  /* 0x00000100170f7824 */ /* 0x010fc600078e020f */
[----:B-1----:R-:W-:Y:S04]  /*52a0*/  STL [R1+0x5e8], R24 ;  /* 0x0005e81801007387 */ /* 0x002fe80000100800 */
[----:B------:R-:W-:Y:S04]  /*52b0*/  STL [R1+0x5ec], R25 ;  /* 0x0005ec1901007387 */ /* 0x000fe80000100800 */
[----:B------:R-:W4:Y:S01]  /*52c0*/  LDL.LU R23, [R1+0x234] ;  /* 0x0002340001177983 */ /* 0x000f220000300800 */
[----:B------:R-:W-:Y:S02]  /*52d0*/  F2FP.F16.E5M2.UNPACK_B R12, R12 ;  /* 0x0000000cff0c723e */ /* 0x000fe400020004ff */
[----:B------:R-:W-:-:S02]  /*52e0*/  F2FP.F16.E5M2.UNPACK_B R15, R15 ;  /* 0x0000000fff0f723e */ /* 0x000fc400020004ff */
[----:B------:R-:W-:Y:S02]  /*52f0*/  F2FP.F16.E5M2.UNPACK_B R20, R24 ;  /* 0x00000018ff14723e */ /* 0x000fe400020004ff */
[----:B------:R-:W-:Y:S01]  /*5300*/  F2FP.F16.E5M2.UNPACK_B R21, R25 ;  /* 0x00000019ff15723e */ /* 0x000fe200020004ff */
[----:B--2---:R-:W-:Y:S02]  /*5310*/  IMAD R14, R6, 0x100, R7 ;  /* 0x00000100060e7824 */ /* 0x004fe400078e0207 */
[----:B---3--:R-:W-:-:S03]  /*5320*/  IMAD R13, R4, 0x100, R5 ;  /* 0x00000100040d7824 */ /* 0x008fc600078e0205 */
[----:B------:R-:W-:Y:S02]  /*5330*/  F2FP.F16.E5M2.UNPACK_B R14, R14 ;  /* 0x0000000eff0e723e */ /* 0x000fe400020004ff */
[----:B------:R-:W-:-:S07]  /*5340*/  F2FP.F16.E5M2.UNPACK_B R13, R13 ;  /* 0x0000000dff0d723e */ /* 0x000fce00020004ff */
[----:B------:R-:W-:Y:S01]  /*5350*/  HMMA.16816.F32 R4, R12, R20, R16 ;  /* 0x000000140c04723c */ /* 0x000fe20000001810 */
[----:B----4-:R-:W-:Y:S04]  /*5360*/  STL.64 [R1+0x770], R22 ;  /* 0x0007701601007387 */ /* 0x010fe80000100a00 */
[----:B------:R-:W0:-:S14]  /*5370*/  LDSM.16.M88.4 R16, [R29+0x1000] ;  /* 0x001000001d10783b */ /* 0x000e1c0000000200 */
[----:B------:R-:W-:Y:S04]  /*5380*/  STL.64 [R1+0x50], R4 ;  /* 0x0000500401007387 */ /* 0x000fe80000100a00 */
[----:B------:R-:W-:Y:S04]  /*5390*/  STL.64 [R1+0x58], R6 ;  /* 0x0000580601007387 */ /* 0x000fe80000100a00 */
[----:B------:R1:W-:Y:S04]  /*53a0*/  STL.64 [R1+0x768], R20 ;  /* 0x0007681401007387 */ /* 0x0003e80000100a00 */
[----:B-1----:R-:W2:Y:S04]  /*53b0*/  LDL.LU.64 R20, [R1+0x80] ;  /* 0x0000800001147983 */ /* 0x002ea80000300a00 */
[----:B------:R-:W2:Y:S01]  /*53c0*/  LDL.LU.64 R22, [R1+0x88] ;  /* 0x0000880001167983 */ /* 0x000ea20000300a00 */
[----:B0-----:R-:W-:-:S03]  /*53d0*/  IMAD.MOV.U32 R8, RZ, RZ, R18 ;  /* 0x000000ffff087224 */ /* 0x001fc600078e0012 */
[----:B------:R-:W-:Y:S01]  /*53e0*/  STL.64 [R1+0x10], R16 ;  /* 0x0000101001007387 */ /* 0x000fe20000100a00 */
[----:B------:R-:W-:-:S03]  /*53f0*/  IMAD.MOV.U32 R9, RZ, RZ, R19 ;  /* 0x000000ffff097224 */ /* 0x000fc600078e0013 */
[----:B------:R0:W-:Y:S02]  /*5400*/  STL.64 [R1+0x18], R18 ;  /* 0x0000181201007387 */ /* 0x0001e40000100a00 */
[----:B0-----:R-:W-:Y:S02]  /*5410*/  F2FP.F16.E5M2.UNPACK_B R18, R26 ;  /* 0x0000001aff12723e */ /* 0x001fe400020004ff */
[----:B------:R-:W-:Y:S01]  /*5420*/  F2FP.F16.E5M2.UNPACK_B R19, R27 ;  /* 0x0000001bff13723e */ /* 0x000fe200020004ff */
[----:B------:R-:W-:Y:S04]  /*5430*/  STL [R1+0x5f0], R26 ;  /* 0x0005f01a01007387 */ /* 0x000fe80000100800 */
[----:B------:R0:W-:Y:S04]  /*5440*/  STL [R1+0x5d0], R27 ;  /* 0x0005d01b01007387 */ /* 0x0001e80000100800 */
[----:B0-----:R-:W3:Y:S01]  /*5450*/  LDL.LU R27, [R1+0x238] ;  /* 0x00023800011b7983 */ /* 0x001ee20000300800 */
[----:B------:R-:W-:-:S02]  /*5460*/  IMAD.MOV.U32 R4, RZ, RZ, R11 ;  /* 0x000000ffff047224 */ /* 0x000fc400078e000b */
[----:B------:R-:W-:Y:S02]  /*5470*/  IMAD.MOV.U32 R5, RZ, RZ, R10 ;  /* 0x000000ffff057224 */ /* 0x000fe400078e000a */
[----:B------:R-:W-:Y:S02]  /*5480*/  IMAD.MOV.U32 R6, RZ, RZ, R16 ;  /* 0x000000ffff067224 */ /* 0x000fe400078e0010 */
[----:B------:R-:W-:Y:S01]  /*5490*/  IMAD.MOV.U32 R7, RZ, RZ, R17 ;  /* 0x000000ffff077224 */ /* 0x000fe200078e0011 */
[----:B--2---:R-:W-:-:S15]  /*54a0*/  HMMA.16816.F32 R20, R12, R18, R20 ;  /* 0x000000120c14723c */ /* 0x004fde0000001814 */
[----:B------:R-:W-:-:S04]  /*54b0*/  NOP ;  /* 0x0000000000007918 */ /* 0x000fc80000000000 */
[----:B------:R-:W-:Y:S01]  /*54c0*/  IMAD.MOV.U32 R25, RZ, RZ, R22 ;  /* 0x000000ffff197224 */ /* 0x000fe200078e0016 */
[----:B------:R-:W-:Y:S01]  /*54d0*/  STL.64 [R1+0x80], R20 ;  /* 0x0000801401007387 */ /* 0x000fe20000100a00 */
[----:B------:R-:W-:-:S03]  /*54e0*/  IMAD.MOV.U32 R24, RZ, RZ, R23 ;  /* 0x000000ffff187224 */ /* 0x000fc600078e0017 */
[----:B------:R-:W0:Y:S04]  /*54f0*/  LDSM.16.M88.4 R20, [R29+0x1800] ;  /* 0x001800001d14783b */ /* 0x000e280000000200 */
[----:B------:R-:W-:Y:S04]  /*5500*/  STL [R1+0x5f8], R25 ;  /* 0x0005f81901007387 */ /* 0x000fe80000100800 */
[----:B------:R-:W-:Y:S01]  /*5510*/  STL [R1+0x5f4], R24 ;  /* 0x0005f41801007387 */ /* 0x000fe20000100800 */
[----:B0-----:R-:W-:-:S03]  /*5520*/  IMAD.MOV.U32 R10, RZ, RZ, R20 ;  /* 0x000000ffff0a7224 */ /* 0x001fc600078e0014 */
[----:B------:R0:W-:Y:S01]  /*5530*/  STL.64 [R1+0x30], R20 ;  /* 0x0000301401007387 */ /* 0x0001e20000100a00 */
[----:B------:R-:W-:Y:S02]  /*5540*/  IMAD.MOV.U32 R11, RZ, RZ, R21 ;  /* 0x000000ffff0b7224 */ /* 0x000fe400078e0015 */
[----:B------:R-:W-:Y:S01]  /*5550*/  IMAD.MOV.U32 R16, RZ, RZ, R22 ;  /* 0x000000ffff107224 */ /* 0x000fe200078e0016 */
[----:B------:R1:W-:Y:S01]  /*5560*/  STL.64 [R1+0x38], R22 ;  /* 0x0000381601007387 */ /* 0x0003e20000100a00 */
[----:B------:R-:W-:-:S03]  /*5570*/  IMAD.MOV.U32 R17, RZ, RZ, R23 ;  /* 0x000000ffff117224 */ /* 0x000fc600078e0017 */
[----:B0-----:R-:W2:Y:S04]  /*5580*/  LDL.LU.64 R20, [R1+0xc0] ;  /* 0x0000c00001147983 */ /* 0x001ea80000300a00 */
[----:B-1----:R-:W2:Y:S04]  /*5590*/  LDL.LU.64 R22, [R1+0xc8] ;  /* 0x0000c80001167983 */ /* 0x002ea80000300a00 */
[----:B------:R-:W-:Y:S04]  /*55a0*/  STL.64 [R1+0x760], R10 ;  /* 0x0007600a01007387 */ /* 0x000fe80000100a00 */
[----:B------:R0:W-:Y:S04]  /*55b0*/  STL.64 [R1+0x758], R8 ;  /* 0x0007580801007387 */ /* 0x0001e80000100a00 */
[----:B0-----:R-:W4:Y:S04]  /*55c0*/  LDL.LU.64 R8, [R1+0xe0] ;  /* 0x0000e00001087983 */ /* 0x001f280000300a00 */
[----:B------:R-:W4:Y:S04]  /*55d0*/  LDL.LU.64 R10, [R1+0xe8] ;  /* 0x0000e800010a7983 */ /* 0x000f280000300a00 */
[----:B------:R-:W-:Y:S04]  /*55e0*/  STL.64 [R1+0x750], R18 ;  /* 0x0007501201007387 */ /* 0x000fe80000100a00 */
[----:B------:R0:W-:Y:S04]  /*55f0*/  STL.64 [R1+0x748], R16 ;  /* 0x0007481001007387 */ /* 0x0001e80000100a00 */
[----:B0-----:R-:W3:Y:S04]  /*5600*/  LDL.LU.64 R16, [R1+0xa0] ;  /* 0x0000a00001107983 */ /* 0x001ee80000300a00 */
[----:B------:R-:W3:Y:S01]  /*5610*/  LDL.LU.64 R18, [R1+0xa8] ;  /* 0x0000a80001127983 */ /* 0x000ee20000300a00 */
[----:B------:R-:W-:-:S02]  /*5620*/  F2FP.F16.E5M2.UNPACK_B R2, R2 ;  /* 0x00000002ff02723e */ /* 0x000fc400020004ff */
[----:B------:R-:W-:Y:S01]  /*5630*/  F2FP.F16.E5M2.UNPACK_B R3, R3 ;  /* 0x00000003ff03723e */ /* 0x000fe200020004ff */
[----:B------:R-:W3:Y:S01]  /*5640*/  LDL.LU R28, [R1+0x254] ;  /* 0x00025400011c7983 */ /* 0x000ee20000300800 */
[----:B------:R-:W-:Y:S02]  /*5650*/  F2FP.F16.E5M2.UNPACK_B R4, R4 ;  /* 0x00000004ff04723e */ /* 0x000fe400020004ff */
[----:B------:R-:W-:Y:S01]  /*5660*/  F2FP.F16.E5M2.UNPACK_B R5, R5 ;  /* 0x00000005ff05723e */ /* 0x000fe200020004ff */
[----:B------:R-:W3:Y:S01]  /*5670*/  LDL.LU R29, [R1+0x250] ;  /* 0x00025000011d7983 */ /* 0x000ee20000300800 */
[----:B------:R-:W-:Y:S02]  /*5680*/  F2FP.F16.E5M2.UNPACK_B R6, R6 ;  /* 0x00000006ff06723e */ /* 0x000fe400020004ff */
[----:B------:R-:W-:-:S03]  /*5690*/  F2FP.F16.E5M2.UNPACK_B R7, R7 ;  /* 0x00000007ff07723e */ /* 0x000fc600020004ff */
[C---:B--2---:R-:W-:Y:S08]  /*56a0*/  HMMA.16816.F32 R20, R12.reuse, R4, R20 ;  /* 0x000000040c14723c */ /* 0x044ff00000001814 */
[C---:B----4-:R-:W-:Y:S08]  /*56b0*/  HMMA.16816.F32 R8, R12.reuse, R6, R8 ;  /* 0x000000060c08723c */ /* 0x050ff00000001808 */
[----:B---3--:R-:W-:-:S15]  /*56c0*/  HMMA.16816.F32 R16, R12, R2, R16 ;  /* 0x000000020c10723c */ /* 0x008fde0000001810 */
[----:B------:R-:W-:-:S04]  /*56d0*/  NOP ;  /* 0x0000000000007918 */ /* 0x000fc80000000000 */
[----:B------:R-:W-:Y:S01]  /*56e0*/  IMAD.MOV.U32 R25, RZ, RZ, R17 ;  /* 0x000000ffff197224 */ /* 0x000fe200078e0011 */
[----:B------:R0:W-:Y:S01]  /*56f0*/  STL [R1+0xa0], R16 ;  /* 0x0000a01001007387 */ /* 0x0001e20000100800 */
[----:B------:R-:W-:Y:S02]  /*5700*/  IMAD.MOV.U32 R24, RZ, RZ, R18 ;  /* 0x000000ffff187224 */ /* 0x000fe400078e0012 */
[----:B------:R-:W-:Y:S01]  /*5710*/  IMAD.MOV.U32 R26, RZ, RZ, R19 ;  /* 0x000000ffff1a7224 */ /* 0x000fe200078e0013 */
[----:B0-----:R-:W2:Y:S04]  /*5720*/  LDL.LU.64 R16, [R1+0x130] ;  /* 0x0001300001107983 */ /* 0x001ea80000300a00 */
[----:B------:R-:W2:Y:S04]  /*5730*/  LDL.LU.64 R18, [R1+0x138] ;  /* 0x0001380001127983 */ /* 0x000ea80000300a00 */
[----:B------:R-:W-:Y:S04]  /*5740*/  STL.64 [R1+0xc0], R20 ;  /* 0x0000c01401007387 */ /* 0x000fe80000100a00 */
[----:B------:R0:W-:Y:S04]  /*5750*/  STL.64 [R1+0xc8], R22 ;  /* 0x0000c81601007387 */ /* 0x0001e80000100a00 */
[----:B0-----:R-:W3:Y:S04]  /*5760*/  LDL.LU.64 R22, [R1+0x770] ;  /* 0x0007700001167983 */ /* 0x001ee80000300a00 */
[----:B------:R-:W4:Y:S04]  /*5770*/  LDL.LU.64 R20, [R1+0x768] ;  /* 0x0007680001147983 */ /* 0x000f280000300a00 */
[----:B------:R-:W-:Y:S04]  /*5780*/  STL.64 [R1+0xe0], R8 ;  /* 0x0000e00801007387 */ /* 0x000fe80000100a00 */
[----:B------:R0:W-:Y:S04]  /*5790*/  STL.64 [R1+0xe8], R10 ;  /* 0x0000e80a01007387 */ /* 0x0001e80000100a00 */
[----:B0-----:R-:W2:Y:S04]  /*57a0*/  LDL.LU.64 R10, [R1+0x760] ;  /* 0x00076000010a7983 */ /* 0x001ea80000300a00 */
[----:B------:R-:W3:Y:S04]  /*57b0*/  LDL.LU.64 R8, [R1+0x758] ;  /* 0x0007580001087983 */ /* 0x000ee80000300a00 */
[----:B------:R-:W-:Y:S04]  /*57c0*/  STL.64 [R1+0x730], R6 ;  /* 0x0007300601007387 */ /* 0x000fe80000100a00 */
[----:B------:R0:W-:Y:S04]  /*57d0*/  STL.64 [R1+0x728], R4 ;  /* 0x0007280401007387 */ /* 0x0001e80000100a00 */
[----:B0-----:R-:W4:Y:S04]  /*57e0*/  LDL.LU.64 R4, [R1+0x220] ;  /* 0x0002200001047983 */ /* 0x001f280000300a00 */
[----:B------:R-:W4:Y:S01]  /*57f0*/  LDL.LU.64 R6, [R1+0x228] ;  /* 0x0002280001067983 */ /* 0x000f220000300a00 */
[----:B--2---:R-:W-:-:S02]  /*5800*/  F2FP.F16.E5M2.UNPACK_B R10, R10 ;  /* 0x0000000aff0a723e */ /* 0x004fc400020004ff */
[----:B---3--:R-:W-:Y:S02]  /*5810*/  F2FP.F16.E5M2.UNPACK_B R8, R8 ;  /* 0x00000008ff08723e */ /* 0x008fe400020004ff */
[----:B------:R-:W-:Y:S02]  /*5820*/  F2FP.F16.E5M2.UNPACK_B R9, R9 ;  /* 0x00000009ff09723e */ /* 0x000fe400020004ff */
[----:B------:R-:W-:-:S05]  /*5830*/  F2FP.F16.E5M2.UNPACK_B R11, R11 ;  /* 0x0000000bff0b723e */ /* 0x000fca00020004ff */
[C---:B------:R-:W-:Y:S08]  /*5840*/  HMMA.16816.F32 R16, R12.reuse, R8, R16 ;  /* 0x000000080c10723c */ /* 0x040ff00000001810 */
[----:B----4-:R-:W-:Y:S11]  /*5850*/  HMMA.16816.F32 R4, R12, R10, R4 ;  /* 0x0000000a0c04723c */ /* 0x010ff60000001804 */
[----:B------:R-:W-:Y:S04]  /*5860*/  STL.64 [R1+0x130], R16 ;  /* 0x0001301001007387 */ /* 0x000fe80000100a00 */
[----:B------:R0:W-:Y:S01]  /*5870*/  STL.64 [R1+0x138], R18 ;  /* 0x0001381201007387 */ /* 0x0001e20000100a00 */
[----:B------:R-:W-:-:S03]  /*5880*/  IMAD R23, R23, 0x100, R27 ;  /* 0x0000010017177824 */ /* 0x000fc600078e021b */
[----:B0-----:R-:W2:Y:S01]  /*5890*/  LDL.LU.64 R18, [R1+0x750] ;  /* 0x0007500001127983 */ /* 0x001ea20000300a00 */
[----:B------:R-:W-:-:S03]  /*58a0*/  IMAD.MOV.U32 R27, RZ, RZ, R7 ;  /* 0x000000ffff1b7224 */ /* 0x000fc600078e0007 */
[----:B------:R-:W3:Y:S04]  /*58b0*/  LDL.LU.64 R16, [R1+0x748] ;  /* 0x0007480001107983 */ /* 0x000ee80000300a00 */
[----:B------:R0:W-:Y:S04]  /*58c0*/  STL.64 [R1+0x220], R4 ;  /* 0x0002200401007387 */ /* 0x0001e80000100a00 */
[----:B------:R1:W-:Y:S04]  /*58d0*/  STL [R1+0x228], R6 ;  /* 0x0002280601007387 */ /* 0x0003e80000100800 */
[----:B0-----:R-:W4:Y:S04]  /*58e0*/  LDL.LU.64 R4, [R1+0x210] ;  /* 0x0002100001047983 */ /* 0x001f280000300a00 */
[----:B-1----:R-:W4:Y:S04]  /*58f0*/  LDL.LU.64 R6, [R1+0x218] ;  /* 0x0002180001067983 */ /* 0x002f280000300a00 */
[----:B------:R0:W-:Y:S04]  /*5900*/  STL.64 [R1+0x710], R10 ;  /* 0x0007100a01007387 */ /* 0x0001e80000100a00 */
[----:B0-----:R-:W2:Y:S04]  /*5910*/  LDL.LU R10, [R1+0x24c] ;  /* 0x00024c00010a7983 */ /* 0x001ea80000300800 */
[----:B------:R-:W2:Y:S04]  /*5920*/  LDL.LU R11, [R1+0x244] ;  /* 0x00024400010b7983 */ /* 0x000ea80000300800 */
[----:B------:R0:W-:Y:S04]  /*5930*/  STL.64 [R1+0x708], R8 ;  /* 0x0007080801007387 */ /* 0x0001e80000100a00 */
[----:B0-----:R-:W2:Y:S04]  /*5940*/  LDL.LU R8, [R1+0x240] ;  /* 0x0002400001087983 */ /* 0x001ea80000300800 */
[----:B------:R-:W2:Y:S04]  /*5950*/  LDL.LU R9, [R1+0x23c] ;  /* 0x00023c0001097983 */ /* 0x000ea80000300800 */
[----:B------:R-:W-:Y:S04]  /*5960*/  STL.64 [R1+0x608], R26 ;  /* 0x0006081a01007387 */ /* 0x000fe80000100a00 */
[----:B------:R0:W-:Y:S04]  /*5970*/  STL.64 [R1+0x600], R24 ;  /* 0x0006001801007387 */ /* 0x0001e80000100a00 */
[----:B0-----:R-:W2:Y:S04]  /*5980*/  LDL.LU.64 R24, [R1+0x120] ;  /* 0x0001200001187983 */ /* 0x001ea80000300a00 */
[----:B------:R-:W2:Y:S01]  /*5990*/  LDL.LU.64 R26, [R1+0x128] ;  /* 0x00012800011a7983 */ /* 0x000ea20000300a00 */
[----:B---3--:R-:W-:-:S02]  /*59a0*/  F2FP.F16.E5M2.UNPACK_B R16, R16 ;  /* 0x00000010ff10723e */ /* 0x008fc400020004ff */
[----:B------:R-:W-:-:S07]  /*59b0*/  F2FP.F16.E5M2.UNPACK_B R17, R17 ;  /* 0x00000011ff11723e */ /* 0x000fce00020004ff */
[----:B--2---:R-:W-:Y:S01]  /*59c0*/  HMMA.16816.F32 R24, R12, R16, R24 ;  /* 0x000000100c18723c */ /* 0x004fe20000001818 */
[----:B------:R-:W-:Y:S02]  /*59d0*/  IMAD R13, R9, 0x100, R8 ;  /* 0x00000100090d7824 */ /* 0x000fe400078e0208 */
[----:B------:R-:W-:Y:S02]  /*59e0*/  IMAD R14, R11, 0x100, R10 ;  /* 0x000001000b0e7824 */ /* 0x000fe400078e020a */
[----:B------:R-:W-:Y:S01]  /*59f0*/  IMAD R15, R29, 0x100, R28 ;  /* 0x000001001d0f7824 */ /* 0x000fe200078e021c */
[----:B------:R-:W-:Y:S02]  /*5a00*/  F2FP.F16.E5M2.UNPACK_B R12, R23 ;  /* 0x00000017ff0c723e */ /* 0x000fe400020004ff */
[----:B------:R-:W-:Y:S02]  /*5a10*/  F2FP.F16.E5M2.UNPACK_B R13, R13 ;  /* 0x0000000dff0d723e */ /* 0x000fe400020004ff */
[----:B------:R-:W-:-:S02]  /*5a20*/  F2FP.F16.E5M2.UNPACK_B R14, R14 ;  /* 0x0000000eff0e723e */ /* 0x000fc400020004ff */
[----:B------:R-:W-:-:S07]  /*5a30*/  F2FP.F16.E5M2.UNPACK_B R15, R15 ;  /* 0x0000000fff0f723e */ /* 0x000fce00020004ff */
[----:B------:R0:W-:Y:S01]  /*5a40*/  STL.64 [R1+0x120], R24 ;  /* 0x0001201801007387 */ /* 0x0001e20000100a00 */
[C---:B----4-:R-:W-:Y:S03]  /*5a50*/  HMMA.16816.F32 R8, R12.reuse, R20, R4 ;  /* 0x000000140c08723c */ /* 0x050fe60000001804 */
[----:B------:R-:W-:Y:S04]  /*5a60*/  STL.64 [R1+0x128], R26 ;  /* 0x0001281a01007387 */ /* 0x000fe80000100a00 */
[----:B0-----:R-:W2:Y:S04]  /*5a70*/  LDL.LU R24, [R1+0x260] ;  /* 0x0002600001187983 */ /* 0x001ea80000300800 */
[----:B------:R-:W3:Y:S04]  /*5a80*/  LDL.LU.64 R4, [R1+0x1f0] ;  /* 0x0001f00001047983 */ /* 0x000ee80000300a00 */
[----:B------:R-:W4:Y:S04]  /*5a90*/  LDL.LU.64 R6, [R1+0x1f8] ;  /* 0x0001f80001067983 */ /* 0x000f280000300a00 */
[----:B------:R-:W-:Y:S04]  /*5aa0*/  STL.64 [R1+0x210], R8 ;  /* 0x0002100801007387 */ /* 0x000fe80000100a00 */
[----:B------:R-:W-:Y:S04]  /*5ab0*/  STL.64 [R1+0x218], R10 ;  /* 0x0002180a01007387 */ /* 0x000fe80000100a00 */
[----:B----4-:R-:W-:Y:S04]  /*5ac0*/  STL.64 [R1+0x740], R6 ;  /* 0x0007400601007387 */ /* 0x010fe80000100a00 */
[----:B---3--:R0:W-:Y:S04]  /*5ad0*/  STL.64 [R1+0x738], R4 ;  /* 0x0007380401007387 */ /* 0x0081e80000100a00 */
[----:B0-----:R-:W3:Y:S04]  /*5ae0*/  LDL.LU.64 R4, [R1+0x200] ;  /* 0x0002000001047983 */ /* 0x001ee80000300a00 */
[----:B------:R-:W3:Y:S04]  /*5af0*/  LDL.LU.64 R6, [R1+0x208] ;  /* 0x0002080001067983 */ /* 0x000ee80000300a00 */
[----:B------:R-:W4:Y:S04]  /*5b00*/  LDL.LU.64 R8, [R1+0x1d0] ;  /* 0x0001d00001087983 */ /* 0x000f280000300a00 */
[----:B------:R-:W2:Y:S04]  /*5b10*/  LDL.LU.64 R10, [R1+0x1d8] ;  /* 0x0001d800010a7983 */ /* 0x000ea80000300a00 */
[----:B--2---:R-:W-:Y:S04]  /*5b20*/  STL.64 [R1+0x720], R10 ;  /* 0x0007200a01007387 */ /* 0x004fe80000100a00 */
[----:B----4-:R0:W-:Y:S04]  /*5b30*/  STL.64 [R1+0x718], R8 ;  /* 0x0007180801007387 */ /* 0x0101e80000100a00 */
[----:B0-----:R-:W2:Y:S04]  /*5b40*/  LDL.LU.64 R8, [R1+0x1e0] ;  /* 0x0001e00001087983 */ /* 0x001ea80000300a00 */
[----:B------:R-:W2:Y:S04]  /*5b50*/  LDL.LU.64 R10, [R1+0x1e8] ;  /* 0x0001e800010a7983 */ /* 0x000ea80000300a00 */
[----:B------:R-:W-:Y:S04]  /*5b60*/  STL [R1+0x700], R22 ;  /* 0x0007001601007387 */ /* 0x000fe80000100800 */
[----:B------:R0:W-:Y:S04]  /*5b70*/  STL.64 [R1+0x6f8], R20 ;  /* 0x0006f81401007387 */ /* 0x0001e80000100a00 */
[----:B0-----:R-:W4:Y:S04]  /*5b80*/  LDL.LU.64 R20, [R1+0x1c0] ;  /* 0x0001c00001147983 */ /* 0x001f280000300a00 */
[----:B------:R-:W4:Y:S04]  /*5b90*/  LDL.LU.64 R22, [R1+0x1c8] ;  /* 0x0001c80001167983 */ /* 0x000f280000300a00 */
[----:B------:R-:W2:Y:S04]  /*5ba0*/  LDL.LU R25, [R1+0x2fc] ;  /* 0x0002fc0001197983 */ /* 0x000ea80000300800 */
[----:B------:R-:W2:Y:S04]  /*5bb0*/  LDL.LU R26, [R1+0x2f8] ;  /* 0x0002f800011a7983 */ /* 0x000ea80000300800 */
[----:B------:R-:W2:Y:S01]  /*5bc0*/  LDL.LU R27, [R1+0x304] ;  /* 0x00030400011b7983 */ /* 0x000ea20000300800 */
[C---:B---3--:R-:W-:Y:S03]  /*5bd0*/  HMMA.16816.F32 R4, R12.reuse, R18, R4 ;  /* 0x000000120c04723c */ /* 0x048fe60000001804 */
[----:B--2---:R0:W-:Y:S04]  /*5be0*/  STL.64 [R1+0x678], R26 ;  /* 0x0006781a01007387 */ /* 0x0041e80000100a00 */
[----:B0-----:R-:W2:Y:S04]  /*5bf0*/  LDL.LU R26, [R1+0x258] ;  /* 0x00025800011a7983 */ /* 0x001ea80000300800 */
[----:B------:R-:W2:Y:S04]  /*5c00*/  LDL.LU R27, [R1+0x264] ;  /* 0x00026400011b7983 */ /* 0x000ea80000300800 */
[----:B------:R0:W-:Y:S04]  /*5c10*/  STL [R1+0x670], R25 ;  /* 0x0006701901007387 */ /* 0x0001e80000100800 */
[----:B0-----:R-:W3:Y:S04]  /*5c20*/  LDL.LU R25, [R1+0x25c] ;  /* 0x00025c0001197983 */ /* 0x001ee80000300800 */
[----:B--2---:R-:W-:Y:S04]  /*5c30*/  STL.64 [R1+0x6f0], R26 ;  /* 0x0006f01a01007387 */ /* 0x004fe80000100a00 */
[----:B---3--:R0:W-:Y:S04]  /*5c40*/  STL.64 [R1+0x6e8], R24 ;  /* 0x0006e81801007387 */ /* 0x0081e80000100a00 */
[----:B0-----:R-:W2:Y:S04]  /*5c50*/  LDL.LU.64 R24, [R1+0x1b0] ;  /* 0x0001b00001187983 */ /* 0x001ea80000300a00 */
[----:B------:R-:W2:Y:S04]  /*5c60*/  LDL.LU.64 R26, [R1+0x1b8] ;  /* 0x0001b800011a7983 */ /* 0x000ea80000300a00 */
[----:B------:R-:W3:Y:S04]  /*5c70*/  LDL.LU R28, [R1+0x300] ;  /* 0x00030000011c7983 */ /* 0x000ee80000300800 */
[----:B------:R-:W-:Y:S04]  /*5c80*/  STL.64 [R1+0x200], R4 ;  /* 0x0002000401007387 */ /* 0x000fe80000100a00 */
[----:B------:R0:W-:Y:S04]  /*5c90*/  STL.64 [R1+0x208], R6 ;  /* 0x0002080601007387 */ /* 0x0001e80000100a00 */
[----:B0-----:R-:W2:Y:S04]  /*5ca0*/  LDL.LU.64 R6, [R1+0x740] ;  /* 0x0007400001067983 */ /* 0x001ea80000300a00 */
[----:B------:R-:W2:Y:S02]  /*5cb0*/  LDL.LU.64 R4, [R1+0x738] ;  /* 0x0007380001047983 */ /* 0x000ea40000300a00 */
[----:B--2---:R-:W-:-:S15]  /*5cc0*/  HMMA.16816.F32 R4, R12, R2, R4 ;  /* 0x000000020c04723c */ /* 0x004fde0000001804 */
[----:B------:R-:W-:-:S04]  /*5cd0*/  NOP ;  /* 0x0000000000007918 */ /* 0x000fc80000000000 */
        /* <DEDUP_REMOVED lines=15> */
[----:B------:R-:W4:Y:S04]  /*5dd0*/  LDL.LU.64 R8, [R1+0x708] ;  /* 0x0007080001087983 */ /* 0x000f280000300a00 */
[----:B------:R-:W-:Y:S04]  /*5de0*/  STL.64 [R1+0x6b8], R6 ;  /* 0x0006b80601007387 */ /* 0x000fe80000100a00 */
[----:B------:R0:W-:Y:S04]  /*5df0*/  STL.64 [R1+0x6b0], R4 ;  /* 0x0006b00401007387 */ /* 0x0001e80000100a00 */
[----:B0-----:R-:W3:Y:S04]  /*5e00*/  LDL.LU.64 R4, [R1+0x110] ;  /* 0x0001100001047983 */ /* 0x001ee80000300a00 */
[----:B------:R-:W3:Y:S01]  /*5e10*/  LDL.LU.64 R6, [R1+0x118] ;  /* 0x0001180001067983 */ /* 0x000ee20000300a00 */
[C---:B----4-:R-:W-:Y:S08]  /*5e20*/  HMMA.16816.F32 R20, R12.reuse, R8, R20 ;  /* 0x000000080c14723c */ /* 0x050ff00000001814 */
[C---:B--2---:R-:W-:Y:S11]  /*5e30*/  HMMA.16816.F32 R24, R12.reuse, R10, R24 ;  /* 0x0000000a0c18723c */ /* 0x044ff60000001818 */
[----:B------:R-:W-:Y:S01]  /*5e40*/  STL.64 [R1+0x1c0], R20 ;  /* 0x0001c01401007387 */ /* 0x000fe20000100a00 */
[----:B---3--:R-:W-:Y:S03]  /*5e50*/  HMMA.16816.F32 R4, R12, R16, R4 ;  /* 0x000000100c04723c */ /* 0x008fe60000001804 */
[----:B------:R0:W-:Y:S04]  /*5e60*/  STL.64 [R1+0x1c8], R22 ;  /* 0x0001c81601007387 */ /* 0x0001e80000100a00 */
[----:B0-----:R-:W2:Y:S04]  /*5e70*/  LDL.LU R22, [R1+0x700] ;  /* 0x0007000001167983 */ /* 0x001ea80000300800 */
[----:B------:R-:W3:Y:S04]  /*5e80*/  LDL.LU.64 R20, [R1+0x6f8] ;  /* 0x0006f80001147983 */ /* 0x000ee80000300a00 */
[----:B------:R-:W4:Y:S04]  /*5e90*/  LDL.LU R23, [R1+0x26c] ;  /* 0x00026c0001177983 */ /* 0x000f280000300800 */
[----:B------:R-:W2:Y:S04]  /*5ea0*/  LDL.LU R29, [R1+0x274] ;  /* 0x00027400011d7983 */ /* 0x000ea80000300800 */
[----:B------:R-:W-:Y:S04]  /*5eb0*/  STL.64 [R1+0x1b0], R24 ;  /* 0x0001b01801007387 */ /* 0x000fe80000100a00 */
[----:B------:R0:W-:Y:S04]  /*5ec0*/  STL.64 [R1+0x1b8], R26 ;  /* 0x0001b81a01007387 */ /* 0x0001e80000100a00 */
[----:B0-----:R-:W2:Y:S04]  /*5ed0*/  LDL.LU.64 R26, [R1+0x6f0] ;  /* 0x0006f000011a7983 */ /* 0x001ea80000300a00 */
[----:B------:R-:W2:Y:S04]  /*5ee0*/  LDL.LU.64 R24, [R1+0x6e8] ;  /* 0x0006e80001187983 */ /* 0x000ea80000300a00 */
[----:B------:R-:W-:Y:S04]  /*5ef0*/  STL.64 [R1+0x698], R10 ;  /* 0x0006980a01007387 */ /* 0x000fe80000100a00 */
[----:B------:R-:W-:Y:S04]  /*5f00*/  STL.64 [R1+0x690], R8 ;  /* 0x0006900801007387 */ /* 0x000fe80000100a00 */
[----:B------:R-:W4:Y:S04]  /*5f10*/  LDL.LU R14, [R1+0x268] ;  /* 0x00026800010e7983 */ /* 0x000f280000300800 */
[----:B------:R-:W2:Y:S04]  /*5f20*/  LDL.LU R15, [R1+0x270] ;  /* 0x00027000010f7983 */ /* 0x000ea80000300800 */
[----:B------:R-:W-:Y:S04]  /*5f30*/  STL.64 [R1+0x110], R4 ;  /* 0x0001100401007387 */ /* 0x000fe80000100a00 */
[----:B------:R-:W-:Y:S04]  /*5f40*/  STL.64 [R1+0x118], R6 ;  /* 0x0001180601007387 */ /* 0x000fe80000100a00 */
[----:B------:R-:W-:Y:S04]  /*5f50*/  STL.64 [R1+0x6d8], R18 ;  /* 0x0006d81201007387 */ /* 0x000fe80000100a00 */
[----:B------:R0:W-:Y:S04]  /*5f60*/  STL.64 [R1+0x6d0], R16 ;  /* 0x0006d01001007387 */ /* 0x0001e80000100a00 */
[----:B0-----:R-:W3:Y:S04]  /*5f70*/  LDL.LU.64 R16, [R1+0x1a0] ;  /* 0x0001a00001107983 */ /* 0x001ee80000300a00 */
[----:B------:R-:W3:Y:S04]  /*5f80*/  LDL.LU.64 R18, [R1+0x1a8] ;  /* 0x0001a80001127983 */ /* 0x000ee80000300a00 */
[----:B------:R-:W2:Y:S04]  /*5f90*/  LDL.LU.64 R4, [R1+0x180] ;  /* 0x0001800001047983 */ /* 0x000ea80000300a00 */
[----:B------:R-:W2:Y:S04]  /*5fa0*/  LDL.LU.64 R6, [R1+0x188] ;  /* 0x0001880001067983 */ /* 0x000ea80000300a00 */
[----:B--2---:R-:W-:Y:S04]  /*5fb0*/  STL.64 [R1+0x6c8], R6 ;  /* 0x0006c80601007387 */ /* 0x004fe80000100a00 */
[----:B------:R0:W-:Y:S04]  /*5fc0*/  STL.64 [R1+0x6c0], R4 ;  /* 0x0006c00401007387 */ /* 0x0001e80000100a00 */
[----:B0-----:R-:W2:Y:S04]  /*5fd0*/  LDL.LU.64 R4, [R1+0x190] ;  /* 0x0001900001047983 */ /* 0x001ea80000300a00 */
[----:B------:R-:W2:Y:S04]  /*5fe0*/  LDL.LU.64 R6, [R1+0x198] ;  /* 0x0001980001067983 */ /* 0x000ea80000300a00 */
[----:B------:R-:W2:Y:S04]  /*5ff0*/  LDL.LU.64 R8, [R1+0x160] ;  /* 0x0001600001087983 */ /* 0x000ea80000300a00 */
[----:B------:R-:W2:Y:S01]  /*6000*/  LDL.LU.64 R10, [R1+0x168] ;  /* 0x00016800010a7983 */ /* 0x000ea20000300a00 */
[----:B------:R-:W-:-:S02]  /*6010*/  IMAD R12, R26, 0x100, R25 ;  /* 0x000001001a0c7824 */ /* 0x000fc400078e0219 */
[----:B------:R-:W-:Y:S02]  /*6020*/  IMAD R13, R24, 0x100, R27 ;  /* 0x00000100180d7824 */ /* 0x000fe400078e021b */
[----:B----4-:R-:W-:Y:S02]  /*6030*/  IMAD R14, R14, 0x100, R23 ;  /* 0x000001000e0e7824 */ /* 0x010fe400078e0217 */
[----:B------:R-:W-:Y:S01]  /*6040*/  IMAD R15, R15, 0x100, R29 ;  /* 0x000001000f0f7824 */ /* 0x000fe200078e021d */
[----:B------:R-:W-:Y:S02]  /*6050*/  F2FP.F16.E5M2.UNPACK_B R12, R12 ;  /* 0x0000000cff0c723e */ /* 0x000fe400020004ff */
[----:B------:R-:W-:Y:S02]  /*6060*/  F2FP.F16.E5M2.UNPACK_B R13, R13 ;  /* 0x0000000dff0d723e */ /* 0x000fe400020004ff */
[----:B------:R-:W-:Y:S02]  /*6070*/  F2FP.F16.E5M2.UNPACK_B R14, R14 ;  /* 0x0000000eff0e723e */ /* 0x000fe400020004ff */
[----:B------:R-:W-:Y:S01]  /*6080*/  F2FP.F16.E5M2.UNPACK_B R15, R15 ;  /* 0x0000000fff0f723e */ /* 0x000fe200020004ff */
[----:B--2---:R-:W-:Y:S04]  /*6090*/  STL.64 [R1+0x6a8], R10 ;  /* 0x0006a80a01007387 */ /* 0x004fe80000100a00 */
[----:B------:R0:W-:Y:S04]  /*60a0*/  STL.64 [R1+0x6a0], R8 ;  /* 0x0006a00801007387 */ /* 0x0001e80000100a00 */
[----:B0-----:R-:W2:Y:S04]  /*60b0*/  LDL.LU.64 R8, [R1+0x170] ;  /* 0x0001700001087983 */ /* 0x001ea80000300a00 */
[----:B------:R-:W2:Y:S04]  /*60c0*/  LDL.LU.64 R10, [R1+0x178] ;  /* 0x00017800010a7983 */ /* 0x000ea80000300a00 */
[----:B------:R-:W4:Y:S04]  /*60d0*/  LDL.LU.64 R24, [R1+0x140] ;  /* 0x0001400001187983 */ /* 0x000f280000300a00 */
[----:B------:R-:W2:Y:S01]  /*60e0*/  LDL.LU.64 R26, [R1+0x148] ;  /* 0x00014800011a7983 */ /* 0x000ea20000300a00 */
[C---:B---3--:R-:W-:Y:S03]  /*60f0*/  HMMA.16816.F32 R16, R12.reuse, R20, R16 ;  /* 0x000000140c10723c */ /* 0x048fe60000001810 */
[----:B--2---:R-:W-:Y:S04]  /*6100*/  STL.64 [R1+0x688], R26 ;  /* 0x0006881a01007387 */ /* 0x004fe80000100a00 */
[----:B----4-:R0:W-:Y:S04]  /*6110*/  STL.64 [R1+0x680], R24 ;  /* 0x0006801801007387 */ /* 0x0101e80000100a00 */
[----:B0-----:R-:W2:Y:S04]  /*6120*/  LDL.LU.64 R24, [R1+0x150] ;  /* 0x0001500001187983 */ /* 0x001ea80000300a00 */
[----:B------:R-:W2:Y:S04]  /*6130*/  LDL.LU.64 R26, [R1+0x158] ;  /* 0x00015800011a7983 */ /* 0x000ea80000300a00 */
[----:B------:R-:W3:Y:S04]  /*6140*/  LDL.LU R23, [R1+0x6e4] ;  /* 0x0006e40001177983 */ /* 0x000ee80000300800 */
[----:B------:R-:W3:Y:S04]  /*6150*/  LDL.LU R29, [R1+0x6e0] ;  /* 0x0006e000011d7983 */ /* 0x000ee80000300800 */
[----:B------:R-:W-:Y:S04]  /*6160*/  STL.64 [R1+0x1a0], R16 ;  /* 0x0001a01001007387 */ /* 0x000fe80000100a00 */
[----:B------:R0:W-:Y:S04]  /*6170*/  STL.64 [R1+0x1a8], R18 ;  /* 0x0001a81201007387 */ /* 0x0001e80000100a00 */
[----:B0-----:R-:W4:Y:S04]  /*6180*/  LDL.LU.64 R18, [R1+0x6d8] ;  /* 0x0006d80001127983 */ /* 0x001f280000300a00 */
[----:B------:R-:W2:Y:S01]  /*6190*/  LDL.LU.64 R16, [R1+0x6d0] ;  /* 0x0006d00001107983 */ /* 0x000ea20000300a00 */
[----:B----4-:R-:W-:-:S15]  /*61a0*/  HMMA.16816.F32 R4, R12, R18, R4 ;  /* 0x000000120c04723c */ /* 0x010fde0000001804 */
[----:B------:R-:W-:-:S04]  /*61b0*/  NOP ;  /* 0x0000000000007918 */ /* 0x000fc80000000000 */
[----:B------:R-:W-:Y:S04]  /*61c0*/  STL.64 [R1+0x190], R4 ;  /* 0x0001900401007387 */ /* 0x000fe80000100a00 */
[----:B------:R0:W-:Y:S04]  /*61d0*/  STL.64 [R1+0x198], R6 ;  /* 0x0001980601007387 */ /* 0x0001e80000100a00 */
[----:B0-----:R-:W4:Y:S04]  /*61e0*/  LDL.LU.64 R6, [R1+0x6c8] ;  /* 0x0006c80001067983 */ /* 0x001f280000300a00 */
[----:B------:R-:W4:Y:S02]  /*61f0*/  LDL.LU.64 R4, [R1+0x6c0] ;  /* 0x0006c00001047983 */ /* 0x000f240000300a00 */
[----:B----4-:R-:W-:-:S15]  /*6200*/  HMMA.16816.F32 R4, R12, R2, R4 ;  /* 0x000000020c04723c */ /* 0x010fde0000001804 */
[----:B------:R-:W-:-:S04]  /*6210*/  NOP ;  /* 0x0000000000007918 */ /* 0x000fc80000000000 */
[----:B------:R-:W-:Y:S04]  /*6220*/  STL.64 [R1+0x180], R4 ;  /* 0x0001800401007387 */ /* 0x000fe80000100a00 */
[----:B------:R0:W-:Y:S04]  /*6230*/  STL.64 [R1+0x188], R6 ;  /* 0x0001880601007387 */ /* 0x0001e80000100a00 */
[----:B0-----:R-:W4:Y:S04]  /*6240*/  LDL.LU.64 R6, [R1+0x6b8] ;  /* 0x0006b80001067983 */ /* 0x001f280000300a00 */
[----:B------:R-:W2:Y:S02]  /*6250*/  LDL.LU.64 R4, [R1+0x6b0] ;  /* 0x0006b00001047983 */ /* 0x000ea40000300a00 */
[----:B--2---:R-:W-:-:S15]  /*6260*/  HMMA.16816.F32 R8, R12, R4, R8 ;  /* 0x000000040c08723c */ /* 0x004fde0000001808 */
        /* <DEDUP_REMOVED lines=9> */
[----:B0-----:R-:W2:Y:S04]  /*6300*/  LDL.LU.64 R10, [R1+0x698] ;  /* 0x00069800010a7983 */ /* 0x001ea80000300a00 */
[----:B------:R-:W4:Y:S04]  /*6310*/  LDL.LU.64 R8, [R1+0x690] ;  /* 0x0006900001087983 */ /* 0x000f280000300a00 */
[----:B------:R-:W-:Y:S04]  /*6320*/  STL.64 [R1+0x648], R6 ;  /* 0x0006480601007387 */ /* 0x000fe80000100a00 */
[----:B------:R0:W-:Y:S04]  /*6330*/  STL.64 [R1+0x640], R4 ;  /* 0x0006400401007387 */ /* 0x0001e80000100a00 */
[----:B0-----:R-:W2:Y:S04]  /*6340*/  LDL.LU.64 R4, [R1+0x100] ;  /* 0x0001000001047983 */ /* 0x001ea80000300a00 */
[----:B------:R-:W2:Y:S01]  /*6350*/  LDL.LU.64 R6, [R1+0x108] ;  /* 0x0001080001067983 */ /* 0x000ea20000300a00 */
[----:B----4-:R-:W-:-:S15]  /*6360*/  HMMA.16816.F32 R24, R12, R8, R24 ;  /* 0x000000080c18723c */ /* 0x010fde0000001818 */
[----:B------:R-:W-:-:S04]  /*6370*/  NOP ;  /* 0x0000000000007918 */ /* 0x000fc80000000000 */
[----:B------:R-:W-:Y:S04]  /*6380*/  STL.64 [R1+0x150], R24 ;  /* 0x0001501801007387 */ /* 0x000fe80000100a00 */
[----:B------:R0:W-:Y:S04]  /*6390*/  STL.64 [R1+0x158], R26 ;  /* 0x0001581a01007387 */ /* 0x0001e80000100a00 */
[----:B0-----:R-:W4:Y:S04]  /*63a0*/  LDL.LU.64 R26, [R1+0x688] ;  /* 0x00068800011a7983 */ /* 0x001f280000300a00 */
[----:B------:R-:W4:Y:S01]  /*63b0*/  LDL.LU.64 R24, [R1+0x680] ;  /* 0x0006800001187983 */ /* 0x000f220000300a00 */
[C---:B--2---:R-:W-:Y:S08]  /*63c0*/  HMMA.16816.F32 R4, R12.reuse, R16, R4 ;  /* 0x000000100c04723c */ /* 0x044ff00000001804 */
[----:B----4-:R-:W-:-:S15]  /*63d0*/  HMMA.16816.F32 R24, R12, R10, R24 ;  /* 0x0000000a0c18723c */ /* 0x010fde0000001818 */
[----:B------:R-:W-:-:S04]  /*63e0*/  NOP ;  /* 0x0000000000007918 */ /* 0x000fc80000000000 */
[----:B------:R-:W-:Y:S04]  /*63f0*/  STL.64 [R1+0x140], R24 ;  /* 0x0001401801007387 */ /* 0x000fe80000100a00 */
[----:B------:R0:W-:Y:S04]  /*6400*/  STL.64 [R1+0x148], R26 ;  /* 0x0001481a01007387 */ /* 0x0001e80000100a00 */
[----:B0-----:R-:W2:Y:S04]  /*6410*/  LDL.LU.64 R26, [R1+0x678] ;  /* 0x00067800011a7983 */ /* 0x001ea80000300a00 */
[----:B------:R-:W2:Y:S04]  /*6420*/  LDL.LU R25, [R1+0x670] ;  /* 0x0006700001197983 */ /* 0x000ea80000300800 */
[----:B------:R-:W-:Y:S04]  /*6430*/  STL.64 [R1+0x628], R10 ;  /* 0x0006280a01007387 */ /* 0x000fe80000100a00 */
[----:B------:R-:W-:Y:S04]  /*6440*/  STL.64 [R1+0x620], R8 ;  /* 0x0006200801007387 */ /* 0x000fe80000100a00 */
[----:B------:R-:W-:Y:S04]  /*6450*/  STL.64 [R1+0x668], R18 ;  /* 0x0006681201007387 */ /* 0x000fe80000100a00 */
[----:B------:R0:W-:Y:S04]  /*6460*/  STL.64 [R1+0x660], R16 ;  /* 0x0006601001007387 */ /* 0x0001e80000100a00 */
[----:B------:R1:W-:Y:S04]  /*6470*/  STL.64 [R1+0x100], R4 ;  /* 0x0001000401007387 */ /* 0x0003e80000100a00 */
[----:B------:R4:W-:Y:S04]  /*6480*/  STL.64 [R1+0x108], R6 ;  /* 0x0001080601007387 */ /* 0x0009e80000100a00 */
[----:B0-----:R-:W2:Y:S04]  /*6490*/  LDL.LU.64 R16, [R1+0xf0] ;  /* 0x0000f00001107983 */ /* 0x001ea80000300a00 */
[----:B------:R-:W2:Y:S04]  /*64a0*/  LDL.LU.64 R18, [R1+0xf8] ;  /* 0x0000f80001127983 */ /* 0x000ea80000300a00 */
[----:B-1----:R-:W2:Y:S04]  /*64b0*/  LDL.LU.64 R4, [R1+0xb0] ;  /* 0x0000b00001047983 */ /* 0x002ea80000300a00 */
[----:B----4-:R-:W4:Y:S04]  /*64c0*/  LDL.LU.64 R6, [R1+0xb8] ;  /* 0x0000b80001067983 */ /* 0x010f280000300a00 */
[----:B----4-:R-:W-:Y:S04]  /*64d0*/  STL.64 [R1+0x658], R6 ;  /* 0x0006580601007387 */ /* 0x010fe80000100a00 */
[----:B--2---:R0:W-:Y:S04]  /*64e0*/  STL.64 [R1+0x650], R4 ;  /* 0x0006500401007387 */ /* 0x0041e80000100a00 */
[----:B0-----:R-:W2:Y:S04]  /*64f0*/  LDL.LU.64 R4, [R1+0xd0] ;  /* 0x0000d00001047983 */ /* 0x001ea80000300a00 */
[----:B------:R-:W2:Y:S04]  /*6500*/  LDL.LU.64 R6, [R1+0xd8] ;  /* 0x0000d80001067983 */ /* 0x000ea80000300a00 */
[----:B------:R-:W4:Y:S04]  /*6510*/  LDL.LU.64 R8, [R1+0x70] ;  /* 0x0000700001087983 */ /* 0x000f280000300a00 */
[----:B------:R-:W2:Y:S01]  /*6520*/  LDL.LU.64 R10, [R1+0x78] ;  /* 0x00007800010a7983 */ /* 0x000ea20000300a00 */
[----:B------:R-:W-:-:S02]  /*6530*/  IMAD R12, R26, 0x100, R25 ;  /* 0x000001001a0c7824 */ /* 0x000fc400078e0219 */
[----:B------:R-:W-:Y:S01]  /*6540*/  IMAD R13, R28, 0x100, R27 ;  /* 0x000001001c0d7824 */ /* 0x000fe200078e021b */
[----:B--2---:R-:W-:Y:S04]  /*6550*/  STL.64 [R1+0x638], R10 ;  /* 0x0006380a01007387 */ /* 0x004fe80000100a00 */
[----:B----4-:R0:W-:Y:S04]  /*6560*/  STL.64 [R1+0x630], R8 ;  /* 0x0006300801007387 */ /* 0x0101e80000100a00 */
[----:B0-----:R-:W2:Y:S04]  /*6570*/  LDL.LU.64 R8, [R1+0x90] ;  /* 0x0000900001087983 */ /* 0x001ea80000300a00 */
[----:B------:R-:W2:Y:S04]  /*6580*/  LDL.LU.64 R10, [R1+0x98] ;  /* 0x00009800010a7983 */ /* 0x000ea80000300a00 */
[----:B------:R-:W4:Y:S04]  /*6590*/  LDL.LU.64 R24, [R1+0x40] ;  /* 0x0000400001187983 */ /* 0x000f280000300a00 */
[----:B------:R-:W2:Y:S01]  /*65a0*/  LDL.LU.64 R26, [R1+0x48] ;  /* 0x00004800011a7983 */ /* 0x000ea20000300a00 */
[----:B---3--:R-:W-:-:S02]  /*65b0*/  IMAD R14, R23, 0x100, R29 ;  /* 0x00000100170e7824 */ /* 0x008fc400078e021d */
[----:B------:R-:W-:Y:S01]  /*65c0*/  IMAD R15, R0, 0x100, R22 ;  /* 0x00000100000f7824 */ /* 0x000fe200078e0216 */
[----:B------:R-:W-:Y:S02]  /*65d0*/  F2FP.F16.E5M2.UNPACK_B R12, R12 ;  /* 0x0000000cff0c723e */ /* 0x000fe400020004ff */
[----:B------:R-:W-:Y:S02]  /*65e0*/  F2FP.F16.E5M2.UNPACK_B R13, R13 ;  /* 0x0000000dff0d723e */ /* 0x000fe400020004ff */
[----:B------:R-:W-:Y:S02]  /*65f0*/  F2FP.F16.E5M2.UNPACK_B R14, R14 ;  /* 0x0000000eff0e723e */ /* 0x000fe400020004ff */
[----:B------:R-:W-:-:S07]  /*6600*/  F2FP.F16.E5M2.UNPACK_B R15, R15 ;  /* 0x0000000fff0f723e */ /* 0x000fce00020004ff */
[C---:B------:R-:W-:Y:S01]  /*6610*/  HMMA.16816.F32 R20, R12.reuse, R20, R16 ;  /* 0x000000140c14723c */ /* 0x040fe20000001810 */
[----:B--2---:R-:W-:Y:S04]  /*6620*/  STL.64 [R1+0x618], R26 ;  /* 0x0006181a01007387 */ /* 0x004fe80000100a00 */
[----:B----4-:R0:W-:Y:S04]  /*6630*/  STL.64 [R1+0x610], R24 ;  /* 0x0006101801007387 */ /* 0x0101e80000100a00 */
[----:B0-----:R-:W2:Y:S04]  /*6640*/  LDL.LU.64 R24, [R1+0x60] ;  /* 0x0000600001187983 */ /* 0x001ea80000300a00 */
[----:B------:R-:W2:Y:S04]  /*6650*/  LDL.LU.64 R26, [R1+0x68] ;  /* 0x00006800011a7983 */ /* 0x000ea80000300a00 */
[----:B------:R-:W3:Y:S04]  /*6660*/  LDL.LU.64 R18, [R1+0x668] ;  /* 0x0006680001127983 */ /* 0x000ee80000300a00 */
[----:B------:R-:W4:Y:S04]  /*6670*/  LDL.LU.64 R16, [R1+0x660] ;  /* 0x0006600001107983 */ /* 0x000f280000300a00 */
[----:B------:R0:W-:Y:S04]  /*6680*/  STL.64 [R1+0xf0], R20 ;  /* 0x0000f01401007387 */ /* 0x0001e80000100a00 */
[----:B------:R-:W-:Y:S04]  /*6690*/  STL.64 [R1+0xf8], R22 ;  /* 0x0000f81601007387 */ /* 0x000fe80000100a00 */
[----:B0-----:R-:W2:Y:S04]  /*66a0*/  LDL.LU R20, [R1+0x324] ;  /* 0x0003240001147983 */ /* 0x001ea80000300800 */
[----:B------:R-:W2:Y:S01]  /*66b0*/  LDL.LU R21, [R1+0x320] ;  /* 0x0003200001157983 */ /* 0x000ea20000300800 */
[----:B---3--:R-:W-:-:S15]  /*66c0*/  HMMA.16816.F32 R4, R12, R18, R4 ;  /* 0x000000120c04723c */ /* 0x008fde0000001804 */
[----:B------:R-:W-:-:S04]  /*66d0*/  NOP ;  /* 0x0000000000007918 */ /* 0x000fc80000000000 */
[----:B------:R-:W-:Y:S04]  /*66e0*/  STL.64 [R1+0xd0], R4 ;  /* 0x0000d00401007387 */ /* 0x000fe80000100a00 */
[----:B------:R0:W-:Y:S04]  /*66f0*/  STL.64 [R1+0xd8], R6 ;  /* 0x0000d80601007387 */ /* 0x0001e80000100a00 */
[----:B0-----:R-:W3:Y:S04]  /*6700*/  LDL.LU.64 R6, [R1+0x658] ;  /* 0x0006580001067983 */ /* 0x001ee80000300a00 */
[----:B------:R-:W3:Y:S04]  /*6710*/  LDL.LU.64 R4, [R1+0x650] ;  /* 0x0006500001047983 */ /* 0x000ee80000300a00 */
[----:B------:R-:W2:Y:S04]  /*6720*/  LDL.LU R18, [R1+0x31c] ;  /* 0x00031c0001127983 */ /* 0x000ea80000300800 */
[----:B------:R-:W2:Y:S01]  /*6730*/  LDL.LU R19, [R1+0x318] ;  /* 0x0003180001137983 */ /* 0x000ea20000300800 */
[----:B---3--:R-:W-:-:S15]  /*6740*/  HMMA.16816.F32 R4, R12, R2, R4 ;  /* 0x000000020c04723c */ /* 0x008fde0000001804 */
[----:B------:R-:W-:-:S04]  /*6750*/  NOP ;  /* 0x0000000000007918 */ /* 0x000fc80000000000 */
[----:B------:R-:W-:Y:S04]  /*6760*/  STL.64 [R1+0xb0], R4 ;  /* 0x0000b00401007387 */ /* 0x000fe80000100a00 */
[----:B------:R0:W-:Y:S04]  /*6770*/  STL.64 [R1+0xb8], R6 ;  /* 0x0000b80601007387 */ /* 0x0001e80000100a00 */
[----:B0-----:R-:W3:Y:S04]  /*6780*/  LDL.LU.64 R6, [R1+0x648] ;  /* 0x0006480001067983 */ /* 0x001ee80000300a00 */
[----:B------:R-:W2:Y:S04]  /*6790*/  LDL.LU.64 R4, [R1+0x640] ;  /* 0x0006400001047983 */ /* 0x000ea80000300a00 */
[----:B------:R-:W3:Y:S04]  /*67a0*/  LDL.LU R2, [R1+0x308] ;  /* 0x0003080001027983 */ /* 0x000ee80000300800 */
[----:B------:R-:W3:Y:S01]  /*67b0*/  LDL.LU R3, [R1+0x310] ;  /* 0x0003100001037983 */ /* 0x000ee20000300800 */
[----:B--2---:R-:W-:-:S15]  /*67c0*/  HMMA.16816.F32 R8, R12, R4, R8 ;  /* 0x000000040c08723c */ /* 0x004fde0000001808 */
        /* <DEDUP_REMOVED lines=12> */
[----:B------:R-:W2:Y:S02]  /*6890*/  LDL.LU.64 R8, [R1+0x620] ;  /* 0x0006200001087983 */ /* 0x000ea40000300a00 */
[----:B--2---:R-:W-:-:S15]  /*68a0*/  HMMA.16816.F32 R24, R12, R8, R24 ;  /* 0x000000080c18723c */ /* 0x004fde0000001818 */
[----:B------:R-:W-:-:S04]  /*68b0*/  NOP ;  /* 0x0000000000007918 */ /* 0x000fc80000000000 */
[----:B------:R-:W-:Y:S01]  /*68c0*/  STL.64 [R1+0x60], R24 ;  /* 0x0000601801007387 */ /* 0x000fe20000100a00 */
[----:B------:R-:W-:-:S03]  /*68d0*/  IMAD.MOV.U32 R28, RZ, RZ, R27 ;  /* 0x000000ffff1c7224 */ /* 0x000fc600078e001b */
[----:B------:R0:W-:Y:S04]  /*68e0*/  STL [R1+0x68], R26 ;  /* 0x0000681a01007387 */ /* 0x0001e80000100800 */
[----:B0-----:R-:W3:Y:S04]  /*68f0*/  LDL.LU.64 R26, [R1+0x618] ;  /* 0x00061800011a7983 */ /* 0x001ee80000300a00 */
[----:B------:R-:W3:Y:S04]  /*6900*/  LDL.LU.64 R24, [R1+0x610] ;  /* 0x0006100001187983 */ /* 0x000ee80000300a00 */
[----:B------:R0:W-:Y:S01]  /*6910*/  STL [R1+0x49c], R28 ;  /* 0x00049c1c01007387 */ /* 0x0001e20000100800 */
[----:B---3--:R-:W-:Y:S03]  /*6920*/  HMMA.16816.F32 R8, R12, R10, R24 ;  /* 0x0000000a0c08723c */ /* 0x008fe60000001818 */
[----:B------:R-:W2:Y:S04]  /*6930*/  LDL.LU.64 R26, [R1+0x608] ;  /* 0x00060800011a7983 */ /* 0x000ea80000300a00 */
[----:B------:R-:W3:-:S12]  /*6940*/  LDL.LU.64 R24, [R1+0x600] ;  /* 0x0006000001187983 */ /* 0x000ed80000300a00 */
[----:B------:R-:W-:Y:S02]  /*6950*/  IMAD.MOV.U32 R0, RZ, RZ, R8 ;  /* 0x000000ffff007224 */ /* 0x000fe400078e0008 */
[----:B------:R-:W-:Y:S02]  /*6960*/  IMAD.MOV.U32 R22, RZ, RZ, R9 ;  /* 0x000000ffff167224 */ /* 0x000fe400078e0009 */
[----:B------:R-:W-:Y:S01]  /*6970*/  IMAD.MOV.U32 R29, RZ, RZ, R10 ;  /* 0x000000ffff1d7224 */ /* 0x000fe200078e000a */
[----:B------:R-:W4:Y:S01]  /*6980*/  LDL.LU.64 R8, [R1+0x20] ;  /* 0x0000200001087983 */ /* 0x000f220000300a00 */
[----:B------:R-:W-:-:S03]  /*6990*/  IMAD.MOV.U32 R23, RZ, RZ, R11 ;  /* 0x000000ffff177224 */ /* 0x000fc600078e000b */
[----:B------:R-:W4:Y:S04]  /*69a0*/  LDL.LU.64 R10, [R1+0x28] ;  /* 0x00002800010a7983 */ /* 0x000f280000300a00 */
[----:B------:R-:W-:Y:S04]  /*69b0*/  STL [R1+0x4b4], R29 ;  /* 0x0004b41d01007387 */ /* 0x000fe80000100800 */
[----:B------:R-:W-:Y:S01]  /*69c0*/  STL [R1+0x4b0], R0 ;  /* 0x0004b00001007387 */ /* 0x000fe20000100800 */
[----:B----4-:R-:W-:-:S15]  /*69d0*/  HMMA.16816.F32 R8, R12, R16, R8 ;  /* 0x000000100c08723c */ /* 0x010fde0000001808 */
[----:B------:R-:W-:-:S04]  /*69e0*/  NOP ;  /* 0x0000000000007918 */ /* 0x000fc80000000000 */
[----:B------:R1:W-:Y:S01]  /*69f0*/  STL.64 [R1+0x20], R8 ;  /* 0x0000200801007387 */ /* 0x0003e20000100a00 */
[----:B0-----:R-:W-:-:S03]  /*6a00*/  IMAD.MOV.U32 R28, RZ, RZ, R10 ;  /* 0x000000ffff1c7224 */ /* 0x001fc600078e000a */
[----:B------:R0:W-:Y:S04]  /*6a10*/  STL [R1+0x2c], R11 ;  /* 0x00002c0b01007387 */ /* 0x0001e80000100800 */
[----:B------:R-:W4:Y:S04]  /*6a20*/  LDL.LU R7, [R1+0x14] ;  /* 0x0000140001077983 */ /* 0x000f280000300800 */
[----:B-1----:R-:W2:Y:S04]  /*6a30*/  LDL.LU R8, [R1+0x18] ;  /* 0x0000180001087983 */ /* 0x002ea80000300800 */
[----:B------:R-:W2:Y:S04]  /*6a40*/  LDL.LU R9, [R1+0x1c] ;  /* 0x00001c0001097983 */ /* 0x000ea80000300800 */
[----:B------:R-:W2:Y:S04]  /*6a50*/  LDL.LU R10, [R1+0x30] ;  /* 0x00003000010a7983 */ /* 0x000ea80000300800 */
[----:B0-----:R-:W2:Y:S04]  /*6a60*/  LDL.LU R11, [R1+0x34] ;  /* 0x00003400010b7983 */ /* 0x001ea80000300800 */
[----:B--2---:R-:W-:Y:S04]  /*6a70*/  STL.64 [R1+0x5a8], R10 ;  /* 0x0005a80a01007387 */ /* 0x004fe80000100a00 */
[----:B------:R0:W-:Y:S04]  /*6a80*/  STL.64 [R1+0x5a0], R8 ;  /* 0x0005a00801007387 */ /* 0x0001e80000100a00 */
[----:B0-----:R-:W2:Y:S04]  /*6a90*/  LDL.LU R8, [R1+0xc0] ;  /* 0x0000c00001087983 */ /* 0x001ea80000300800 */
[----:B------:R-:W2:Y:S04]  /*6aa0*/  LDL.LU R9, [R1+0xc4] ;  /* 0x0000c40001097983 */ /* 0x000ea80000300800 */
[----:B------:R-:W2:Y:S04]  /*6ab0*/  LDL.LU R10, [R1+0xc8] ;  /* 0x0000c800010a7983 */ /* 0x000ea80000300800 */
[----:B------:R-:W2:Y:S04]  /*6ac0*/  LDL.LU R11, [R1+0xcc] ;  /* 0x0000cc00010b7983 */ /* 0x000ea80000300800 */
[----:B--2---:R-:W-:Y:S04]  /*6ad0*/  STL.64 [R1+0x5b8], R10 ;  /* 0x0005b80a01007387 */ /* 0x004fe80000100a00 */
[----:B------:R0:W-:Y:S04]  /*6ae0*/  STL.64 [R1+0x5b0], R8 ;  /* 0x0005b00801007387 */ /* 0x0001e80000100a00 */
[----:B0-----:R-:W2:Y:S01]  /*6af0*/  LDL.LU R8, [R1+0xa0] ;  /* 0x0000a00001087983 */ /* 0x001ea20000300800 */
[----:B---3--:R-:W-:-:S02]  /*6b00*/  IMAD.MOV.U32 R9, RZ, RZ, R25 ;  /* 0x000000ffff097224 */ /* 0x008fc400078e0019 */
[----:B------:R-:W-:Y:S01]  /*6b10*/  IMAD.MOV.U32 R10, RZ, RZ, R24 ;  /* 0x000000ffff0a7224 */ /* 0x000fe200078e0018 */
[----:B------:R-:W3:Y:S01]  /*6b20*/  LDL.LU R25, [R1+0x5f8] ;  /* 0x0005f80001197983 */ /* 0x000ee20000300800 */
[----:B------:R-:W-:-:S03]  /*6b30*/  IMAD.MOV.U32 R11, RZ, RZ, R26 ;  /* 0x000000ffff0b7224 */ /* 0x000fc600078e001a */
[----:B------:R-:W3:Y:S04]  /*6b40*/  LDL.LU R24, [R1+0x5f4] ;  /* 0x0005f40001187983 */ /* 0x000ee80000300800 */
[----:B------:R-:W3:Y:S04]  /*6b50*/  LDL.LU R26, [R1+0x5f0] ;  /* 0x0005f000011a7983 */ /* 0x000ee80000300800 */
[----:B------:R-:W-:Y:S04]  /*6b60*/  STL.64 [R1+0x5c8], R10 ;  /* 0x0005c80a01007387 */ /* 0x000fe80000100a00 */
[----:B--2---:R0:W-:Y:S04]  /*6b70*/  STL.64 [R1+0x5c0], R8 ;  /* 0x0005c00801007387 */ /* 0x0041e80000100a00 */
[----:B0-----:R-:W2:Y:S04]  /*6b80*/  LDL.LU R8, [R1+0x80] ;  /* 0x0000800001087983 */ /* 0x001ea80000300800 */
[----:B------:R-:W2:Y:S01]  /*6b90*/  LDL.LU R9, [R1+0x84] ;  /* 0x0000840001097983 */ /* 0x000ea20000300800 */
[----:B---3--:R-:W-:-:S02]  /*6ba0*/  IMAD.MOV.U32 R10, RZ, RZ, R25 ;  /* 0x000000ffff0a7224 */ /* 0x008fc400078e0019 */
[----:B------:R-:W-:Y:S01]  /*6bb0*/  IMAD.MOV.U32 R11, RZ, RZ, R24 ;  /* 0x000000ffff0b7224 */ /* 0x000fe200078e0018 */
[----:B------:R-:W3:Y:S04]  /*6bc0*/  LDL.LU R25, [R1+0x5ec] ;  /* 0x0005ec0001197983 */ /* 0x000ee80000300800 */
[----:B------:R-:W3:Y:S04]  /*6bd0*/  LDL.LU R24, [R1+0x5e8] ;  /* 0x0005e80001187983 */ /* 0x000ee80000300800 */
[----:B------:R-:W-:Y:S04]  /*6be0*/  STL.64 [R1+0x5e0], R10 ;  /* 0x0005e00a01007387 */ /* 0x000fe80000100a00 */
[----:B--2---:R0:W-:Y:S04]  /*6bf0*/  STL.64 [R1+0x5d8], R8 ;  /* 0x0005d80801007387 */ /* 0x0041e80000100a00 */
[----:B0-----:R-:W2:Y:S04]  /*6c00*/  LDL.LU R8, [R1+0x50] ;  /* 0x0000500001087983 */ /* 0x001ea80000300800 */
[----:B------:R-:W2:Y:S04]  /*6c10*/  LDL.LU R9, [R1+0x54] ;  /* 0x0000540001097983 */ /* 0x000ea80000300800 */
[----:B------:R-:W2:Y:S04]  /*6c20*/  LDL.LU R10, [R1+0x58] ;  /* 0x00005800010a7983 */ /* 0x000ea80000300800 */
[----:B------:R-:W2:Y:S01]  /*6c30*/  LDL.LU R11, [R1+0x5c] ;  /* 0x00005c00010b7983 */ /* 0x000ea20000300800 */
[----:B------:R-:W-:-:S02]  /*6c40*/  IMAD R2, R2, 0x100, R4 ;  /* 0x0000010002027824 */ /* 0x000fc400078e0204 */
[----:B------:R-:W-:Y:S01]  /*6c50*/  IMAD R3, R3, 0x100, R5 ;  /* 0x0000010003037824 */ /* 0x000fe200078e0205 */
[----:B------:R-:W4:Y:S01]  /*6c60*/  LDL.LU R16, [R1+0x4] ;  /* 0x0000040001107983 */ /* 0x000f220000300800 */
[----:B------:R-:W-:Y:S02]  /*6c70*/  IMAD R4, R19, 0x100, R18 ;  /* 0x0000010013047824 */ /* 0x000fe400078e0212 */
[----:B------:R-:W-:Y:S01]  /*6c80*/  IMAD R5, R21, 0x100, R20 ;  /* 0x0000010015057824 */ /* 0x000fe200078e0214 */
[----:B------:R-:W-:Y:S01]  /*6c90*/  F2FP.F16.E5M2.UNPACK_B R12, R2 ;  /* 0x00000002ff0c723e */ /* 0x000fe200020004ff */
[----:B------:R-:W4:Y:S01]  /*6ca0*/  LDL.LU R17, [R1+0x8] ;  /* 0x0000080001117983 */ /* 0x000f220000300800 */
[----:B------:R-:W-:Y:S02]  /*6cb0*/  F2FP.F16.E5M2.UNPACK_B R13, R3 ;  /* 0x00000003ff0d723e */ /* 0x000fe400020004ff */
[----:B------:R-:W-:Y:S01]  /*6cc0*/  F2FP.F16.E5M2.UNPACK_B R14, R4 ;  /* 0x00000004ff0e723e */ /* 0x000fe200020004ff */
[----:B------:R-:W4:Y:S01]  /*6cd0*/  LDL.LU R0, [R1+0xc] ;  /* 0x00000c0001007983 */ /* 0x000f220000300800 */
[----:B------:R-:W-:-:S02]  /*6ce0*/  F2FP.F16.E5M2.UNPACK_B R15, R5 ;  /* 0x00000005ff0f723e */ /* 0x000fc400020004ff */
[----:B---3--:R-:W-:Y:S01]  /*6cf0*/  F2FP.F16.E5M2.UNPACK_B R20, R24.H1 ;  /* 0x00000018ff14723e */ /* 0x008fe200030004ff */
[----:B------:R-:W3:Y:S01]  /*6d00*/  LDL.LU R6, [R1+0x10] ;  /* 0x0000100001067983 */ /* 0x000ee20000300800 */
[----:B------:R-:W-:-:S03]  /*6d10*/  F2FP.F16.E5M2.UNPACK_B R21, R25.H1 ;  /* 0x00000019ff15723e */ /* 0x000fc600030004ff */
[----:B------:R-:W3:Y:S04]  /*6d20*/  LDL.LU R29, [R1+0x38] ;  /* 0x00003800011d7983 */ /* 0x000ee80000300800 */
[----:B------:R0:W-:Y:S04]  /*6d30*/  STL [R1+0x4b8], R28 ;  /* 0x0004b81c01007387 */ /* 0x0001e80000100800 */
[----:B0-----:R-:W3:Y:S01]  /*6d40*/  LDL.LU R28, [R1] ;  /* 0x00000000011c7983 */ /* 0x001ee20000300800 */
[----:B--2---:R-:W-:-:S15]  /*6d50*/  HMMA.16816.F32 R8, R12, R20, R8 ;  /* 0x000000140c08723c */ /* 0x004fde0000001808 */
[----:B------:R-:W-:-:S04]  /*6d60*/  NOP ;  /* 0x0000000000007918 */ /* 0x000fc80000000000 */
[----:B------:R-:W-:Y:S04]  /*6d70*/  STL.64 [R1+0x50], R8 ;  /* 0x0000500801007387 */ /* 0x000fe80000100a00 */
[----:B------:R0:W-:Y:S04]  /*6d80*/  STL.64 [R1+0x58], R10 ;  /* 0x0000580a01007387 */ /* 0x0001e80000100a00 */
[----:B0-----:R-:W2:Y:S04]  /*6d90*/  LDL.LU.64 R10, [R1+0x5e0] ;  /* 0x0005e000010a7983 */ /* 0x001ea80000300a00 */
[----:B------:R-:W2:Y:S04]  /*6da0*/  LDL.LU.64 R8, [R1+0x5d8] ;  /* 0x0005d80001087983 */ /* 0x000ea80000300a00 */
[----:B------:R0:W-:Y:S04]  /*6db0*/  STL.64 [R1+0x580], R22 ;  /* 0x0005801601007387 */ /* 0x0001e80000100a00 */
[----:B------:R1:W-:Y:S01]  /*6dc0*/  STL.64 [R1+0x578], R20 ;  /* 0x0005781401007387 */ /* 0x0003e20000100a00 */
[----:B0-----:R-:W-:-:S03]  /*6dd0*/  IMAD.MOV.U32 R23, RZ, RZ, R27 ;  /* 0x000000ffff177224 */ /* 0x001fc600078e001b */
[----:B-1----:R-:W2:Y:S04]  /*6de0*/  LDL.LU R20, [R1+0x220] ;  /* 0x0002200001147983 */ /* 0x002ea80000300800 */
[----:B------:R-:W2:Y:S04]  /*6df0*/  LDL.LU R21, [R1+0x224] ;  /* 0x0002240001157983 */ /* 0x000ea80000300800 */
[----:B------:R-:W2:Y:S04]  /*6e00*/  LDL.LU R22, [R1+0x228] ;  /* 0x0002280001167983 */ /* 0x000ea80000300800 */
[----:B------:R-:W2:Y:S01]  /*6e10*/  LDL.LU R27, [R1+0x5d0] ;  /* 0x0005d000011b7983 */ /* 0x000ea20000300800 */
[----:B------:R-:W-:-:S02]  /*6e20*/  F2FP.F16.E5M2.UNPACK_B R18, R26.H1 ;  /* 0x0000001aff12723e */ /* 0x000fc400030004ff */
[----:B--2---:R-:W-:-:S07]  /*6e30*/  F2FP.F16.E5M2.UNPACK_B R19, R27.H1 ;  /* 0x0000001bff13723e */ /* 0x004fce00030004ff */
[----:B------:R-:W-:Y:S01]  /*6e40*/  HMMA.16816.F32 R8, R12, R18, R8 ;  /* 0x000000120c08723c */ /* 0x000fe20000001808 */
[----:B------:R-:W-:Y:S04]  /*6e50*/  STL.64 [R1+0x598], R22 ;  /* 0x0005981601007387 */ /* 0x000fe80000100a00 */
[----:B------:R0:W-:Y:S04]  /*6e60*/  STL.64 [R1+0x590], R20 ;  /* 0x0005901401007387 */ /* 0x0001e80000100a00 */
[----:B0-----:R-:W2:Y:S04]  /*6e70*/  LDL.LU R20, [R1+0xe0] ;  /* 0x0000e00001147983 */ /* 0x001ea80000300800 */
[----:B------:R-:W2:Y:S04]  /*6e80*/  LDL.LU R21, [R1+0xe4] ;  /* 0x0000e40001157983 */ /* 0x000ea80000300800 */
[----:B------:R-:W2:Y:S04]  /*6e90*/  LDL.LU R22, [R1+0xe8] ;  /* 0x0000e80001167983 */ /* 0x000ea80000300800 */
[----:B------:R-:W2:Y:S04]  /*6ea0*/  LDL.LU R23, [R1+0xec] ;  /* 0x0000ec0001177983 */ /* 0x000ea80000300800 */
[----:B------:R-:W2:Y:S04]  /*6eb0*/  LDL.LU R24, [R1+0x130] ;  /* 0x0001300001187983 */ /* 0x000ea80000300800 */
[----:B------:R-:W2:Y:S04]  /*6ec0*/  LDL.LU R25, [R1+0x134] ;  /* 0x0001340001197983 */ /* 0x000ea80000300800 */
[----:B------:R-:W2:Y:S04]  /*6ed0*/  LDL.LU R26, [R1+0x138] ;  /* 0x00013800011a7983 */ /* 0x000ea80000300800 */
[----:B------:R-:W2:Y:S04]  /*6ee0*/  LDL.LU R27, [R1+0x13c] ;  /* 0x00013c00011b7983 */ /* 0x000ea80000300800 */
[----:B------:R-:W-:Y:S04]  /*6ef0*/  STL.64 [R1+0x80], R8 ;  /* 0x0000800801007387 */ /* 0x000fe80000100a00 */
[----:B------:R0:W-:Y:S04]  /*6f00*/  STL.64 [R1+0x88], R10 ;  /* 0x0000880a01007387 */ /* 0x0001e80000100a00 */
[----:B0-----:R-:W2:Y:S04]  /*6f10*/  LDL.LU.64 R10, [R1+0x5c8] ;  /* 0x0005c800010a7983 */ /* 0x001ea80000300a00 */
[----:B------:R-:W2:Y:S01]  /*6f20*/  LDL.LU.64 R8, [R1+0x5c0] ;  /* 0x0005c00001087983 */ /* 0x000ea20000300a00 */
[----:B---3--:R-:W-:-:S02]  /*6f30*/  F2FP.F16.E5M2.UNPACK_B R2, R28.H1 ;  /* 0x0000001cff02723e */ /* 0x008fc400030004ff */
[----:B----4-:R-:W-:Y:S01]  /*6f40*/  F2FP.F16.E5M2.UNPACK_B R3, R16.H1 ;  /* 0x00000010ff03723e */ /* 0x010fe200030004ff */
[----:B------:R-:W-:Y:S06]  /*6f50*/  STL [R1+0x588], R19 ;  /* 0x0005881301007387 */ /* 0x000fec0000100800 */
[----:B--2---:R-:W-:-:S15]  /*6f60*/  HMMA.16816.F32 R8, R12, R2, R8 ;  /* 0x000000020c08723c */ /* 0x004fde0000001808 */
[----:B------:R-:W-:-:S04]  /*6f70*/  NOP ;  /* 0x0000000000007918 */ /* 0x000fc80000000000 */
[----:B------:R-:W-:Y:S04]  /*6f80*/  STL.64 [R1+0xa0], R8 ;  /* 0x0000a00801007387 */ /* 0x000fe80000100a00 */
[----:B------:R0:W-:Y:S04]  /*6f90*/  STL.64 [R1+0xa8], R10 ;  /* 0x0000a80a01007387 */ /* 0x0001e80000100a00 */
[----:B0-----:R-:W2:Y:S04]  /*6fa0*/  LDL.LU.64 R10, [R1+0x5b8] ;  /* 0x0005b800010a7983 */ /* 0x001ea80000300a00 */
[----:B------:R-:W2:Y:S01]  /*6fb0*/  LDL.LU.64 R8, [R1+0x5b0] ;  /* 0x0005b00001087983 */ /* 0x000ea20000300a00 */
[----:B------:R-:W-:-:S02]  /*6fc0*/  F2FP.F16.E5M2.UNPACK_B R4, R17.H1 ;  /* 0x00000011ff04723e */ /* 0x000fc400030004ff */
[----:B------:R-:W-:Y:S02]  /*6fd0*/  F2FP.F16.E5M2.UNPACK_B R5, R0.H1 ;  /* 0x00000000ff05723e */ /* 0x000fe400030004ff */
[----:B------:R-:W-:Y:S02]  /*6fe0*/  F2FP.F16.E5M2.UNPACK_B R6, R6.H1 ;  /* 0x00000006ff06723e */ /* 0x000fe400030004ff */
[----:B------:R-:W-:-:S07]  /*6ff0*/  F2FP.F16.E5M2.UNPACK_B R7, R7.H1 ;  /* 0x00000007ff07723e */ /* 0x000fce00030004ff */
[C---:B------:R-:W-:Y:S08]  /*7000*/  HMMA.16816.F32 R20, R12.reuse, R6, R20 ;  /* 0x000000060c14723c */ /* 0x040ff00000001814 */
[----:B--2---:R-:W-:-:S15]  /*7010*/  HMMA.16816.F32 R8, R12, R4, R8 ;  /* 0x000000040c08723c */ /* 0x004fde0000001808 */
[----:B------:R-:W-:-:S04]  /*7020*/  NOP ;  /* 0x0000000000007918 */ /* 0x000fc80000000000 */
[----:B------:R-:W-:Y:S04]  /*7030*/  STL.64 [R1+0xc0], R8 ;  /* 0x0000c00801007387 */ /* 0x000fe80000100a00 */
[----:B------:R0:W-:Y:S04]  /*7040*/  STL.64 [R1+0xc8], R10 ;  /* 0x0000c80a01007387 */ /* 0x0001e80000100a00 */
[----:B0-----:R-:W2:Y:S04]  /*7050*/  LDL.LU.64 R10, [R1+0x5a8] ;  /* 0x0005a800010a7983 */ /* 0x001ea80000300a00 */
[----:B------:R-:W3:Y:S04]  /*7060*/  LDL.LU.64 R8, [R1+0x5a0] ;  /* 0x0005a00001087983 */ /* 0x000ee80000300a00 */
[----:B------:R-:W-:Y:S04]  /*7070*/  STL.64 [R1+0xe0], R20 ;  /* 0x0000e01401007387 */ /* 0x000fe80000100a00 */
[----:B------:R0:W-:Y:S04]  /*7080*/  STL.64 [R1+0xe8], R22 ;  /* 0x0000e81601007387 */ /* 0x0001e80000100a00 */
[----:B0-----:R-:W4:Y:S04]  /*7090*/  LDL.LU.64 R22, [R1+0x598] ;  /* 0x0005980001167983 */ /* 0x001f280000300a00 */
[----:B------:R-:W4:Y:S04]  /*70a0*/  LDL.LU.64 R20, [R1+0x590] ;  /* 0x0005900001147983 */ /* 0x000f280000300a00 */
[----:B------:R-:W-:Y:S04]  /*70b0*/  STL.64 [R1+0x550], R6 ;  /* 0x0005500601007387 */ /* 0x000fe80000100a00 */
[----:B------:R0:W-:Y:S01]  /*70c0*/  STL.64 [R1+0x548], R4 ;  /* 0x0005480401007387 */ /* 0x0001e20000100a00 */
[----:B------:R-:W-:-:S02]  /*70d0*/  F2FP.F16.E5M2.UNPACK_B R16, R29.H1 ;  /* 0x0000001dff10723e */ /* 0x000fc400030004ff */
[----:B---3--:R-:W-:Y:S02]  /*70e0*/  F2FP.F16.E5M2.UNPACK_B R8, R8.H1 ;  /* 0x00000008ff08723e */ /* 0x008fe400030004ff */
[----:B------:R-:W-:-:S07]  /*70f0*/  F2FP.F16.E5M2.UNPACK_B R9, R9.H1 ;  /* 0x00000009ff09723e */ /* 0x000fce00030004ff */
[----:B0-----:R-:W-:Y:S01]  /*7100*/  HMMA.16816.F32 R4, R12, R8, R24 ;  /* 0x000000080c04723c */ /* 0x001fe20000001818 */
[----:B--2---:R-:W-:Y:S02]  /*7110*/  F2FP.F16.E5M2.UNPACK_B R10, R10.H1 ;  /* 0x0000000aff0a723e */ /* 0x004fe400030004ff */
[----:B------:R-:W-:-:S15]  /*7120*/  F2FP.F16.E5M2.UNPACK_B R11, R11.H1 ;  /* 0x0000000bff0b723e */ /* 0x000fde00030004ff */
[----:B------:R-:W-:Y:S01]  /*7130*/  NOP ;  /* 0x0000000000007918 */ /* 0x000fe20000000000 */
[----:B------:R-:W-:Y:S04]  /*7140*/  STL.64 [R1+0x130], R4 ;  /* 0x0001300401007387 */ /* 0x000fe80000100a00 */
[----:B------:R4:W-:Y:S02]  /*7150*/  STL.64 [R1+0x138], R6 ;  /* 0x0001380601007387 */ /* 0x0009e40000100a00 */
[----:B----4-:R-:W-:Y:S02]  /*7160*/  HMMA.16816.F32 R4, R12, R10, R20 ;  /* 0x0000000a0c04723c */ /* 0x010fe40000001814 */
[----:B------:R-:W2:-:S15]  /*7170*/  LDL.LU R20, [R1+0x120] ;  /* 0x0001200001147983 */ /* 0x000e9e0000300800 */
[----:B------:R-:W-:Y:S02]  /*7180*/  NOP ;  /* 0x0000000000007918 */ /* 0x000fe40000000000 */
[----:B------:R0:W-:Y:S04]  /*7190*/  STL.64 [R1+0x220], R4 ;  /* 0x0002200401007387 */ /* 0x0001e80000100a00 */
[----:B------:R1:W-:Y:S04]  /*71a0*/  STL.64 [R1+0x228], R6 ;  /* 0x0002280601007387 */ /* 0x0003e80000100a00 */
[----:B------:R-:W2:Y:S04]  /*71b0*/  LDL.LU R21, [R1+0x124] ;  /* 0x0001240001157983 */ /* 0x000ea80000300800 */
[----:B------:R-:W2:Y:S04]  /*71c0*/  LDL.LU R22, [R1+0x128] ;  /* 0x0001280001167983 */ /* 0x000ea80000300800 */
[----:B------:R-:W2:Y:S04]  /*71d0*/  LDL.LU R23, [R1+0x12c] ;  /* 0x00012c0001177983 */ /* 0x000ea80000300800 */
[----:B------:R-:W3:Y:S04]  /*71e0*/  LDL.LU R17, [R1+0x3c] ;  /* 0x00003c0001117983 */ /* 0x000ee80000300800 */
[----:B------:R-:W4:Y:S04]  /*71f0*/  LDL.LU R19, [R1+0x32c] ;  /* 0x00032c0001137983 */ /* 0x000f280000300800 */
[----:B------:R-:W4:Y:S04]  /*7200*/  LDL.LU R24, [R1+0x328] ;  /* 0x0003280001187983 */ /* 0x000f280000300800 */
[----:B------:R-:W2:Y:S04]  /*7210*/  LDL.LU R27, [R1+0x334] ;  /* 0x00033400011b7983 */ /* 0x000ea80000300800 */
[----:B------:R-:W2:Y:S04]  /*7220*/  LDL.LU R25, [R1+0x330] ;  /* 0x0003300001197983 */ /* 0x000ea80000300800 */
[----:B------:R-:W2:Y:S04]  /*7230*/  LDL.LU R26, [R1+0x33c] ;  /* 0x00033c00011a7983 */ /* 0x000ea80000300800 */
[----:B------:R-:W2:Y:S04]  /*7240*/  LDL.LU R28, [R1+0x338] ;  /* 0x00033800011c7983 */ /* 0x000ea80000300800 */
[----:B------:R-:W2:Y:S04]  /*7250*/  LDL.LU R0, [R1+0x344] ;  /* 0x0003440001007983 */ /* 0x000ea80000300800 */
[----:B------:R-:W2:Y:S04]  /*7260*/  LDL.LU R29, [R1+0x340] ;  /* 0x00034000011d7983 */ /* 0x000ea80000300800 */
[----:B0-----:R-:W2:Y:S04]  /*7270*/  LDL.LU R4, [R1+0x1f0] ;  /* 0x0001f00001047983 */ /* 0x001ea80000300800 */
[----:B------:R-:W2:Y:S04]  /*7280*/  LDL.LU R5, [R1+0x1f4] ;  /* 0x0001f40001057983 */ /* 0x000ea80000300800 */
[----:B-1----:R-:W2:Y:S04]  /*7290*/  LDL.LU R6, [R1+0x1f8] ;  /* 0x0001f80001067983 */ /* 0x002ea80000300800 */
[----:B------:R-:W2:Y:S04]  /*72a0*/  LDL.LU R7, [R1+0x1fc] ;  /* 0x0001fc0001077983 */ /* 0x000ea80000300800 */
        /* <DEDUP_REMOVED lines=8> */
[----:B0-----:R-:W2:Y:S04]  /*7330*/  LDL.LU R4, [R1+0x210] ;  /* 0x0002100001047983 */ /* 0x001ea80000300800 */
[----:B------:R-:W2:Y:S04]  /*7340*/  LDL.LU R5, [R1+0x214] ;  /* 0x0002140001057983 */ /* 0x000ea80000300800 */
[----:B------:R-:W2:Y:S04]  /*7350*/  LDL.LU R6, [R1+0x218] ;  /* 0x0002180001067983 */ /* 0x000ea80000300800 */
[----:B------:R-:W2:Y:S04]  /*7360*/  LDL.LU R7, [R1+0x21c] ;  /* 0x00021c0001077983 */ /* 0x000ea80000300800 */
[----:B------:R-:W-:Y:S04]  /*7370*/  STL.64 [R1+0x530], R10 ;  /* 0x0005300a01007387 */ /* 0x000fe80000100a00 */
[----:B------:R0:W-:Y:S04]  /*7380*/  STL.64 [R1+0x528], R8 ;  /* 0x0005280801007387 */ /* 0x0001e80000100a00 */
[----:B0-----:R-:W2:Y:S04]  /*7390*/  LDL.LU R8, [R1+0x1d0] ;  /* 0x0001d00001087983 */ /* 0x001ea80000300800 */
[----:B------:R-:W2:Y:S04]  /*73a0*/  LDL.LU R9, [R1+0x1d4] ;  /* 0x0001d40001097983 */ /* 0x000ea80000300800 */
[----:B------:R-:W2:Y:S04]  /*73b0*/  LDL.LU R10, [R1+0x1d8] ;  /* 0x0001d800010a7983 */ /* 0x000ea80000300800 */
[----:B------:R-:W2:Y:S01]  /*73c0*/  LDL.LU R11, [R1+0x1dc] ;  /* 0x0001dc00010b7983 */ /* 0x000ea20000300800 */
[----:B---3--:R-:W-:Y:S01]  /*73d0*/  F2FP.F16.E5M2.UNPACK_B R17, R17.H1 ;  /* 0x00000011ff11723e */ /* 0x008fe200030004ff */
[----:B----4-:R-:W-:-:S06]  /*73e0*/  IMAD R24, R24, 0x100, R19 ;  /* 0x0000010018187824 */ /* 0x010fcc00078e0213 */
[----:B------:R-:W-:Y:S01]  /*73f0*/  HMMA.16816.F32 R12, R12, R16, R20 ;  /* 0x000000100c0c723c */ /* 0x000fe20000001814 */
[----:B--2---:R-:W-:Y:S04]  /*7400*/  STL.64 [R1+0x540], R10 ;  /* 0x0005400a01007387 */ /* 0x004fe80000100a00 */
[----:B------:R0:W-:Y:S04]  /*7410*/  STL.64 [R1+0x538], R8 ;  /* 0x0005380801007387 */ /* 0x0001e80000100a00 */
[----:B0-----:R-:W2:Y:S04]  /*7420*/  LDL.LU R8, [R1+0x1e0] ;  /* 0x0001e00001087983 */ /* 0x001ea80000300800 */
[----:B------:R-:W2:Y:S04]  /*7430*/  LDL.LU R9, [R1+0x1e4] ;  /* 0x0001e40001097983 */ /* 0x000ea80000300800 */
[----:B------:R-:W2:Y:S04]  /*7440*/  LDL.LU R10, [R1+0x1e8] ;  /* 0x0001e800010a7983 */ /* 0x000ea80000300800 */
[----:B------:R-:W2:Y:S04]  /*7450*/  LDL.LU R11, [R1+0x1ec] ;  /* 0x0001ec00010b7983 */ /* 0x000ea80000300800 */
[----:B------:R-:W3:Y:S04]  /*7460*/  LDL.LU R19, [R1+0x588] ;  /* 0x0005880001137983 */ /* 0x000ee80000300800 */
[----:B------:R-:W4:Y:S04]  /*7470*/  LDL.LU.64 R22, [R1+0x580] ;  /* 0x0005800001167983 */ /* 0x000f280000300a00 */
[----:B------:R-:W2:Y:S01]  /*7480*/  LDL.LU.64 R20, [R1+0x578] ;  /* 0x0005780001147983 */ /* 0x000ea20000300a00 */
[----:B------:R-:W-:-:S02]  /*7490*/  IMAD R25, R25, 0x100, R27 ;  /* 0x0000010019197824 */ /* 0x000fc400078e021b */
[----:B------:R-:W-:Y:S02]  /*74a0*/  IMAD R26, R28, 0x100, R26 ;  /* 0x000001001c1a7824 */ /* 0x000fe400078e021a */
[----:B------:R-:W-:Y:S01]  /*74b0*/  IMAD R27, R29, 0x100, R0 ;  /* 0x000001001d1b7824 */ /* 0x000fe200078e0200 */
[----:B------:R-:W-:Y:S04]  /*74c0*/  STL [R1+0x520], R17 ;  /* 0x0005201101007387 */ /* 0x000fe80000100800 */
[----:B------:R0:W-:Y:S04]  /*74d0*/  STL.64 [R1+0x120], R12 ;  /* 0x0001200c01007387 */ /* 0x0001e80000100a00 */
[----:B------:R1:W-:Y:S01]  /*74e0*/  STL.64 [R1+0x128], R14 ;  /* 0x0001280e01007387 */ /* 0x0003e20000100a00 */
[----:B0-----:R-:W-:-:S02]  /*74f0*/  F2FP.F16.E5M2.UNPACK_B R12, R24 ;  /* 0x00000018ff0c723e */ /* 0x001fc400020004ff */
[----:B------:R-:W-:Y:S01]  /*7500*/  F2FP.F16.E5M2.UNPACK_B R13, R25 ;  /* 0x00000019ff0d723e */ /* 0x000fe200020004ff */
[----:B------:R-:W3:Y:S01]  /*7510*/  LDL.LU R24, [R1+0x1b0] ;  /* 0x0001b00001187983 */ /* 0x000ee20000300800 */
[----:B-1----:R-:W-:Y:S02]  /*7520*/  F2FP.F16.E5M2.UNPACK_B R14, R26 ;  /* 0x0000001aff0e723e */ /* 0x002fe400020004ff */
[----:B------:R-:W-:Y:S01]  /*7530*/  F2FP.F16.E5M2.UNPACK_B R15, R27 ;  /* 0x0000001bff0f723e */ /* 0x000fe200020004ff */
[----:B------:R-:W3:Y:S04]  /*7540*/  LDL.LU R25, [R1+0x1b4] ;  /* 0x0001b40001197983 */ /* 0x000ee80000300800 */
        /* <DEDUP_REMOVED lines=8> */
[----:B----4-:R-:W-:Y:S04]  /*75d0*/  STL.64 [R1+0x518], R22 ;  /* 0x0005181601007387 */ /* 0x010fe80000100a00 */
[----:B------:R0:W-:Y:S04]  /*75e0*/  STL.64 [R1+0x510], R20 ;  /* 0x0005101401007387 */ /* 0x0001e80000100a00 */
[----:B0-----:R-:W2:Y:S04]  /*75f0*/  LDL.LU R20, [R1+0x1c0] ;  /* 0x0001c00001147983 */ /* 0x001ea80000300800 */
[----:B------:R-:W2:Y:S04]  /*7600*/  LDL.LU R21, [R1+0x1c4] ;  /* 0x0001c40001157983 */ /* 0x000ea80000300800 */
[----:B------:R-:W2:Y:S04]  /*7610*/  LDL.LU R22, [R1+0x1c8] ;  /* 0x0001c80001167983 */ /* 0x000ea80000300800 */
[----:B------:R-:W2:Y:S01]  /*7620*/  LDL.LU R23, [R1+0x1cc] ;  /* 0x0001cc0001177983 */ /* 0x000ea20000300800 */
[----:B---3--:R-:W-:-:S15]  /*7630*/  HMMA.16816.F32 R4, R12, R18, R4 ;  /* 0x000000120c04723c */ /* 0x008fde0000001804 */
[----:B------:R-:W-:-:S04]  /*7640*/  NOP ;  /* 0x0000000000007918 */ /* 0x000fc80000000000 */
[----:B------:R-:W-:Y:S04]  /*7650*/  STL.64 [R1+0x200], R4 ;  /* 0x0002000401007387 */ /* 0x000fe80000100a00 */
[----:B------:R0:W-:Y:S04]  /*7660*/  STL.64 [R1+0x208], R6 ;  /* 0x0002080601007387 */ /* 0x0001e80000100a00 */
[----:B0-----:R-:W3:Y:S04]  /*7670*/  LDL.LU.64 R6, [R1+0x560] ;  /* 0x0005600001067983 */ /* 0x001ee80000300a00 */
[----:B------:R-:W3:Y:S02]  /*7680*/  LDL.LU.64 R4, [R1+0x558] ;  /* 0x0005580001047983 */ /* 0x000ee40000300a00 */
[----:B---3--:R-:W-:-:S15]  /*7690*/  HMMA.16816.F32 R4, R12, R2, R4 ;  /* 0x000000020c04723c */ /* 0x008fde0000001804 */
[----:B------:R-:W-:-:S04]  /*76a0*/  NOP ;  /* 0x0000000000007918 */ /* 0x000fc80000000000 */
[----:B------:R-:W-:Y:S04]  /*76b0*/  STL.64 [R1+0x1f0], R4 ;  /* 0x0001f00401007387 */ /* 0x000fe80000100a00 */
[----:B------:R0:W-:Y:S04]  /*76c0*/  STL.64 [R1+0x1f8], R6 ;  /* 0x0001f80601007387 */ /* 0x0001e80000100a00 */
[----:B0-----:R-:W3:Y:S04]  /*76d0*/  LDL.LU.64 R6, [R1+0x550] ;  /* 0x0005500001067983 */ /* 0x001ee80000300a00 */
[----:B------:R-:W4:Y:S02]  /*76e0*/  LDL.LU.64 R4, [R1+0x548] ;  /* 0x0005480001047983 */ /* 0x000f240000300a00 */
[----:B----4-:R-:W-:-:S15]  /*76f0*/  HMMA.16816.F32 R8, R12, R4, R8 ;  /* 0x000000040c08723c */ /* 0x010fde0000001808 */
        /* <DEDUP_REMOVED lines=10> */
[----:B------:R-:W2:Y:S04]  /*77a0*/  LDL.LU.64 R8, [R1+0x528] ;  /* 0x0005280001087983 */ /* 0x000ea80000300a00 */
[----:B------:R-:W-:Y:S04]  /*77b0*/  STL.64 [R1+0x4e8], R6 ;  /* 0x0004e80601007387 */ /* 0x000fe80000100a00 */
[----:B------:R3:W-:Y:S02]  /*77c0*/  STL.64 [R1+0x4e0], R4 ;  /* 0x0004e00401007387 */ /* 0x0007e40000100a00 */
[C---:B---3--:R-:W-:Y:S08]  /*77d0*/  HMMA.16816.F32 R4, R12.reuse, R10, R24 ;  /* 0x0000000a0c04723c */ /* 0x048ff00000001818 */
[----:B--2---:R-:W-:-:S15]  /*77e0*/  HMMA.16816.F32 R20, R12, R8, R20 ;  /* 0x000000080c14723c */ /* 0x004fde0000001814 */
[----:B------:R-:W-:-:S04]  /*77f0*/  NOP ;  /* 0x0000000000007918 */ /* 0x000fc80000000000 */
[----:B------:R0:W-:Y:S04]  /*7800*/  STL.64 [R1+0x1c0], R20 ;  /* 0x0001c01401007387 */ /* 0x0001e80000100a00 */
[----:B------:R1:W-:Y:S04]  /*7810*/  STL.64 [R1+0x1c8], R22 ;  /* 0x0001c81601007387 */ /* 0x0003e80000100a00 */
[----:B0-----:R-:W2:Y:S04]  /*7820*/  LDL.LU R20, [R1+0x110] ;  /* 0x0001100001147983 */ /* 0x001ea80000300800 */
[----:B------:R0:W-:Y:S04]  /*7830*/  STL.64 [R1+0x1b0], R4 ;  /* 0x0001b00401007387 */ /* 0x0001e80000100a00 */
[----:B------:R3:W-:Y:S04]  /*7840*/  STL.64 [R1+0x1b8], R6 ;  /* 0x0001b80601007387 */ /* 0x0007e80000100a00 */
[----:B------:R-:W2:Y:S04]  /*7850*/  LDL.LU R21, [R1+0x114] ;  /* 0x0001140001157983 */ /* 0x000ea80000300800 */
[----:B-1----:R-:W2:Y:S04]  /*7860*/  LDL.LU R22, [R1+0x118] ;  /* 0x0001180001167983 */ /* 0x002ea80000300800 */
[----:B------:R-:W2:Y:S04]  /*7870*/  LDL.LU R23, [R1+0x11c] ;  /* 0x00011c0001177983 */ /* 0x000ea80000300800 */
        /* <DEDUP_REMOVED lines=10> */
[----:B---3--:R-:W3:Y:S04]  /*7920*/  LDL.LU R6, [R1+0x188] ;  /* 0x0001880001067983 */ /* 0x008ee80000300800 */
[----:B------:R-:W3:Y:S04]  /*7930*/  LDL.LU R7, [R1+0x18c] ;  /* 0x00018c0001077983 */ /* 0x000ee80000300800 */
[----:B---3--:R-:W-:Y:S04]  /*7940*/  STL.64 [R1+0x4f8], R6 ;  /* 0x0004f80601007387 */ /* 0x008fe80000100a00 */
[----:B--2---:R0:W-:Y:S04]  /*7950*/  STL.64 [R1+0x4f0], R4 ;  /* 0x0004f00401007387 */ /* 0x0041e80000100a00 */
[----:B0-----:R-:W2:Y:S04]  /*7960*/  LDL.LU R4, [R1+0x190] ;  /* 0x0001900001047983 */ /* 0x001ea80000300800 */
[----:B------:R-:W2:Y:S04]  /*7970*/  LDL.LU R5, [R1+0x194] ;  /* 0x0001940001057983 */ /* 0x000ea80000300800 */
[----:B------:R-:W3:Y:S04]  /*7980*/  LDL.LU R6, [R1+0x198] ;  /* 0x0001980001067983 */ /* 0x000ee80000300800 */
[----:B------:R-:W3:Y:S04]  /*7990*/  LDL.LU R7, [R1+0x19c] ;  /* 0x00019c0001077983 */ /* 0x000ee80000300800 */
[----:B---3--:R-:W-:Y:S04]  /*79a0*/  STL.64 [R1+0x508], R6 ;  /* 0x0005080601007387 */ /* 0x008fe80000100a00 */
[----:B--2---:R0:W-:Y:S04]  /*79b0*/  STL.64 [R1+0x500], R4 ;  /* 0x0005000401007387 */ /* 0x0041e80000100a00 */
[----:B0-----:R-:W2:Y:S04]  /*79c0*/  LDL.LU R4, [R1+0x1a0] ;  /* 0x0001a00001047983 */ /* 0x001ea80000300800 */
[----:B------:R-:W2:Y:S04]  /*79d0*/  LDL.LU R5, [R1+0x1a4] ;  /* 0x0001a40001057983 */ /* 0x000ea80000300800 */
[----:B------:R-:W2:Y:S04]  /*79e0*/  LDL.LU R6, [R1+0x1a8] ;  /* 0x0001a80001067983 */ /* 0x000ea80000300800 */
[----:B------:R-:W2:Y:S04]  /*79f0*/  LDL.LU R7, [R1+0x1ac] ;  /* 0x0001ac0001077983 */ /* 0x000ea80000300800 */
[----:B------:R-:W-:Y:S04]  /*7a00*/  STL.64 [R1+0x4c8], R10 ;  /* 0x0004c80a01007387 */ /* 0x000fe80000100a00 */
[----:B------:R0:W-:Y:S04]  /*7a10*/  STL.64 [R1+0x4c0], R8 ;  /* 0x0004c00801007387 */ /* 0x0001e80000100a00 */
[----:B0-----:R-:W3:Y:S04]  /*7a20*/  LDL.LU R8, [R1+0x160] ;  /* 0x0001600001087983 */ /* 0x001ee80000300800 */
[----:B------:R-:W3:Y:S04]  /*7a30*/  LDL.LU R9, [R1+0x164] ;  /* 0x0001640001097983 */ /* 0x000ee80000300800 */
[----:B------:R-:W2:Y:S04]  /*7a40*/  LDL.LU R10, [R1+0x168] ;  /* 0x00016800010a7983 */ /* 0x000ea80000300800 */
[----:B------:R-:W2:Y:S01]  /*7a50*/  LDL.LU R11, [R1+0x16c] ;  /* 0x00016c00010b7983 */ /* 0x000ea20000300800 */
[----:B----4-:R-:W-:-:S03]  /*7a60*/  IMAD R24, R24, 0x100, R17 ;  /* 0x0000010018187824 */ /* 0x010fc600078e0211 */
[----:B--2---:R-:W-:Y:S04]  /*7a70*/  STL.64 [R1+0x4d8], R10 ;  /* 0x0004d80a01007387 */ /* 0x004fe80000100a00 */
[----:B---3--:R0:W-:Y:S04]  /*7a80*/  STL.64 [R1+0x4d0], R8 ;  /* 0x0004d00801007387 */ /* 0x0081e80000100a00 */
[----:B0-----:R-:W2:Y:S04]  /*7a90*/  LDL.LU R8, [R1+0x170] ;  /* 0x0001700001087983 */ /* 0x001ea80000300800 */
[----:B------:R-:W2:Y:S04]  /*7aa0*/  LDL.LU R9, [R1+0x174] ;  /* 0x0001740001097983 */ /* 0x000ea80000300800 */
[----:B------:R-:W2:Y:S04]  /*7ab0*/  LDL.LU R10, [R1+0x178] ;  /* 0x00017800010a7983 */ /* 0x000ea80000300800 */
[----:B------:R-:W2:Y:S04]  /*7ac0*/  LDL.LU R11, [R1+0x17c] ;  /* 0x00017c00010b7983 */ /* 0x000ea80000300800 */
[----:B------:R-:W3:Y:S01]  /*7ad0*/  LDL.LU R17, [R1+0x520] ;  /* 0x0005200001117983 */ /* 0x000ee20000300800 */
[----:B------:R-:W-:-:S02]  /*7ae0*/  IMAD R25, R25, 0x100, R27 ;  /* 0x0000010019197824 */ /* 0x000fc400078e021b */
[----:B------:R-:W-:Y:S02]  /*7af0*/  IMAD R26, R28, 0x100, R26 ;  /* 0x000001001c1a7824 */ /* 0x000fe400078e021a */
[----:B------:R-:W-:Y:S01]  /*7b00*/  IMAD R27, R29, 0x100, R0 ;  /* 0x000001001d1b7824 */ /* 0x000fe200078e0200 */
[----:B---3--:R-:W-:Y:S01]  /*7b10*/  HMMA.16816.F32 R12, R12, R16, R20 ;  /* 0x000000100c0c723c */ /* 0x008fe20000001814 */
[----:B------:R-:W3:Y:S04]  /*7b20*/  LDL.LU.64 R22, [R1+0x518] ;  /* 0x0005180001167983 */ /* 0x000ee80000300a00 */
[----:B------:R-:W4:Y:S04]  /*7b30*/  LDL.LU.64 R20, [R1+0x510] ;  /* 0x0005100001147983 */ /* 0x000f280000300a00 */
[----:B------:R-:W-:Y:S10]  /*7b40*/  STL [R1+0x4bc], R17 ;  /* 0x0004bc1101007387 */ /* 0x000ff40000100800 */
[----:B------:R0:W-:Y:S04]  /*7b50*/  STL.64 [R1+0x110], R12 ;  /* 0x0001100c01007387 */ /* 0x0001e80000100a00 */
[----:B------:R1:W-:Y:S01]  /*7b60*/  STL.64 [R1+0x118], R14 ;  /* 0x0001180e01007387 */ /* 0x0003e20000100a00 */
[----:B0-----:R-:W-:-:S02]  /*7b70*/  F2FP.F16.E5M2.UNPACK_B R12, R24 ;  /* 0x00000018ff0c723e */ /* 0x001fc400020004ff */
[----:B------:R-:W-:Y:S01]  /*7b80*/  F2FP.F16.E5M2.UNPACK_B R13, R25 ;  /* 0x00000019ff0d723e */ /* 0x000fe200020004ff */
[----:B------:R-:W2:Y:S01]  /*7b90*/  LDL.LU R24, [R1+0x140] ;  /* 0x0001400001187983 */ /* 0x000ea20000300800 */
[----:B-1----:R-:W-:Y:S02]  /*7ba0*/  F2FP.F16.E5M2.UNPACK_B R14, R26 ;  /* 0x0000001aff0e723e */ /* 0x002fe400020004ff */
[----:B------:R-:W-:Y:S01]  /*7bb0*/  F2FP.F16.E5M2.UNPACK_B R15, R27 ;  /* 0x0000001bff0f723e */ /* 0x000fe200020004ff */
[----:B------:R-:W2:Y:S04]  /*7bc0*/  LDL.LU R25, [R1+0x144] ;  /* 0x0001440001197983 */ /* 0x000ea80000300800 */
[----:B------:R-:W2:Y:S04]  /*7bd0*/  LDL.LU R26, [R1+0x148] ;  /* 0x00014800011a7983 */ /* 0x000ea80000300800 */
[----:B------:R-:W2:Y:S01]  /*7be0*/  LDL.LU R27, [R1+0x14c] ;  /* 0x00014c00011b7983 */ /* 0x000ea20000300800 */
[----:B----4-:R-:W-:-:S15]  /*7bf0*/  HMMA.16816.F32 R4, R12, R20, R4 ;  /* 0x000000140c04723c */ /* 0x010fde0000001804 */
[----:B------:R-:W-:-:S04]  /*7c00*/  NOP ;  /* 0x0000000000007918 */ /* 0x000fc80000000000 */
[----:B------:R-:W-:Y:S04]  /*7c10*/  STL.64 [R1+0x1a0], R4 ;  /* 0x0001a00401007387 */ /* 0x000fe80000100a00 */
[----:B------:R0:W-:Y:S04]  /*7c20*/  STL.64 [R1+0x1a8], R6 ;  /* 0x0001a80601007387 */ /* 0x0001e80000100a00 */
[----:B0-----:R-:W4:Y:S04]  /*7c30*/  LDL.LU.64 R6, [R1+0x508] ;  /* 0x0005080001067983 */ /* 0x001f280000300a00 */
[----:B------:R-:W4:Y:S04]  /*7c40*/  LDL.LU.64 R4, [R1+0x500] ;  /* 0x0005000001047983 */ /* 0x000f280000300a00 */
[----:B---3--:R-:W-:Y:S04]  /*7c50*/  STL.64 [R1+0x4a8], R22 ;  /* 0x0004a81601007387 */ /* 0x008fe80000100a00 */
[----:B------:R0:W-:Y:S04]  /*7c60*/  STL.64 [R1+0x4a0], R20 ;  /* 0x0004a01401007387 */ /* 0x0001e80000100a00 */
[----:B0-----:R-:W3:Y:S04]  /*7c70*/  LDL.LU R20, [R1+0x150] ;  /* 0x0001500001147983 */ /* 0x001ee80000300800 */
[----:B------:R-:W3:Y:S04]  /*7c80*/  LDL.LU R21, [R1+0x154] ;  /* 0x0001540001157983 */ /* 0x000ee80000300800 */
[----:B------:R-:W3:Y:S04]  /*7c90*/  LDL.LU R22, [R1+0x158] ;  /* 0x0001580001167983 */ /* 0x000ee80000300800 */
[----:B------:R-:W3:Y:S01]  /*7ca0*/  LDL.LU R23, [R1+0x15c] ;  /* 0x00015c0001177983 */ /* 0x000ee20000300800 */
        /* <DEDUP_REMOVED lines=23> */
[----:B------:R-:W3:Y:S04]  /*7e20*/  LDL.LU.64 R8, [R1+0x4c0] ;  /* 0x0004c00001087983 */ /* 0x000ee80000300a00 */
[----:B------:R-:W-:Y:S04]  /*7e30*/  STL.64 [R1+0x470], R6 ;  /* 0x0004700601007387 */ /* 0x000fe80000100a00 */
[----:B------:R2:W-:Y:S02]  /*7e40*/  STL.64 [R1+0x468], R4 ;  /* 0x0004680401007387 */ /* 0x0005e40000100a00 */
[C---:B--2---:R-:W-:Y:S08]  /*7e50*/  HMMA.16816.F32 R4, R12.reuse, R10, R24 ;  /* 0x0000000a0c04723c */ /* 0x044ff00000001818 */
[----:B---3--:R-:W-:-:S15]  /*7e60*/  HMMA.16816.F32 R20, R12, R8, R20 ;  /* 0x000000080c14723c */ /* 0x008fde0000001814 */
[----:B------:R-:W-:-:S04]  /*7e70*/  NOP ;  /* 0x0000000000007918 */ /* 0x000fc80000000000 */
[----:B------:R0:W-:Y:S04]  /*7e80*/  STL.64 [R1+0x150], R20 ;  /* 0x0001501401007387 */ /* 0x0001e80000100a00 */
[----:B------:R1:W-:Y:S04]  /*7e90*/  STL.64 [R1+0x158], R22 ;  /* 0x0001581601007387 */ /* 0x0003e80000100a00 */
[----:B0-----:R-:W2:Y:S04]  /*7ea0*/  LDL.LU R20, [R1+0x100] ;  /* 0x0001000001147983 */ /* 0x001ea80000300800 */
[----:B------:R-:W-:Y:S04]  /*7eb0*/  STL.64 [R1+0x140], R4 ;  /* 0x0001400401007387 */ /* 0x000fe80000100a00 */
[----:B------:R-:W-:Y:S04]  /*7ec0*/  STL.64 [R1+0x148], R6 ;  /* 0x0001480601007387 */ /* 0x000fe80000100a00 */
[----:B------:R-:W2:Y:S04]  /*7ed0*/  LDL.LU R21, [R1+0x104] ;  /* 0x0001040001157983 */ /* 0x000ea80000300800 */
[----:B-1----:R-:W2:Y:S04]  /*7ee0*/  LDL.LU R22, [R1+0x108] ;  /* 0x0001080001167983 */ /* 0x002ea80000300800 */
[----:B------:R-:W2:Y:S04]  /*7ef0*/  LDL.LU R23, [R1+0x10c] ;  /* 0x00010c0001177983 */ /* 0x000ea80000300800 */
[----:B------:R-:W3:Y:S04]  /*7f00*/  LDL.LU R17, [R1+0x36c] ;  /* 0x00036c0001117983 */ /* 0x000ee80000300800 */
[----:B------:R-:W3:Y:S04]  /*7f10*/  LDL.LU R24, [R1+0x368] ;  /* 0x0003680001187983 */ /* 0x000ee80000300800 */
[----:B------:R-:W4:Y:S04]  /*7f20*/  LDL.LU R28, [R1+0x374] ;  /* 0x00037400011c7983 */ /* 0x000f280000300800 */
[----:B------:R-:W4:Y:S04]  /*7f30*/  LDL.LU R25, [R1+0x370] ;  /* 0x0003700001197983 */ /* 0x000f280000300800 */
[----:B------:R-:W2:Y:S04]  /*7f40*/  LDL.LU R29, [R1+0x37c] ;  /* 0x00037c00011d7983 */ /* 0x000ea80000300800 */
        /* <DEDUP_REMOVED lines=18> */
[----:B------:R-:W2:Y:S01]  /*8070*/  LDL.LU R7, [R1+0xdc] ;  /* 0x0000dc0001077983 */ /* 0x000ea20000300800 */
[----:B---3--:R-:W-:-:S03]  /*8080*/  IMAD R24, R24, 0x100, R17 ;  /* 0x0000010018187824 */ /* 0x008fc600078e0211 */
        /* <DEDUP_REMOVED lines=10> */
[----:B------:R-:W3:Y:S04]  /*8130*/  LDL.LU R10, [R1+0x98] ;  /* 0x00009800010a7983 */ /* 0x000ee80000300800 */
[----:B------:R-:W3:Y:S04]  /*8140*/  LDL.LU R11, [R1+0x9c] ;  /* 0x00009c00010b7983 */ /* 0x000ee80000300800 */
[----:B------:R-:W2:Y:S01]  /*8150*/  LDL.LU R17, [R1+0x4bc] ;  /* 0x0004bc0001117983 */ /* 0x000ea20000300800 */
[----:B----4-:R-:W-:-:S02]  /*8160*/  IMAD R25, R25, 0x100, R28 ;  /* 0x0000010019197824 */ /* 0x010fc400078e021c */
[----:B------:R-:W-:Y:S01]  /*8170*/  IMAD R26, R26, 0x100, R29 ;  /* 0x000001001a1a7824 */ /* 0x000fe200078e021d */
[----:B------:R-:W4:Y:S01]  /*8180*/  LDL.LU R28, [R1+0x4b8] ;  /* 0x0004b800011c7983 */ /* 0x000f220000300800 */
[----:B------:R-:W-:-:S03]  /*8190*/  IMAD R27, R27, 0x100, R0 ;  /* 0x000001001b1b7824 */ /* 0x000fc600078e0200 */
[----:B------:R-:W3:Y:S04]  /*81a0*/  LDL.LU R29, [R1+0x4b4] ;  /* 0x0004b400011d7983 */ /* 0x000ee80000300800 */
[----:B------:R-:W3:Y:S01]  /*81b0*/  LDL.LU R0, [R1+0x4b0] ;  /* 0x0004b00001007983 */ /* 0x000ee20000300800 */
[----:B--2---:R-:W-:Y:S03]  /*81c0*/  HMMA.16816.F32 R12, R12, R16, R20 ;  /* 0x000000100c0c723c */ /* 0x004fe60000001814 */
[----:B------:R-:W2:Y:S04]  /*81d0*/  LDL.LU.64 R22, [R1+0x4a8] ;  /* 0x0004a80001167983 */ /* 0x000ea80000300a00 */
[----:B------:R-:W2:-:S12]  /*81e0*/  LDL.LU.64 R20, [R1+0x4a0] ;  /* 0x0004a00001147983 */ /* 0x000e980000300a00 */
[----:B------:R0:W-:Y:S04]  /*81f0*/  STL.64 [R1+0x100], R12 ;  /* 0x0001000c01007387 */ /* 0x0001e80000100a00 */
[----:B------:R1:W-:Y:S01]  /*8200*/  STL.64 [R1+0x108], R14 ;  /* 0x0001080e01007387 */ /* 0x0003e20000100a00 */
[----:B0-----:R-:W-:-:S03]  /*8210*/  F2FP.F16.E5M2.UNPACK_B R12, R24 ;  /* 0x00000018ff0c723e */ /* 0x001fc600020004ff */
[----:B------:R-:W2:Y:S01]  /*8220*/  LDL.LU R24, [R1+0x28c] ;  /* 0x00028c0001187983 */ /* 0x000ea20000300800 */
[----:B------:R-:W-:-:S03]  /*8230*/  F2FP.F16.E5M2.UNPACK_B R13, R25 ;  /* 0x00000019ff0d723e */ /* 0x000fc600020004ff */
[----:B------:R-:W2:Y:S01]  /*8240*/  LDL.LU R25, [R1+0x284] ;  /* 0x0002840001197983 */ /* 0x000ea20000300800 */
[----:B-1----:R-:W-:Y:S01]  /*8250*/  F2FP.F16.E5M2.UNPACK_B R14, R26 ;  /* 0x0000001aff0e723e */ /* 0x002fe200020004ff */
[----:B----4-:R-:W-:Y:S01]  /*8260*/  IMAD.MOV.U32 R26, RZ, RZ, R28 ;  /* 0x000000ffff1a7224 */ /* 0x010fe200078e001c */
[----:B------:R-:W-:Y:S01]  /*8270*/  F2FP.F16.E5M2.UNPACK_B R15, R27 ;  /* 0x0000001bff0f723e */ /* 0x000fe200020004ff */
[----:B--2---:R0:W-:Y:S04]  /*8280*/  STL.64 [R1+0x420], R24 ;  /* 0x0004201801007387 */ /* 0x0041e80000100a00 */
[----:B0-----:R-:W2:Y:S04]  /*8290*/  LDL.LU R24, [R1+0x20] ;  /* 0x0000200001187983 */ /* 0x001ea80000300800 */
[----:B------:R-:W2:Y:S04]  /*82a0*/  LDL.LU R25, [R1+0x24] ;  /* 0x0000240001197983 */ /* 0x000ea80000300800 */
[----:B------:R-:W4:Y:S04]  /*82b0*/  LDL.LU R28, [R1+0x49c] ;  /* 0x00049c00011c7983 */ /* 0x000f280000300800 */
[----:B------:R-:W2:Y:S01]  /*82c0*/  LDL.LU R27, [R1+0x2c] ;  /* 0x00002c00011b7983 */ /* 0x000ea20000300800 */
[----:B------:R-:W-:Y:S03]  /*82d0*/  HMMA.16816.F32 R4, R12, R20, R4 ;  /* 0x000000140c04723c */ /* 0x000fe60000001804 */
[----:B--2---:R4:W-:Y:S04]  /*82e0*/  STL.64 [R1+0x430], R26 ;  /* 0x0004301a01007387 */ /* 0x0049e80000100a00 */
[----:B------:R0:W-:Y:S01]  /*82f0*/  STL.64 [R1+0x428], R24 ;  /* 0x0004281801007387 */ /* 0x0001e20000100a00 */
[----:B----4-:R-:W-:-:S03]  /*8300*/  IMAD.MOV.U32 R27, RZ, RZ, R28 ;  /* 0x000000ffff1b7224 */ /* 0x010fc600078e001c */
[----:B0-----:R-:W2:Y:S04]  /*8310*/  LDL.LU R24, [R1+0x60] ;  /* 0x0000600001187983 */ /* 0x001ea80000300800 */
[----:B------:R-:W2:Y:S04]  /*8320*/  LDL.LU R25, [R1+0x64] ;  /* 0x0000640001197983 */ /* 0x000ea80000300800 */
[----:B------:R-:W2:Y:S04]  /*8330*/  LDL.LU R26, [R1+0x68] ;  /* 0x00006800011a7983 */ /* 0x000ea80000300800 */
[----:B------:R0:W5:Y:S04]  /*8340*/  LDL.LU R28, [R1+0x498] ;  /* 0x00049800011c7983 */ /* 0x0001680000300800 */
[----:B------:R-:W-:Y:S04]  /*8350*/  STL.64 [R1+0xf0], R4 ;  /* 0x0000f00401007387 */ /* 0x000fe80000100a00 */
[----:B------:R1:W-:Y:S04]  /*8360*/  STL.64 [R1+0xf8], R6 ;  /* 0x0000f80601007387 */ /* 0x0003e80000100a00 */
[----:B-1----:R-:W4:Y:S04]  /*8370*/  LDL.LU.64 R6, [R1+0x490] ;  /* 0x0004900001067983 */ /* 0x002f280000300a00 */
[----:B------:R-:W4:Y:S02]  /*8380*/  LDL.LU.64 R4, [R1+0x488] ;  /* 0x0004880001047983 */ /* 0x000f240000300a00 */
[----:B----4-:R-:W-:-:S15]  /*8390*/  HMMA.16816.F32 R4, R12, R18, R4 ;  /* 0x000000120c04723c */ /* 0x010fde0000001804 */
[----:B------:R-:W-:-:S04]  /*83a0*/  NOP ;  /* 0x0000000000007918 */ /* 0x000fc80000000000 */
        /* <DEDUP_REMOVED lines=9> */
[----:B------:R-:W3:Y:S02]  /*8440*/  LDL.LU.64 R4, [R1+0x468] ;  /* 0x0004680001047983 */ /* 0x000ee40000300a00 */
[----:B---3--:R-:W-:-:S15]  /*8450*/  HMMA.16816.F32 R8, R12, R4, R8 ;  /* 0x000000040c08723c */ /* 0x008fde0000001808 */
[----:B------:R-:W-:-:S04]  /*8460*/  NOP ;  /* 0x0000000000007918 */ /* 0x000fc80000000000 */
[----:B------:R-:W-:Y:S04]  /*8470*/  STL.64 [R1+0x90], R8 ;  /* 0x0000900801007387 */ /* 0x000fe80000100a00 */
[----:B------:R1:W-:Y:S04]  /*8480*/  STL.64 [R1+0x98], R10 ;  /* 0x0000980a01007387 */ /* 0x0003e80000100a00 */
[----:B-1----:R-:W4:Y:S04]  /*8490*/  LDL.LU.64 R10, [R1+0x460] ;  /* 0x00046000010a7983 */ /* 0x002f280000300a00 */
[----:B------:R-:W4:Y:S02]  /*84a0*/  LDL.LU.64 R8, [R1+0x458] ;  /* 0x0004580001087983 */ /* 0x000f240000300a00 */
[----:B----4-:R-:W-:Y:S02]  /*84b0*/  HMMA.16816.F32 R4, R12, R6, R8 ;  /* 0x000000060c04723c */ /* 0x010fe40000001808 */
[----:B------:R-:W3:Y:S04]  /*84c0*/  LDL.LU.64 R10, [R1+0x450] ;  /* 0x00045000010a7983 */ /* 0x000ee80000300a00 */
[----:B------:R-:W2:-:S13]  /*84d0*/  LDL.LU.64 R8, [R1+0x448] ;  /* 0x0004480001087983 */ /* 0x000e9a0000300a00 */
[----:B------:R1:W-:Y:S04]  /*84e0*/  STL.64 [R1+0x70], R4 ;  /* 0x0000700401007387 */ /* 0x0003e80000100a00 */
[----:B------:R4:W-:Y:S01]  /*84f0*/  STL.64 [R1+0x78], R6 ;  /* 0x0000780601007387 */ /* 0x0009e20000100a00 */
[----:B-1----:R-:W-:-:S03]  /*8500*/  IMAD.MOV.U32 R4, RZ, RZ, R0 ;  /* 0x000000ffff047224 */ /* 0x002fc600078e0000 */
[----:B------:R0:W5:Y:S01]  /*8510*/  LDL.LU R0, [R1+0x444] ;  /* 0x0004440001007983 */ /* 0x0001620000300800 */
[----:B------:R-:W-:Y:S02]  /*8520*/  IMAD.MOV.U32 R5, RZ, RZ, R22 ;  /* 0x000000ffff057224 */ /* 0x000fe400078e0016 */
[----:B----4-:R-:W-:Y:S01]  /*8530*/  IMAD.MOV.U32 R6, RZ, RZ, R29 ;  /* 0x000000ffff067224 */ /* 0x010fe200078e001d */
[----:B------:R-:W4:Y:S01]  /*8540*/  LDL.LU R22, [R1+0x440] ;  /* 0x0004400001167983 */ /* 0x000f220000300800 */
[----:B------:R-:W-:-:S03]  /*8550*/  IMAD.MOV.U32 R7, RZ, RZ, R23 ;  /* 0x000000ffff077224 */ /* 0x000fc600078e0017 */
[----:B------:R-:W3:Y:S04]  /*8560*/  LDL.LU R29, [R1+0x43c] ;  /* 0x00043c00011d7983 */ /* 0x000ee80000300800 */
[----:B------:R-:W3:Y:S01]  /*8570*/  LDL.LU R23, [R1+0x438] ;  /* 0x0004380001177983 */ /* 0x000ee20000300800 */
[----:B--2---:R-:W-:-:S15]  /*8580*/  HMMA.16816.F32 R24, R12, R8, R24 ;  /* 0x000000080c18723c */ /* 0x004fde0000001818 */
[----:B------:R-:W-:-:S04]  /*8590*/  NOP ;  /* 0x0000000000007918 */ /* 0x000fc80000000000 */
[----:B------:R-:W-:Y:S04]  /*85a0*/  STL.64 [R1+0x60], R24 ;  /* 0x0000601801007387 */ /* 0x000fe80000100a00 */
[----:B------:R1:W-:Y:S04]  /*85b0*/  STL.64 [R1+0x68], R26 ;  /* 0x0000681a01007387 */ /* 0x0003e80000100a00 */
[----:B-1----:R-:W2:Y:S04]  /*85c0*/  LDL.LU.64 R26, [R1+0x430] ;  /* 0x00043000011a7983 */ /* 0x002ea80000300a00 */
[----:B------:R-:W2:Y:S01]  /*85d0*/  LDL.LU.64 R24, [R1+0x428] ;  /* 0x0004280001187983 */ /* 0x000ea20000300a00 */
[----:B---3--:R-:W-:Y:S03]  /*85e0*/  HMMA.16816.F32 R4, R12, R10, R4 ;  /* 0x0000000a0c04723c */ /* 0x008fe60000001804 */
[----:B------:R-:W3:Y:S04]  /*85f0*/  LDL.LU R8, [R1+0x280] ;  /* 0x0002800001087983 */ /* 0x000ee80000300800 */
[----:B------:R-:W3:Y:S04]  /*8600*/  LDL.LU R9, [R1+0x2bc] ;  /* 0x0002bc0001097983 */ /* 0x000ee80000300800 */
[----:B------:R-:W3:Y:S04]  /*8610*/  LDL.LU R10, [R1+0x278] ;  /* 0x00027800010a7983 */ /* 0x000ee80000300800 */
[----:B------:R-:W3:Y:S04]  /*8620*/  LDL.LU R11, [R1+0x2b4] ;  /* 0x0002b400010b7983 */ /* 0x000ee80000300800 */
[----:B------:R-:W-:Y:S04]  /*8630*/  STL.64 [R1+0x40], R4 ;  /* 0x0000400401007387 */ /* 0x000fe80000100a00 */
[----:B------:R1:W-:Y:S01]  /*8640*/  STL.64 [R1+0x48], R6 ;  /* 0x0000480601007387 */ /* 0x0003e20000100a00 */
[----:B------:R-:W-:-:S03]  /*8650*/  IADD3 R23, P2, PT, R23, UR5, RZ ;  /* 0x0000000517177c10 */ /* 0x000fc6000ff5e0ff */
[----:B-1----:R-:W3:Y:S04]  /*8660*/  LDL.LU R6, [R1+0x290] ;  /* 0x0002900001067983 */ /* 0x002ee80000300800 */
[----:B------:R-:W3:Y:S04]  /*8670*/  LDL.LU R7, [R1+0x2cc] ;  /* 0x0002cc0001077983 */ /* 0x000ee80000300800 */
[----:B------:R-:W3:Y:S04]  /*8680*/  LDL.LU R4, [R1+0x2d4] ;  /* 0x0002d40001047983 */ /* 0x000ee80000300800 */
[----:B------:R-:W3:Y:S04]  /*8690*/  LDL.LU R5, [R1+0x2a0] ;  /* 0x0002a00001057983 */ /* 0x000ee80000300800 */
[----:B------:R-:W3:Y:S01]  /*86a0*/  LDL.LU R2, [R1+0x2dc] ;  /* 0x0002dc0001027983 */ /* 0x000ee20000300800 */
[----:B--2---:R-:W-:Y:S03]  /*86b0*/  HMMA.16816.F32 R16, R12, R16, R24 ;  /* 0x000000100c10723c */ /* 0x004fe60000001818 */
[----:B------:R-:W2:Y:S04]  /*86c0*/  LDL.LU.64 R24, [R1+0x420] ;  /* 0x0004200001187983 */ /* 0x000ea80000300a00 */
[----:B------:R-:W3:-:S12]  /*86d0*/  LDL.LU R15, [R1+0x294] ;  /* 0x00029400010f7983 */ /* 0x000ed80000300800 */
[----:B------:R1:W-:Y:S04]  /*86e0*/  STL.64 [R1+0x20], R16 ;  /* 0x0000201001007387 */ /* 0x0003e80000100a00 */
[----:B------:R0:W-:Y:S04]  /*86f0*/  STL.64 [R1+0x28], R18 ;  /* 0x0000281201007387 */ /* 0x0001e80000100a00 */
[----:B-1----:R-:W3:Y:S04]  /*8700*/  LDL.LU R16, [R1+0x2a4] ;  /* 0x0002a40001107983 */ /* 0x002ee80000300800 */
[----:B------:R-:W3:Y:S04]  /*8710*/  LDL.LU R17, [R1+0x2ac] ;  /* 0x0002ac0001117983 */ /* 0x000ee80000300800 */
[----:B------:R-:W3:Y:S04]  /*8720*/  LDL.LU R3, [R1+0x2b0] ;  /* 0x0002b00001037983 */ /* 0x000ee80000300800 */
[----:B0-----:R-:W3:Y:S04]  /*8730*/  LDL.LU R18, [R1+0x2ec] ;  /* 0x0002ec0001127983 */ /* 0x001ee80000300800 */
[----:B------:R0:W-:Y:S04]  /*8740*/  STL [R1+0x27c], R23 ;  /* 0x00027c1701007387 */ /* 0x0001e80000100800 */
[----:B0-----:R-:W3:Y:S04]  /*8750*/  LDL.LU R23, [R1+0x41c] ;  /* 0x00041c0001177983 */ /* 0x001ee80000300800 */
[----:B------:R-:W4:Y:S04]  /*8760*/  LDL.LU R19, [R1+0x2b8] ;  /* 0x0002b80001137983 */ /* 0x000f280000300800 */
[----:B------:R-:W4:Y:S04]  /*8770*/  LDL.LU R20, [R1+0x2f4] ;  /* 0x0002f40001147983 */ /* 0x000f280000300800 */
[----:B------:R-:W4:Y:S04]  /*8780*/  LDL.LU R21, [R1+0x2c0] ;  /* 0x0002c00001157983 */ /* 0x000f280000300800 */
[----:B------:R-:W4:Y:S04]  /*8790*/  LDL.LU R27, [R1+0x2d0] ;  /* 0x0002d000011b7983 */ /* 0x000f280000300800 */
[----:B------:R-:W4:Y:S01]  /*87a0*/  LDL.LU R26, [R1+0x2d8] ;  /* 0x0002d800011a7983 */ /* 0x000f220000300800 */
[----:B--2---:R-:W-:-:S02]  /*87b0*/  IADD3 R25, P3, PT, R25, UR5, RZ ;  /* 0x0000000519197c10 */ /* 0x004fc4000ff7e0ff */
[----:B------:R-:W-:-:S03]  /*87c0*/  IADD3 R24, P4, PT, R24, UR5, RZ ;  /* 0x0000000518187c10 */ /* 0x000fc6000ff9e0ff */
[----:B------:R0:W-:Y:S04]  /*87d0*/  STL [R1+0x284], R25 ;  /* 0x0002841901007387 */ /* 0x0001e80000100800 */
[----:B0-----:R-:W2:Y:S04]  /*87e0*/  LDL.LU R25, [R1+0x2e0] ;  /* 0x0002e00001197983 */ /* 0x001ea80000300800 */
[----:B------:R0:W-:Y:S04]  /*87f0*/  STL [R1+0x28c], R24 ;  /* 0x00028c1801007387 */ /* 0x0001e80000100800 */
[----:B0-----:R-:W2:Y:S01]  /*8800*/  LDL.LU R24, [R1+0x2e8] ;  /* 0x0002e80001187983 */ /* 0x001ea20000300800 */
[----:B---3--:R-:W-:-:S05]  /*8810*/  IADD3 R23, P6, PT, R23, UR5, RZ ;  /* 0x0000000517177c10 */ /* 0x008fca000ffde0ff */
[----:B------:R0:W-:Y:S04]  /*8820*/  STL [R1+0x29c], R23 ;  /* 0x00029c1701007387 */ /* 0x0001e80000100800 */
[----:B0-----:R-:W3:Y:S01]  /*8830*/  LDL.LU R23, [R1+0x418] ;  /* 0x0004180001177983 */ /* 0x001ee20000300800 */
[----:B------:R-:W-:Y:S02]  /*8840*/  IADD3 R15, P5, PT, R15, UR5, RZ ;  /* 0x000000050f0f7c10 */ /* 0x000fe4000ffbe0ff */
[----:B------:R-:W-:Y:S02]  /*8850*/  IADD3 R16, P0, PT, R16, UR5, RZ ;  /* 0x0000000510107c10 */ /* 0x000fe4000ff1e0ff */
[----:B------:R-:W-:Y:S02]  /*8860*/  IADD3 R17, P1, PT, R17, UR5, RZ ;  /* 0x0000000511117c10 */ /* 0x000fe4000ff3e0ff */
[----:B------:R-:W-:Y:S01]  /*8870*/  IADD3.X R10, PT, PT, R10, UR10, RZ, P2, !PT ;  /* 0x0000000a0a0a7c10 */ /* 0x000fe200097fe4ff */
[----:B------:R-:W-:Y:S01]  /*8880*/  STL [R1+0x294], R15 ;  /* 0x0002940f01007387 */ /* 0x000fe20000100800 */
[----:B------:R-:W-:-:S02]  /*8890*/  IADD3 R11, P2, PT, R11, UR5, RZ ;  /* 0x000000050b0b7c10 */ /* 0x000fc4000ff5e0ff */
[----:B----4-:R-:W-:Y:S01]  /*88a0*/  IADD3.X R22, PT, PT, R22, UR10, RZ, P4, !PT ;  /* 0x0000000a16167c10 */ /* 0x010fe2000a7fe4ff */
[----:B------:R-:W-:Y:S01]  /*88b0*/  STL [R1+0x2a4], R16 ;  /* 0x0002a41001007387 */ /* 0x000fe20000100800 */
[----:B------:R-:W-:Y:S02]  /*88c0*/  IADD3.X R8, PT, PT, R8, UR10, RZ, P3, !PT ;  /* 0x0000000a08087c10 */ /* 0x000fe40009ffe4ff */
[----:B------:R-:W-:Y:S01]  /*88d0*/  IADD3 R9, P3, PT, R9, UR5, RZ ;  /* 0x0000000509097c10 */ /* 0x000fe2000ff7e0ff */
[----:B------:R-:W-:Y:S04]  /*88e0*/  STL [R1+0x2ac], R17 ;  /* 0x0002ac1101007387 */ /* 0x000fe80000100800 */
[----:B------:R-:W-:Y:S04]  /*88f0*/  STL [R1+0x278], R10 ;  /* 0x0002780a01007387 */ /* 0x000fe80000100800 */
[----:B------:R-:W-:Y:S04]  /*8900*/  STL [R1+0x2b4], R11 ;  /* 0x0002b40b01007387 */ /* 0x000fe80000100800 */
[----:B------:R0:W-:Y:S04]  /*8910*/  STL [R1+0x288], R22 ;  /* 0x0002881601007387 */ /* 0x0001e80000100800 */
[----:B------:R-:W-:Y:S04]  /*8920*/  STL [R1+0x280], R8 ;  /* 0x0002800801007387 */ /* 0x000fe80000100800 */
[----:B0-----:R-:W4:Y:S04]  /*8930*/  LDL.LU R22, [R1+0x414] ;  /* 0x0004140001167983 */ /* 0x001f280000300800 */
[----:B------:R-:W-:Y:S01]  /*8940*/  STL [R1+0x2bc], R9 ;  /* 0x0002bc0901007387 */ /* 0x000fe20000100800 */
[----:B---3--:R-:W-:-:S05]  /*8950*/  IADD3 R23, P4, PT, R23, UR5, RZ ;  /* 0x0000000517177c10 */ /* 0x008fca000ff9e0ff */
[----:B------:R0:W-:Y:S04]  /*8960*/  STL [R1+0x2c4], R23 ;  /* 0x0002c41701007387 */ /* 0x0001e80000100800 */
[----:B0-----:R-:W3:Y:S01]  /*8970*/  LDL.LU R23, [R1+0x410] ;  /* 0x0004100001177983 */ /* 0x001ee20000300800 */
[----:B------:R-:W-:Y:S02]  /*8980*/  IADD3.X R29, PT, PT, R29, UR10, RZ, P6, !PT ;  /* 0x0000000a1d1d7c10 */ /* 0x000fe4000b7fe4ff */
[----:B------:R-:W-:Y:S02]  /*8990*/  IADD3.X R6, PT, PT, R6, UR10, RZ, P5, !PT ;  /* 0x0000000a06067c10 */ /* 0x000fe4000affe4ff */
[----:B------:R-:W-:Y:S01]  /*89a0*/  IADD3 R7, P5, PT, R7, UR5, RZ ;  /* 0x0000000507077c10 */ /* 0x000fe2000ffbe0ff */
[----:B------:R0:W-:Y:S01]  /*89b0*/  STL [R1+0x298], R29 ;  /* 0x0002981d01007387 */ /* 0x0001e20000100800 */
[----:B------:R-:W-:-:S02]  /*89c0*/  IADD3 R4, P6, PT, R4, UR5, RZ ;  /* 0x0000000504047c10 */ /* 0x000fc4000ffde0ff */
[----:B------:R-:W-:Y:S01]  /*89d0*/  IADD3.X R5, PT, PT, R5, UR10, RZ, P0, !PT ;  /* 0x0000000a05057c10 */ /* 0x000fe200087fe4ff */
[----:B------:R-:W-:Y:S01]  /*89e0*/  STL [R1+0x290], R6 ;  /* 0x0002900601007387 */ /* 0x000fe20000100800 */
[----:B------:R-:W-:-:S03]  /*89f0*/  IADD3 R2, P0, PT, R2, UR5, RZ ;  /* 0x0000000502027c10 */ /* 0x000fc6000ff1e0ff */
[----:B0-----:R-:W2:Y:S04]  /*8a00*/  LDL.LU R29, [R1+0x40c] ;  /* 0x00040c00011d7983 */ /* 0x001ea80000300800 */
[----:B------:R-:W-:Y:S04]  /*8a10*/  STL [R1+0x2cc], R7 ;  /* 0x0002cc0701007387 */ /* 0x000fe80000100800 */
[----:B------:R-:W-:Y:S01]  /*8a20*/  STL [R1+0x2d4], R4 ;  /* 0x0002d40401007387 */ /* 0x000fe20000100800 */
[----:B---3--:R-:W-:Y:S02]  /*8a30*/  IADD3.X R23, PT, PT, R23, UR10, RZ, P1, !PT ;  /* 0x0000000a17177c10 */ /* 0x008fe40008ffe4ff */
[----:B----4-:R-:W-:-:S03]  /*8a40*/  IADD3 R22, P1, PT, R22, UR5, RZ ;  /* 0x0000000516167c10 */ /* 0x010fc6000ff3e0ff */
[----:B------:R0:W-:Y:S04]  /*8a50*/  STL [R1+0x2a8], R23 ;  /* 0x0002a81701007387 */ /* 0x0001e80000100800 */
[----:B------:R-:W-:Y:S04]  /*8a60*/  STL [R1+0x2a0], R5 ;  /* 0x0002a00501007387 */ /* 0x000fe80000100800 */
[----:B0-----:R-:W3:Y:S04]  /*8a70*/  LDL.LU R23, [R1+0x408] ;  /* 0x0004080001177983 */ /* 0x001ee80000300800 */
[----:B------:R0:W-:Y:S04]  /*8a80*/  STL [R1+0x2dc], R2 ;  /* 0x0002dc0201007387 */ /* 0x0001e80000100800 */
[----:B------:R1:W-:Y:S01]  /*8a90*/  STL [R1+0x2e4], R22 ;  /* 0x0002e41601007387 */ /* 0x0003e20000100800 */
[----:B------:R-:W-:-:S02]  /*8aa0*/  IADD3.X R3, PT, PT, R3, UR10, RZ, P2, !PT ;  /* 0x0000000a03037c10 */ /* 0x000fc400097fe4ff */
[----:B------:R-:W-:Y:S02]  /*8ab0*/  IADD3.X R19, PT, PT, R19, UR10, RZ, P3, !PT ;  /* 0x0000000a13137c10 */ /* 0x000fe40009ffe4ff */
[----:B------:R-:W-:Y:S01]  /*8ac0*/  IADD3.X R21, PT, PT, R21, UR10, RZ, P4, !PT ;  /* 0x0000000a15157c10 */ /* 0x000fe2000a7fe4ff */
[----:B0-----:R-:W0:Y:S01]  /*8ad0*/  LDC R2, c[0x0][0x3a8] ;  /* 0x0000ea00ff027b82 */ /* 0x001e220000000800 */
[----:B-1----:R-:W4:Y:S01]  /*8ae0*/  LDL.LU R22, [R1+0x404] ;  /* 0x0004040001167983 */ /* 0x002f220000300800 */
[----:B------:R-:W-:Y:S02]  /*8af0*/  IADD3 R18, P2, PT, R18, UR5, RZ ;  /* 0x0000000512127c10 */ /* 0x000fe4000ff5e0ff */
[----:B------:R-:W-:Y:S01]  /*8b00*/  IADD3 R20, P3, PT, R20, UR5, RZ ;  /* 0x0000000514147c10 */ /* 0x000fe2000ff7e0ff */
[----:B------:R-:W-:Y:S04]  /*8b10*/  STL [R1+0x2b0], R3 ;  /* 0x0002b00301007387 */ /* 0x000fe80000100800 */
[----:B------:R-:W-:Y:S04]  /*8b20*/  STL [R1+0x2ec], R18 ;  /* 0x0002ec1201007387 */ /* 0x000fe80000100800 */
[----:B------:R-:W-:Y:S04]  /*8b30*/  STL [R1+0x2b8], R19 ;  /* 0x0002b81301007387 */ /* 0x000fe80000100800 */
[----:B------:R-:W-:Y:S01]  /*8b40*/  STL [R1+0x2f4], R20 ;  /* 0x0002f41401007387 */ /* 0x000fe20000100800 */
[----:B------:R-:W-:-:S02]  /*8b50*/  IADD3.X R27, PT, PT, R27, UR10, RZ, P6, !PT ;  /* 0x0000000a1b1b7c10 */ /* 0x000fc4000b7fe4ff */
[----:B------:R-:W-:Y:S02]  /*8b60*/  IADD3.X R26, PT, PT, R26, UR10, RZ, P0, !PT ;  /* 0x0000000a1a1a7c10 */ /* 0x000fe400087fe4ff */
[----:B--2---:R-:W-:Y:S02]  /*8b70*/  IADD3.X R29, PT, PT, R29, UR10, RZ, P3, !PT ;  /* 0x0000000a1d1d7c10 */ /* 0x004fe40009ffe4ff */
[----:B----4-:R-:W-:-:S05]  /*8b80*/  IADD3.X R22, PT, PT, R22, UR10, RZ, P5, !PT ;  /* 0x0000000a16167c10 */ /* 0x010fca000affe4ff */
[----:B------:R1:W-:Y:S04]  /*8b90*/  STL [R1+0x2c8], R22 ;  /* 0x0002c81601007387 */ /* 0x0003e80000100800 */
[----:B------:R-:W-:Y:S04]  /*8ba0*/  STL [R1+0x2c0], R21 ;  /* 0x0002c01501007387 */ /* 0x000fe80000100800 */
[----:B-1----:R-:W2:Y:S01]  /*8bb0*/  LDL.LU R22, [R1+0x400] ;  /* 0x0004000001167983 */ /* 0x002ea20000300800 */
[----:B------:R-:W-:Y:S02]  /*8bc0*/  IADD3.X R25, PT, PT, R25, UR10, RZ, P1, !PT ;  /* 0x0000000a19197c10 */ /* 0x000fe40008ffe4ff */
[----:B------:R-:W-:Y:S01]  /*8bd0*/  IADD3.X R24, PT, PT, R24, UR10, RZ, P2, !PT ;  /* 0x0000000a18187c10 */ /* 0x000fe200097fe4ff */
[----:B------:R-:W-:Y:S04]  /*8be0*/  STL [R1+0x2d0], R27 ;  /* 0x0002d01b01007387 */ /* 0x000fe80000100800 */
[----:B------:R-:W-:Y:S04]  /*8bf0*/  STL [R1+0x2d8], R26 ;  /* 0x0002d81a01007387 */ /* 0x000fe80000100800 */
[----:B------:R1:W-:Y:S04]  /*8c00*/  STL [R1+0x2f0], R29 ;  /* 0x0002f01d01007387 */ /* 0x0003e80000100800 */
[----:B------:R4:W-:Y:S04]  /*8c10*/  STL [R1+0x2e0], R25 ;  /* 0x0002e01901007387 */ /* 0x0009e80000100800 */
[----:B-1----:R4:W5:Y:S04]  /*8c20*/  LDL.LU R29, [R1+0x3fc] ;  /* 0x0003fc00011d7983 */ /* 0x0029680000300800 */
[----:B------:R4:W-:Y:S01]  /*8c30*/  STL [R1+0x2e8], R24 ;  /* 0x0002e81801007387 */ /* 0x0009e20000100800 */
[----:B------:R-:W-:Y:S01]  /*8c40*/  UIADD3 UR6, UPT, UPT, UR6, -0x1, URZ ;  /* 0xffffffff06067890 */ /* 0x000fe2000fffe0ff */
[----:B0-----:R-:W-:-:S03]  /*8c50*/  IMAD.SHL.U32 R2, R2, 0x20, RZ ;  /* 0x0000002002027824 */ /* 0x001fc600078e00ff */
[----:B------:R-:W-:Y:S02]  /*8c60*/  UISETP.NE.U32.AND UP0, UPT, UR6, URZ, UPT ;  /* 0x000000ff0600728c */ /* 0x000fe4000bf05070 */
[----:B---3--:R-:W-:Y:S01]  /*8c70*/  IADD3 R23, P4, PT, R2, R23, RZ ;  /* 0x0000001702177210 */ /* 0x008fe20007f9e0ff */
[----:B------:R-:W-:-:S03]  /*8c80*/  UIADD3 UR7, UPT, UPT, UR7, -0x20, URZ ;  /* 0xffffffe007077890 */ /* 0x000fc6000fffe0ff */
[----:B--2---:R-:W-:-:S03]  /*8c90*/  LEA.HI.X.SX32 R22, R2, R22, 0x1, P4 ;  /* 0x0000001602167211 */ /* 0x004fc600020f0eff */
[----:B----4-:R-:W-:Y:S06]  /*8ca0*/  BRA.U UP0, `(.L_x_2) ;  /* 0xffffffa500847547 */ /* 0x010fec000b83ffff */
.L_x_1:
[----:B------:R-:W2:Y:S01]  /*8cb0*/  LDL.LU R15, [R1+0x54] ;  /* 0x00005400010f7983 */ /* 0x000ea20000300800 */
[----:B------:R-:W1:Y:S03]  /*8cc0*/  LDCU.64 UR18, c[0x0][0x398] ;  /* 0x00007300ff1277ac */ /* 0x000e660008000a00 */
[----:B------:R-:W3:Y:S01]  /*8cd0*/  LDL.LU R14, [R1+0x5c] ;  /* 0x00005c00010e7983 */ /* 0x000ee20000300800 */
[----:B------:R-:W4:Y:S01]  /*8ce0*/  LDCU UR6, c[0x0][0x39c] ;  /* 0x00007380ff0677ac */ /* 0x000f220008000800 */
[----:B------:R-:W0:Y:S01]  /*8cf0*/  LDCU UR5, c[0x0][0x39c] ;  /* 0x00007380ff0577ac */ /* 0x000e220008000800 */
        /* <DEDUP_REMOVED lines=17> */
[----:B------:R-:W-:Y:S06]  /*8e10*/  BAR.SYNC.DEFER_BLOCKING 0x0 ;  /* 0x0000000000007b1d */ /* 0x000fec0000010000 */
[----:B---3--:R3:W-:Y:S04]  /*8e20*/  STL [R1+0x51c], R14 ;  /* 0x00051c0e01007387 */ /* 0x0087e80000100800 */
[----:B---3--:R-:W2:Y:S04]  /*8e30*/  LDL.LU R14, [R1+0x50] ;  /* 0x00005000010e7983 */ /* 0x008ea80000300800 */
[----:B------:R-:W3:Y:S04]  /*8e40*/  LDL.LU R11, [R1+0x84] ;  /* 0x00008400010b7983 */ /* 0x000ee80000300800 */
[----:B---3--:R3:W-:Y:S04]  /*8e50*/  STL [R1+0x518], R11 ;  /* 0x0005180b01007387 */ /* 0x0087e80000100800 */
[----:B---3--:R-:W3:Y:S04]  /*8e60*/  LDL.LU R11, [R1+0x58] ;  /* 0x00005800010b7983 */ /* 0x008ee80000300800 */
[----:B------:R-:W2:Y:S04]  /*8e70*/  LDL.LU R20, [R1+0x8c] ;  /* 0x00008c0001147983 */ /* 0x000ea80000300800 */
[----:B--2---:R2:W-:Y:S04]  /*8e80*/  STL [R1+0x514], R20 ;  /* 0x0005141401007387 */ /* 0x0045e80000100800 */
[----:B--2---:R-:W2:Y:S04]  /*8e90*/  LDL.LU R20, [R1+0x80] ;  /* 0x0000800001147983 */ /* 0x004ea80000300800 */
[----:B------:R-:W2:Y:S04]  /*8ea0*/  LDL.LU R21, [R1+0xa4] ;  /* 0x0000a40001157983 */ /* 0x000ea80000300800 */
[----:B--2---:R2:W-:Y:S04]  /*8eb0*/  STL [R1+0x510], R21 ;  /* 0x0005101501007387 */ /* 0x0045e80000100800 */
[----:B--2---:R-:W2:Y:S04]  /*8ec0*/  LDL.LU R21, [R1+0x88] ;  /* 0x0000880001157983 */ /* 0x004ea80000300800 */
[----:B------:R-:W2:Y:S04]  /*8ed0*/  LDL.LU R22, [R1+0xac] ;  /* 0x0000ac0001167983 */ /* 0x000ea80000300800 */
[----:B--2---:R2:W-:Y:S04]  /*8ee0*/  STL [R1+0x50c], R22 ;  /* 0x00050c1601007387 */ /* 0x0045e80000100800 */
[----:B--2---:R-:W2:Y:S04]  /*8ef0*/  LDL.LU R22, [R1+0xa0] ;  /* 0x0000a00001167983 */ /* 0x004ea80000300800 */
[----:B0----5:R-:W2:Y:S01]  /*8f00*/  LDL.LU R0, [R1+0xe8] ;  /* 0x0000e80001007983 */ /* 0x021ea20000300800 */
[----:B------:R-:W-:-:S03]  /*8f10*/  F2FP.SATFINITE.E5M2.F32.PACK_AB_MERGE_C R15, R15, R14, RZ ;  /* 0x0000000e0f0f723e */ /* 0x000fc600048060ff */
[----:B--2---:R0:W-:Y:S04]  /*8f20*/  STL [R1+0x508], R0 ;  /* 0x0005080001007387 */ /* 0x0041e80000100800 */
        /* <DEDUP_REMOVED lines=22> */
[----:B------:R0:W-:Y:S04]  /*9090*/  STL [R1+0x434], R29 ;  /* 0x0004341d01007387 */ /* 0x0001e80000100800 */
[----:B0-----:R-:W2:Y:S04]  /*90a0*/  LDL.LU R29, [R1+0xe4] ;  /* 0x0000e400011d7983 */ /* 0x001ea80000300800 */
[----:B------:R-:W3:Y:S04]  /*90b0*/  LDL.LU R14, [R1+0x51c] ;  /* 0x00051c00010e7983 */ /* 0x000ee80000300800 */
[----:B------:R0:W-:Y:S04]  /*90c0*/  STL [R1+0x460], R15 ;  /* 0x0004600f01007387 */ /* 0x0001e80000100800 */
[----:B0-----:R-:W2:Y:S01]  /*90d0*/  LDL.LU R15, [R1+0xe0] ;  /* 0x0000e000010f7983 */ /* 0x001ea20000300800 */
[----:B---3--:R-:W-:-:S03]  /*90e0*/  F2FP.SATFINITE.E5M2.F32.PACK_AB_MERGE_C R14, R14, R11, RZ ;  /* 0x0000000b0e0e723e */ /* 0x008fc600048060ff */
        /* <DEDUP_REMOVED lines=12> */
[----:B------:R-:W2:Y:S04]  /*91b0*/  LDL.LU R22, [R1+0x50c] ;  /* 0x00050c0001167983 */ /* 0x000ea80000300800 */
[----:B------:R0:W-:Y:S04]  /*91c0*/  STL [R1+0x470], R21 ;  /* 0x0004701501007387 */ /* 0x0001e80000100800 */
[----:B0-----:R-:W3:Y:S01]  /*91d0*/  LDL.LU R21, [R1+0xc0] ;  /* 0x0000c00001157983 */ /* 0x001ee20000300800 */
[----:B--2---:R-:W-:-:S03]  /*91e0*/  F2FP.SATFINITE.E5M2.F32.PACK_AB_MERGE_C R22, R22, R0, RZ ;  /* 0x000000001616723e */ /* 0x004fc600048060ff */
[----:B------:R-:W2:Y:S01]  /*91f0*/  LDL.LU R0, [R1+0x508] ;  /* 0x0005080001007983 */ /* 0x000ea20000300800 */
[----:B------:R-:W-:Y:S02]  /*9200*/  F2FP.SATFINITE.E5M2.F32.PACK_AB_MERGE_C R14, R14, R11, RZ ;  /* 0x0000000b0e0e723e */ /* 0x000fe400048060ff */
[----:B------:R-:W-:Y:S01]  /*9210*/  F2FP.SATFINITE.E5M2.F32.PACK_AB_MERGE_C R11, R29, R15, RZ ;  /* 0x0000000f1d0b723e */ /* 0x000fe200048060ff */
[----:B------:R-:W-:Y:S01]  /*9220*/  STL [R1+0x474], R22 ;  /* 0x0004741601007387 */ /* 0x000fe20000100800 */
[----:B---3--:R-:W-:-:S05]  /*9230*/  F2FP.SATFINITE.E5M2.F32.PACK_AB_MERGE_C R20, R20, R21, RZ ;  /* 0x000000151414723e */ /* 0x008fca00048060ff */
[----:B------:R-:W-:Y:S04]  /*9240*/  STL [R1+0x230], R20 ;  /* 0x0002301401007387 */ /* 0x000fe80000100800 */
[----:B------:R0:W-:Y:S04]  /*9250*/  STL [R1+0x234], R14 ;  /* 0x0002340e01007387 */ /* 0x0001e80000100800 */
[----:B------:R3:W-:Y:S01]  /*9260*/  STL [R1+0x84], R11 ;  /* 0x0000840b01007387 */ /* 0x0007e20000100800 */
[----:B0-----:R-:W-:Y:S02]  /*9270*/  F2FP.SATFINITE.E5M2.F32.PACK_AB_MERGE_C R14, R27, R28, RZ ;  /* 0x0000001c1b0e723e */ /* 0x001fe400048060ff */
[----:B------:R-:W-:-:S02]  /*9280*/  F2FP.SATFINITE.E5M2.F32.PACK_AB_MERGE_C R27, R2, R3, RZ ;  /* 0x00000003021b723e */ /* 0x000fc400048060ff */
[----:B---3--:R-:W-:Y:S02]  /*9290*/  F2FP.SATFINITE.E5M2.F32.PACK_AB_MERGE_C R11, R25, R26, RZ ;  /* 0x0000001a190b723e */ /* 0x008fe400048060ff */
[----:B--2---:R-:W-:-:S05]  /*92a0*/  F2FP.SATFINITE.E5M2.F32.PACK_AB_MERGE_C R0, R23, R0, RZ ;  /* 0x000000001700723e */ /* 0x004fca00048060ff */
[----:B------:R0:W-:Y:S04]  /*92b0*/  STL [R1+0x80], R0 ;  /* 0x0000800001007387 */ /* 0x0001e80000100800 */
[----:B------:R2:W-:Y:S04]  /*92c0*/  STL [R1+0x5c], R14 ;  /* 0x00005c0e01007387 */ /* 0x0005e80000100800 */
[----:B------:R3:W-:Y:S01]  /*92d0*/  STL [R1+0x58], R11 ;  /* 0x0000580b01007387 */ /* 0x0007e20000100800 */
[----:B0-----:R-:W-:Y:S02]  /*92e0*/  F2FP.SATFINITE.E5M2.F32.PACK_AB_MERGE_C R0, R19, R24, RZ ;  /* 0x000000181300723e */ /* 0x001fe400048060ff */
[----:B--2---:R-:W-:-:S03]  /*92f0*/  F2FP.SATFINITE.E5M2.F32.PACK_AB_MERGE_C R14, R17, R18, RZ ;  /* 0x00000012110e723e */ /* 0x004fc600048060ff */
[----:B------:R0:W-:Y:S01]  /*9300*/  STL [R1+0x54], R0 ;  /* 0x0000540001007387 */ /* 0x0001e20000100800 */
[----:B---3--:R-:W-:-:S03]  /*9310*/  F2FP.SATFINITE.E5M2.F32.PACK_AB_MERGE_C R11, R13, R16, RZ ;  /* 0x000000100d0b723e */ /* 0x008fc600048060ff */
[----:B------:R-:W-:Y:S04]  /*9320*/  STL [R1+0x50], R14 ;  /* 0x0000500e01007387 */ /* 0x000fe80000100800 */
[----:B------:R-:W-:Y:S01]  /*9330*/  STL [R1+0x120], R11 ;  /* 0x0001200b01007387 */ /* 0x000fe20000100800 */
[----:B0-----:R-:W-:Y:S02]  /*9340*/  F2FP.SATFINITE.E5M2.F32.PACK_AB_MERGE_C R0, R10, R12, RZ ;  /* 0x0000000c0a00723e */ /* 0x001fe400048060ff */
[----:B------:R-:W-:Y:S02]  /*9350*/  F2FP.SATFINITE.E5M2.F32.PACK_AB_MERGE_C R10, R8, R9, RZ ;  /* 0x00000009080a723e */ /* 0x000fe400048060ff */
[----:B------:R-:W-:-:S03]  /*9360*/  F2FP.SATFINITE.E5M2.F32.PACK_AB_MERGE_C R9, R4, R5, RZ ;  /* 0x000000050409723e */ /* 0x000fc600048060ff */
[----:B------:R-:W-:Y:S04]  /*9370*/  STL [R1+0x478], R10 ;  /* 0x0004780a01007387 */ /* 0x000fe80000100800 */
[----:B------:R0:W-:Y:S04]  /*9380*/  STL [R1+0xec], R0 ;  /* 0x0000ec0001007387 */ /* 0x0001e80000100800 */
[----:B------:R-:W-:Y:S01]  /*9390*/  STL [R1+0x47c], R9 ;  /* 0x00047c0901007387 */ /* 0x000fe20000100800 */
[----:B0-----:R-:W-:-:S05]  /*93a0*/  F2FP.SATFINITE.E5M2.F32.PACK_AB_MERGE_C R0, R6, R7, RZ ;  /* 0x000000070600723e */ /* 0x001fca00048060ff */
[----:B------:R-:W-:Y:S04]  /*93b0*/  STL [R1+0x10], R0 ;  /* 0x0000100001007387 */ /* 0x000fe80000100800 */
[----:B------:R-:W2:Y:S04]  /*93c0*/  LDL.LU R8, [R1+0x1f4] ;  /* 0x0001f40001087983 */ /* 0x000ea80000300800 */
[----:B------:R-:W3:Y:S04]  /*93d0*/  LDL.LU R18, [R1+0x1fc] ;  /* 0x0001fc0001127983 */ /* 0x000ee80000300800 */
[----:B---3--:R0:W-:Y:S04]  /*93e0*/  STL [R1+0x504], R18 ;  /* 0x0005041201007387 */ /* 0x0081e80000100800 */
[----:B0-----:R-:W2:Y:S04]  /*93f0*/  LDL.LU R18, [R1+0x1f0] ;  /* 0x0001f00001127983 */ /* 0x001ea80000300800 */
[----:B------:R-:W3:Y:S04]  /*9400*/  LDL.LU R29, [R1+0x1c4] ;  /* 0x0001c400011d7983 */ /* 0x000ee80000300800 */
[----:B---3--:R0:W-:Y:S04]  /*9410*/  STL [R1+0x4e0], R29 ;  /* 0x0004e01d01007387 */ /* 0x0081e80000100800 */
[----:B0-----:R-:W3:Y:S04]  /*9420*/  LDL.LU R29, [R1+0x1dc] ;  /* 0x0001dc00011d7983 */ /* 0x001ee80000300800 */
        /* <DEDUP_REMOVED lines=8> */
[----:B------:R-:W2:Y:S04]  /*94b0*/  LDL.LU R26, [R1+0x1b4] ;  /* 0x0001b400011a7983 */ /* 0x000ea80000300800 */
[----:B--2---:R0:W-:Y:S04]  /*94c0*/  STL [R1+0x4dc], R26 ;  /* 0x0004dc1a01007387 */ /* 0x0041e80000100800 */
[----:B0-----:R-:W2:Y:S04]  /*94d0*/  LDL.LU R26, [R1+0x1c0] ;  /* 0x0001c000011a7983 */ /* 0x001ea80000300800 */
[----:B--2---:R0:W-:Y:S04]  /*94e0*/  STL [R1+0x4e4], R26 ;  /* 0x0004e41a01007387 */ /* 0x0041e80000100800 */
[----:B0-----:R-:W2:Y:S04]  /*94f0*/  LDL.LU R26, [R1+0x1d8] ;  /* 0x0001d800011a7983 */ /* 0x001ea80000300800 */
[----:B--2---:R0:W-:Y:S04]  /*9500*/  STL [R1+0x4ec], R26 ;  /* 0x0004ec1a01007387 */ /* 0x0041e80000100800 */
[----:B0-----:R-:W2:Y:S04]  /*9510*/  LDL.LU R26, [R1+0x1d0] ;  /* 0x0001d000011a7983 */ /* 0x001ea80000300800 */
[----:B--2---:R0:W-:Y:S04]  /*9520*/  STL [R1+0x4f4], R26 ;  /* 0x0004f41a01007387 */ /* 0x0041e80000100800 */
[----:B0-----:R-:W2:Y:S01]  /*9530*/  LDL.LU R26, [R1+0x1e8] ;  /* 0x0001e800011a7983 */ /* 0x001ea20000300800 */
        /* <DEDUP_REMOVED lines=37> */
[----:B------:R-:W2:Y:S04]  /*9790*/  LDL.LU R26, [R1+0x4fc] ;  /* 0x0004fc00011a7983 */ /* 0x000ea80000300800 */
[----:B------:R0:W-:Y:S04]  /*97a0*/  STL [R1+0xcc], R29 ;  /* 0x0000cc1d01007387 */ /* 0x0001e80000100800 */
[----:B0-----:R-:W2:Y:S02]  /*97b0*/  LDL.LU R29, [R1+0x4f8] ;  /* 0x0004f800011d7983 */ /* 0x001ea40000300800 */
[----:B--2---:R-:W-:-:S02]  /*97c0*/  F2FP.SATFINITE.E5M2.F32.PACK_AB_MERGE_C R29, R29, R26, RZ ;  /* 0x0000001a1d1d723e */ /* 0x004fc400048060ff */
        /* <DEDUP_REMOVED lines=12> */
[----:B------:R-:W2:Y:S01]  /*9890*/  LDL.LU R26, [R1+0x4dc] ;  /* 0x0004dc00011a7983 */ /* 0x000ea20000300800 */
[----:B---3--:R-:W-:Y:S02]  /*98a0*/  F2FP.SATFINITE.E5M2.F32.PACK_AB_MERGE_C R8, R8, R18, RZ ;  /* 0x000000120808723e */ /* 0x008fe400048060ff */
[----:B------:R-:W-:Y:S01]  /*98b0*/  F2FP.SATFINITE.E5M2.F32.PACK_AB_MERGE_C R10, R10, R9, RZ ;  /* 0x000000090a0a723e */ /* 0x000fe200048060ff */
[----:B------:R-:W-:Y:S01]  /*98c0*/  STL [R1+0x484], R29 ;  /* 0x0004841d01007387 */ /* 0x000fe20000100800 */
[----:B------:R-:W-:Y:S02]  /*98d0*/  F2FP.SATFINITE.E5M2.F32.PACK_AB_MERGE_C R9, R21, R22, RZ ;  /* 0x000000161509723e */ /* 0x000fe400048060ff */
[----:B------:R-:W-:Y:S02]  /*98e0*/  F2FP.SATFINITE.E5M2.F32.PACK_AB_MERGE_C R19, R19, R14, RZ ;  /* 0x0000000e1313723e */ /* 0x000fe400048060ff */
[----:B------:R-:W-:Y:S02]  /*98f0*/  F2FP.SATFINITE.E5M2.F32.PACK_AB_MERGE_C R17, R17, R15, RZ ;  /* 0x0000000f1111723e */ /* 0x000fe400048060ff */
[----:B------:R-:W-:-:S02]  /*9900*/  F2FP.SATFINITE.E5M2.F32.PACK_AB_MERGE_C R16, R16, R0, RZ ;  /* 0x000000001010723e */ /* 0x000fc400048060ff */
[----:B------:R-:W-:Y:S02]  /*9910*/  F2FP.SATFINITE.E5M2.F32.PACK_AB_MERGE_C R12, R12, R23, RZ ;  /* 0x000000170c0c723e */ /* 0x000fe400048060ff */
[----:B------:R-:W-:Y:S02]  /*9920*/  F2FP.SATFINITE.E5M2.F32.PACK_AB_MERGE_C R13, R13, R28, RZ ;  /* 0x0000001c0d0d723e */ /* 0x000fe400048060ff */
[----:B------:R-:W-:Y:S02]  /*9930*/  F2FP.SATFINITE.E5M2.F32.PACK_AB_MERGE_C R6, R6, R25, RZ ;  /* 0x000000190606723e */ /* 0x000fe400048060ff */
[----:B------:R-:W-:Y:S02]  /*9940*/  F2FP.SATFINITE.E5M2.F32.PACK_AB_MERGE_C R4, R4, R5, RZ ;  /* 0x000000050404723e */ /* 0x000fe400048060ff */
[----:B------:R-:W-:Y:S02]  /*9950*/  F2FP.SATFINITE.E5M2.F32.PACK_AB_MERGE_C R0, R2, R3, RZ ;  /* 0x000000030200723e */ /* 0x000fe400048060ff */
[----:B--2---:R-:W-:-:S05]  /*9960*/  F2FP.SATFINITE.E5M2.F32.PACK_AB_MERGE_C R26, R26, R27, RZ ;  /* 0x0000001b1a1a723e */ /* 0x004fca00048060ff */
[----:B------:R-:W-:Y:S04]  /*9970*/  STL [R1+0x488], R26 ;  /* 0x0004881a01007387 */ /* 0x000fe80000100800 */
[----:B------:R0:W-:Y:S04]  /*9980*/  STL [R1+0x38], R8 ;  /* 0x0000380801007387 */ /* 0x0001e80000100800 */
[----:B------:R-:W-:Y:S04]  /*9990*/  STL [R1+0x34], R10 ;  /* 0x0000340a01007387 */ /* 0x000fe80000100800 */
[----:B------:R-:W-:Y:S01]  /*99a0*/  STL [R1+0xe8], R9 ;  /* 0x0000e80901007387 */ /* 0x000fe20000100800 */
[----:B0-----:R-:W-:-:S03]  /*99b0*/  F2FP.SATFINITE.E5M2.F32.PACK_AB_MERGE_C R8, R11, R20, RZ ;  /* 0x000000140b08723e */ /* 0x001fc600048060ff */
[----:B------:R-:W-:Y:S04]  /*99c0*/  STL [R1+0x48c], R19 ;  /* 0x00048c1301007387 */ /* 0x000fe80000100800 */
[----:B------:R-:W-:Y:S04]  /*99d0*/  STL [R1+0xe4], R8 ;  /* 0x0000e40801007387 */ /* 0x000fe80000100800 */
[----:B------:R-:W-:Y:S04]  /*99e0*/  STL [R1+0x490], R17 ;  /* 0x0004901101007387 */ /* 0x000fe80000100800 */
[----:B------:R-:W-:Y:S04]  /*99f0*/  STL [R1+0x494], R16 ;  /* 0x0004941001007387 */ /* 0x000fe80000100800 */
[----:B------:R-:W-:Y:S04]  /*9a00*/  STL [R1+0x498], R12 ;  /* 0x0004980c01007387 */ /* 0x000fe80000100800 */
[----:B------:R-:W-:Y:S04]  /*9a10*/  STL [R1+0x49c], R13 ;  /* 0x00049c0d01007387 */ /* 0x000fe80000100800 */
[----:B------:R0:W-:Y:S02]  /*9a20*/  STL [R1+0x4a0], R6 ;  /* 0x0004a00601007387 */ /* 0x0001e40000100800 */
[----:B0-----:R-:W-:-:S05]  /*9a30*/  F2FP.SATFINITE.E5M2.F32.PACK_AB_MERGE_C R6, R7, R24, RZ ;  /* 0x000000180706723e */ /* 0x001fca00048060ff */
[----:B------:R-:W-:Y:S04]  /*9a40*/  STL [R1+0xac], R6 ;  /* 0x0000ac0601007387 */ /* 0x000fe80000100800 */
[----:B------:R-:W2:Y:S04]  /*9a50*/  LDL.LU R28, [R1+0x15c] ;  /* 0x00015c00011c7983 */ /* 0x000ea80000300800 */
[----:B------:R-:W-:Y:S04]  /*9a60*/  STL [R1+0xc0], R4 ;  /* 0x0000c00401007387 */ /* 0x000fe80000100800 */
[----:B--2---:R0:W-:Y:S04]  /*9a70*/  STL [R1+0x4cc], R28 ;  /* 0x0004cc1c01007387 */ /* 0x0041e80000100800 */
[----:B------:R-:W-:Y:S04]  /*9a80*/  STL [R1+0x8], R0 ;  /* 0x0000080001007387 */ /* 0x000fe80000100800 */
[----:B0-----:R-:W2:Y:S04]  /*9a90*/  LDL.LU R28, [R1+0x154] ;  /* 0x00015400011c7983 */ /* 0x001ea80000300800 */
[----:B--2---:R0:W-:Y:S04]  /*9aa0*/  STL [R1+0x4d4], R28 ;  /* 0x0004d41c01007387 */ /* 0x0041e80000100800 */
[----:B0-----:R-:W2:Y:S04]  /*9ab0*/  LDL.LU R28, [R1+0x16c] ;  /* 0x00016c00011c7983 */ /* 0x001ea80000300800 */
[----:B------:R-:W3:Y:S04]  /*9ac0*/  LDL.LU R25, [R1+0x144] ;  /* 0x0001440001197983 */ /* 0x000ee80000300800 */
[----:B---3--:R0:W-:Y:S04]  /*9ad0*/  STL [R1+0x4c8], R25 ;  /* 0x0004c81901007387 */ /* 0x0081e80000100800 */
[----:B0-----:R-:W3:Y:S04]  /*9ae0*/  LDL.LU R25, [R1+0x158] ;  /* 0x0001580001197983 */ /* 0x001ee80000300800 */
[----:B---3--:R0:W-:Y:S04]  /*9af0*/  STL [R1+0x4d0], R25 ;  /* 0x0004d01901007387 */ /* 0x0081e80000100800 */
[----:B0-----:R-:W3:Y:S04]  /*9b00*/  LDL.LU R25, [R1+0x150] ;  /* 0x0001500001197983 */ /* 0x001ee80000300800 */
[----:B---3--:R0:W-:Y:S04]  /*9b10*/  STL [R1+0x4d8], R25 ;  /* 0x0004d81901007387 */ /* 0x0081e80000100800 */
[----:B0-----:R-:W2:Y:S04]  /*9b20*/  LDL.LU R25, [R1+0x168] ;  /* 0x0001680001197983 */ /* 0x001ea80000300800 */
[----:B------:R-:W3:Y:S04]  /*9b30*/  LDL.LU R24, [R1+0x14c] ;  /* 0x00014c0001187983 */ /* 0x000ee80000300800 */
[----:B---3--:R0:W-:Y:S04]  /*9b40*/  STL [R1+0x4c4], R24 ;  /* 0x0004c41801007387 */ /* 0x0081e80000100800 */
[----:B0-----:R-:W3:Y:S04]  /*9b50*/  LDL.LU R24, [R1+0x140] ;  /* 0x0001400001187983 */ /* 0x001ee80000300800 */
[----:B------:R-:W2:Y:S04]  /*9b60*/  LDL.LU R23, [R1+0x104] ;  /* 0x0001040001177983 */ /* 0x000ea80000300800 */
[----:B--2---:R0:W-:Y:S04]  /*9b70*/  STL [R1+0x4c0], R23 ;  /* 0x0004c01701007387 */ /* 0x0041e80000100800 */
[----:B0-----:R-:W2:Y:S04]  /*9b80*/  LDL.LU R23, [R1+0x148] ;  /* 0x0001480001177983 */ /* 0x001ea80000300800 */
[----:B------:R-:W2:Y:S04]  /*9b90*/  LDL.LU R4, [R1+0xf4] ;  /* 0x0000f40001047983 */ /* 0x000ea80000300800 */
[----:B--2---:R0:W-:Y:S04]  /*9ba0*/  STL [R1+0x4b4], R4 ;  /* 0x0004b40401007387 */ /* 0x0041e80000100800 */
[----:B0-----:R-:W2:Y:S04]  /*9bb0*/  LDL.LU R4, [R1+0x10c] ;  /* 0x00010c0001047983 */ /* 0x001ea80000300800 */
        /* <DEDUP_REMOVED lines=10> */
[----:B------:R-:W2:Y:S04]  /*9c60*/  LDL.LU R3, [R1+0xdc] ;  /* 0x0000dc0001037983 */ /* 0x000ea80000300800 */
[----:B--2---:R0:W-:Y:S04]  /*9c70*/  STL [R1+0x4a8], R3 ;  /* 0x0004a80301007387 */ /* 0x0041e80000100800 */
[----:B0-----:R-:W2:Y:S04]  /*9c80*/  LDL.LU R3, [R1+0xd0] ;  /* 0x0000d00001037983 */ /* 0x001ea80000300800 */
[----:B------:R-:W2:Y:S01]  /*9c90*/  LDL.LU R6, [R1+0xb0] ;  /* 0x0000b00001067983 */ /* 0x000ea20000300800 */
        /* <DEDUP_REMOVED lines=25> */
[----:B0-----:R-:W2:Y:S02]  /*9e30*/  LDL.LU R28, [R1+0x4d4] ;  /* 0x0004d400011c7983 */ /* 0x001ea40000300800 */
[----:B--2---:R-:W-:-:S02]  /*9e40*/  F2FP.SATFINITE.E5M2.F32.PACK_AB_MERGE_C R28, R28, R25, RZ ;  /* 0x000000191c1c723e */ /* 0x004fc400048060ff */
[----:B------:R-:W2:Y:S04]  /*9e50*/  LDL.LU R25, [R1+0x4d0] ;  /* 0x0004d00001197983 */ /* 0x000ea80000300800 */
[----:B------:R0:W-:Y:S04]  /*9e60*/  STL [R1], R28 ;  /* 0x0000001c01007387 */ /* 0x0001e80000100800 */
[----:B0-----:R-:W2:Y:S02]  /*9e70*/  LDL.LU R28, [R1+0x4cc] ;  /* 0x0004cc00011c7983 */ /* 0x001ea40000300800 */
[----:B--2---:R-:W-:-:S02]  /*9e80*/  F2FP.SATFINITE.E5M2.F32.PACK_AB_MERGE_C R28, R28, R25, RZ ;  /* 0x000000191c1c723e */ /* 0x004fc400048060ff */
        /* <DEDUP_REMOVED lines=18> */
[----:B0-----:R-:W3:Y:S02]  /*9fb0*/  LDL.LU R4, [R1+0x4b4] ;  /* 0x0004b40001047983 */ /* 0x001ee40000300800 */
[----:B---3--:R-:W-:-:S02]  /*9fc0*/  F2FP.SATFINITE.E5M2.F32.PACK_AB_MERGE_C R4, R4, R2, RZ ;  /* 0x000000020404723e */ /* 0x008fc400048060ff */
[----:B------:R-:W3:Y:S02]  /*9fd0*/  LDL.LU R2, [R1+0x4b0] ;  /* 0x0004b00001027983 */ /* 0x000ee40000300800 */
[----:B---3--:R-:W-:Y:S02]  /*9fe0*/  F2FP.SATFINITE.E5M2.F32.PACK_AB_MERGE_C R2, R2, R0, RZ ;  /* 0x000000000202723e */ /* 0x008fe400048060ff */
[----:B------:R-:W3:Y:S02]  /*9ff0*/  LDL.LU R0, [R1+0x4ac] ;  /* 0x0004ac0001007983 */ /* 0x000ee40000300800 */
[----:B---3--:R-:W-:Y:S02]  /*a000*/  F2FP.SATFINITE.E5M2.F32.PACK_AB_MERGE_C R0, R0, R3, RZ ;  /* 0x000000030000723e */ /* 0x008fe400048060ff */
[----:B------:R-:W3:Y:S02]  /*a010*/  LDL.LU R3, [R1+0x4a8] ;  /* 0x0004a80001037983 */ /* 0x000ee40000300800 */
[----:B---3--:R-:W-:-:S02]  /*a020*/  F2FP.SATFINITE.E5M2.F32.PACK_AB_MERGE_C R3, R3, R6, RZ ;  /* 0x000000060303723e */ /* 0x008fc400048060ff */
[----:B------:R-:W3:Y:S01]  /*a030*/  LDL.LU R6, [R1+0x4a4] ;  /* 0x0004a40001067983 */ /* 0x000ee20000300800 */
[----:B------:R-:W-:Y:S02]  /*a040*/  F2FP.SATFINITE.E5M2.F32.PACK_AB_MERGE_C R16, R16, R12, RZ ;  /* 0x0000000c1010723e */ /* 0x000fe400048060ff */
[----:B------:R-:W-:Y:S02]  /*a050*/  F2FP.SATFINITE.E5M2.F32.PACK_AB_MERGE_C R7, R7, R13, RZ ;  /* 0x0000000d0707723e */ /* 0x000fe400048060ff */
[----:B------:R-:W-:Y:S02]  /*a060*/  F2FP.SATFINITE.E5M2.F32.PACK_AB_MERGE_C R18, R18, R17, RZ ;  /* 0x000000111212723e */ /* 0x000fe400048060ff */
[----:B------:R-:W-:Y:S02]  /*a070*/  F2FP.SATFINITE.E5M2.F32.PACK_AB_MERGE_C R26, R26, R19, RZ ;  /* 0x000000131a1a723e */ /* 0x000fe400048060ff */
[----:B------:R-:W-:Y:S02]  /*a080*/  F2FP.SATFINITE.E5M2.F32.PACK_AB_MERGE_C R8, R8, R29, RZ ;  /* 0x0000001d0808723e */ /* 0x000fe400048060ff */
[----:B--2---:R-:W-:-:S02]  /*a090*/  F2FP.SATFINITE.E5M2.F32.PACK_AB_MERGE_C R24, R24, R9, RZ ;  /* 0x000000091818723e */ /* 0x004fc400048060ff */
[----:B------:R-:W-:Y:S02]  /*a0a0*/  F2FP.SATFINITE.E5M2.F32.PACK_AB_MERGE_C R22, R22, R10, RZ ;  /* 0x0000000a1616723e */ /* 0x000fe400048060ff */
[----:B------:R-:W-:Y:S02]  /*a0b0*/  F2FP.SATFINITE.E5M2.F32.PACK_AB_MERGE_C R28, R28, R21, RZ ;  /* 0x000000151c1c723e */ /* 0x000fe400048060ff */
[----:B------:R-:W-:Y:S02]  /*a0c0*/  F2FP.SATFINITE.E5M2.F32.PACK_AB_MERGE_C R11, R11, R20, RZ ;  /* 0x000000140b0b723e */ /* 0x000fe400048060ff */
[----:B------:R-:W-:Y:S02]  /*a0d0*/  F2FP.SATFINITE.E5M2.F32.PACK_AB_MERGE_C R15, R15, R14, RZ ;  /* 0x0000000e0f0f723e */ /* 0x000fe400048060ff */
[----:B---3--:R-:W-:Y:S02]  /*a0e0*/  F2FP.SATFINITE.E5M2.F32.PACK_AB_MERGE_C R5, R5, R6, RZ ;  /* 0x000000060505723e */ /* 0x008fe400048060ff */
[----:B------:R-:W2:Y:S04]  /*a0f0*/  LDL.LU R6, [R1+0x4a0] ;  /* 0x0004a00001067983 */ /* 0x000ea80000300800 */
[----:B------:R-:W3:Y:S04]  /*a100*/  LDL.LU R13, [R1+0x49c] ;  /* 0x00049c00010d7983 */ /* 0x000ee80000300800 */
[----:B------:R-:W2:Y:S04]  /*a110*/  LDL.LU R12, [R1+0x498] ;  /* 0x00049800010c7983 */ /* 0x000ea80000300800 */
[----:B------:R0:W-:Y:S04]  /*a120*/  STL [R1+0x8c], R16 ;  /* 0x00008c1001007387 */ /* 0x0001e80000100800 */
[----:B0-----:R-:W2:Y:S04]  /*a130*/  LDL.LU R16, [R1+0x494] ;  /* 0x0004940001107983 */ /* 0x001ea80000300800 */
[----:B------:R-:W2:Y:S04]  /*a140*/  LDL.LU R17, [R1+0x490] ;  /* 0x0004900001117983 */ /* 0x000ea80000300800 */
[----:B------:R0:W-:Y:S04]  /*a150*/  STL [R1+0x88], R18 ;  /* 0x0000881201007387 */ /* 0x0001e80000100800 */
[----:B------:R-:W2:Y:S04]  /*a160*/  LDL.LU R19, [R1+0x48c] ;  /* 0x00048c0001137983 */ /* 0x000ea80000300800 */
[----:B------:R1:W-:Y:S01]  /*a170*/  STL [R1+0x138], R26 ;  /* 0x0001381a01007387 */ /* 0x0003e20000100800 */
[----:B0-----:R-:W0:Y:S03]  /*a180*/  S2R R18, SR_TID.X ;  /* 0x0000000000127919 */ /* 0x001e260000002100 */
[----:B-1----:R-:W2:Y:S04]  /*a190*/  LDL.LU R26, [R1+0x488] ;  /* 0x00048800011a7983 */ /* 0x002ea80000300800 */
[----:B------:R-:W2:Y:S04]  /*a1a0*/  LDL.LU R29, [R1+0x484] ;  /* 0x00048400011d7983 */ /* 0x000ea80000300800 */
[----:B------:R1:W-:Y:S04]  /*a1b0*/  STL [R1+0x14c], R8 ;  /* 0x00014c0801007387 */ /* 0x0003e80000100800 */
[----:B-1----:R-:W2:Y:S04]  /*a1c0*/  LDL.LU R8, [R1+0x480] ;  /* 0x0004800001087983 */ /* 0x002ea80000300800 */
[----:B------:R-:W2:Y:S04]  /*a1d0*/  LDL.LU R9, [R1+0x47c] ;  /* 0x00047c0001097983 */ /* 0x000ea80000300800 */
[----:B------:R-:W-:Y:S04]  /*a1e0*/  STL [R1+0x134], R24 ;  /* 0x0001341801007387 */ /* 0x000fe80000100800 */
[----:B------:R-:W3:Y:S04]  /*a1f0*/  LDL.LU R10, [R1+0x478] ;  /* 0x00047800010a7983 */ /* 0x000ee80000300800 */
[----:B------:R1:W-:Y:S04]  /*a200*/  STL [R1+0x144], R22 ;  /* 0x0001441601007387 */ /* 0x0003e80000100800 */
[----:B-1----:R-:W3:Y:S04]  /*a210*/  LDL.LU R22, [R1+0x474] ;  /* 0x0004740001167983 */ /* 0x002ee80000300800 */
[----:B------:R-:W4:Y:S04]  /*a220*/  LDL.LU R21, [R1+0x470] ;  /* 0x0004700001157983 */ /* 0x000f280000300800 */
[----:B------:R1:W-:Y:S04]  /*a230*/  STL [R1+0x130], R28 ;  /* 0x0001301c01007387 */ /* 0x0003e80000100800 */
[----:B-1----:R-:W4:Y:S04]  /*a240*/  LDL.LU R28, [R1+0x10] ;  /* 0x00001000011c7983 */ /* 0x002f280000300800 */
[----:B------:R-:W4:Y:S04]  /*a250*/  LDL.LU R20, [R1+0x46c] ;  /* 0x00046c0001147983 */ /* 0x000f280000300800 */
[----:B------:R1:W-:Y:S04]  /*a260*/  STL [R1+0x13c], R11 ;  /* 0x00013c0b01007387 */ /* 0x0003e80000100800 */
[----:B-1----:R-:W4:Y:S04]  /*a270*/  LDL.LU R11, [R1+0x468] ;  /* 0x00046800010b7983 */ /* 0x002f280000300800 */
[----:B------:R-:W4:Y:S04]  /*a280*/  LDL.LU R14, [R1+0x464] ;  /* 0x00046400010e7983 */ /* 0x000f280000300800 */
[----:B------:R1:W-:Y:S04]  /*a290*/  STL [R1+0x15c], R15 ;  /* 0x00015c0f01007387 */ /* 0x0003e80000100800 */
[----:B-1----:R-:W4:Y:S01]  /*a2a0*/  LDL.LU R15, [R1+0x460] ;  /* 0x00046000010f7983 */ /* 0x002f220000300800 */
[----:B0-----:R-:W-:Y:S01]  /*a2b0*/  IMAD.SHL.U32 R24, R18, 0x200, RZ ;  /* 0x0000020012187824 */ /* 0x001fe200078e00ff */
[----:B------:R-:W-:-:S04]  /*a2c0*/  LOP3.LUT R23, R23, 0x80, RZ, 0xc0, !PT ;  /* 0x0000008017177812 */ /* 0x000fc800078ec0ff */
[----:B------:R-:W-:Y:S02]  /*a2d0*/  LOP3.LUT R24, R24, 0x1000, RZ, 0xc0, !PT ;  /* 0x0000100018187812 */ /* 0x000fe400078ec0ff */
[----:B------:R-:W-:Y:S01]  /*a2e0*/  F2FP.SATFINITE.E5M2.F32.PACK_AB_MERGE_C R27, R27, R25, RZ ;  /* 0x000000191b1b723e */ /* 0x000fe200048060ff */
[C---:B------:R-:W-:Y:S01]  /*a2f0*/  IMAD.SHL.U32 R25, R18.reuse, 0x100, RZ ;  /* 0x0000010012197824 */ /* 0x040fe200078e00ff */
[----:B------:R-:W-:Y:S01]  /*a300*/  IADD3 R23, PT, PT, R23, UR4, R24 ;  /* 0x0000000417177c10 */ /* 0x000fe2000fffe018 */
[----:B------:R-:W-:Y:S02]  /*a310*/  IMAD.SHL.U32 R24, R18, 0x10, RZ ;  /* 0x0000001012187824 */ /* 0x000fe400078e00ff */
[----:B------:R2:W-:Y:S02]  /*a320*/  STL [R1+0x154], R27 ;  /* 0x0001541b01007387 */ /* 0x0005e40000100800 */
[----:B--2---:R-:W-:Y:S02]  /*a330*/  LOP3.LUT R27, R9, 0xffff, RZ, 0xc0, !PT ;  /* 0x0000ffff091b7812 */ /* 0x004fe400078ec0ff */
[----:B---3--:R-:W-:-:S02]  /*a340*/  LOP3.LUT R22, R22, 0xffff, RZ, 0xc0, !PT ;  /* 0x0000ffff16167812 */ /* 0x008fc400078ec0ff */
[----:B----4-:R-:W-:Y:S02]  /*a350*/  LOP3.LUT R21, R21, 0xffff, RZ, 0xc0, !PT ;  /* 0x0000ffff15157812 */ /* 0x010fe400078ec0ff */
[----:B------:R-:W-:Y:S02]  /*a360*/  LOP3.LUT R11, R11, 0xffff, RZ, 0xc0, !PT ;  /* 0x0000ffff0b0b7812 */ /* 0x000fe400078ec0ff */
[----:B------:R-:W-:Y:S02]  /*a370*/  LOP3.LUT R14, R14, 0xffff, RZ, 0xc0, !PT ;  /* 0x0000ffff0e0e7812 */ /* 0x000fe400078ec0ff */
[----:B------:R-:W-:Y:S02]  /*a380*/  LOP3.LUT R18, R15, 0xffff, RZ, 0xc0, !PT ;  /* 0x0000ffff0f127812 */ /* 0x000fe400078ec0ff */
[----:B------:R-:W-:Y:S02]  /*a390*/  LOP3.LUT R15, R10, 0xffff, RZ, 0xc0, !PT ;  /* 0x0000ffff0a0f7812 */ /* 0x000fe400078ec0ff */
[----:B------:R-:W-:Y:S01]  /*a3a0*/  LOP3.LUT R10, R8, 0xffff, RZ, 0xc0, !PT ;  /* 0x0000ffff080a7812 */ /* 0x000fe200078ec0ff */
[----:B------:R-:W-:Y:S04]  /*a3b0*/  STL [R1+0x1c], R18 ;  /* 0x00001c1201007387 */ /* 0x000fe80000100800 */
[----:B------:R0:W-:Y:S04]  /*a3c0*/  STL [R1+0x14], R11 ;  /* 0x0000140b01007387 */ /* 0x0001e80000100800 */
[----:B------:R-:W-:Y:S04]  /*a3d0*/  STL [R1+0x18], R14 ;  /* 0x0000180e01007387 */ /* 0x000fe80000100800 */
[----:B------:R1:W-:Y:S04]  /*a3e0*/  STL [R1+0x2c], R15 ;  /* 0x00002c0f01007387 */ /* 0x0003e80000100800 */
[----:B------:R2:W-:Y:S01]  /*a3f0*/  STL [R1+0x28], R27 ;  /* 0x0000281b01007387 */ /* 0x0005e20000100800 */
[----:B0-----:R-:W-:-:S03]  /*a400*/  PRMT R11, R18, 0x3340, R11 ;  /* 0x00003340120b7816 */ /* 0x001fc6000000000b */
[----:B------:R0:W-:Y:S01]  /*a410*/  STL [R1+0x24], R10 ;  /* 0x0000240a01007387 */ /* 0x0001e20000100800 */
[----:B-1----:R-:W-:-:S03]  /*a420*/  PRMT R15, R15, 0x3340, R27 ;  /* 0x000033400f0f7816 */ /* 0x002fc6000000001b */
[----:B------:R1:W-:Y:S04]  /*a430*/  STL [R1+0x444], R21 ;  /* 0x0004441501007387 */ /* 0x0003e80000100800 */
[----:B------:R-:W-:Y:S04]  /*a440*/  STL [R1+0x448], R22 ;  /* 0x0004481601007387 */ /* 0x000fe80000100800 */
[----:B------:R-:W3:Y:S04]  /*a450*/  LDL.LU R18, [R1+0x45c] ;  /* 0x00045c0001127983 */ /* 0x000ee80000300800 */
[----:B--2---:R-:W2:Y:S01]  /*a460*/  LDL.LU R27, [R1+0x458] ;  /* 0x00045800011b7983 */ /* 0x004ea20000300800 */
[----:B------:R-:W-:-:S02]  /*a470*/  LOP3.LUT R20, R20, 0xffff, RZ, 0xc0, !PT ;  /* 0x0000ffff14147812 */ /* 0x000fc400078ec0ff */
[--C-:B------:R-:W-:Y:S02]  /*a480*/  PRMT R8, R21, 0x3340, R1.reuse ;  /* 0x0000334015087816 */ /* 0x100fe40000000001 */
[--C-:B------:R-:W-:Y:S02]  /*a490*/  PRMT R9, R22, 0x3340, R1.reuse ;  /* 0x0000334016097816 */ /* 0x100fe40000000001 */
[----:B------:R-:W-:Y:S02]  /*a4a0*/  PRMT R14, R14, 0x3340, R20 ;  /* 0x000033400e0e7816 */ /* 0x000fe40000000014 */
[----:B0-----:R-:W-:Y:S02]  /*a4b0*/  PRMT R10, R10, 0x3340, R1 ;  /* 0x000033400a0a7816 */ /* 0x001fe40000000001 */
[----:B-1----:R-:W-:Y:S02]  /*a4c0*/  PRMT R21, R11, 0x5410, R8 ;  /* 0x000054100b157816 */ /* 0x002fe40000000008 */
[----:B------:R-:W-:-:S02]  /*a4d0*/  LOP3.LUT R24, R24, 0x70, RZ, 0xc0, !PT ;  /* 0x0000007018187812 */ /* 0x000fc400078ec0ff */
[----:B------:R-:W-:Y:S02]  /*a4e0*/  PRMT R11, R14, 0x5410, R9 ;  /* 0x000054100e0b7816 */ /* 0x000fe40000000009 */
[----:B------:R-:W-:Y:S02]  /*a4f0*/  LOP3.LUT R25, R25, 0x6000, RZ, 0xc0, !PT ;  /* 0x0000600019197812 */ /* 0x000fe400078ec0ff */
[----:B------:R-:W-:Y:S01]  /*a500*/  PRMT R8, R15, 0x5410, R10 ;  /* 0x000054100f087816 */ /* 0x000fe2000000000a */
[----:B------:R0:W-:Y:S01]  /*a510*/  STL [R1+0xa0], R21 ;  /* 0x0000a01501007387 */ /* 0x0001e20000100800 */
[----:B------:R-:W-:Y:S02]  /*a520*/  IADD3 R23, PT, PT, R24, R23, R25 ;  /* 0x0000001718177210 */ /* 0x000fe40007ffe019 */
[----:B------:R-:W-:Y:S01]  /*a530*/  LOP3.LUT R9, R28, 0xffff, RZ, 0xc0, !PT ;  /* 0x0000ffff1c097812 */ /* 0x000fe200078ec0ff */
[----:B------:R2:W-:Y:S01]  /*a540*/  STL [R1+0xa4], R11 ;  /* 0x0000a40b01007387 */ /* 0x0005e20000100800 */
[----:B------:R-:W-:-:S02]  /*a550*/  LOP3.LUT R19, R19, 0xffff, RZ, 0xc0, !PT ;  /* 0x0000ffff13137812 */ /* 0x000fc400078ec0ff */
[----:B------:R-:W-:Y:S01]  /*a560*/  LOP3.LUT R17, R17, 0xffff, RZ, 0xc0, !PT ;  /* 0x0000ffff11117812 */ /* 0x000fe200078ec0ff */
[----:B------:R-:W4:Y:S01]  /*a570*/  LDL.LU R24, [R1+0x84] ;  /* 0x0000840001187983 */ /* 0x000f220000300800 */
[----:B------:R-:W-:Y:S02]  /*a580*/  LOP3.LUT R10, R16, 0xffff, RZ, 0xc0, !PT ;  /* 0x0000ffff100a7812 */ /* 0x000fe400078ec0ff */
[----:B0-----:R-:W-:Y:S01]  /*a590*/  LOP3.LUT R21, R4, 0xffff, RZ, 0xc0, !PT ;  /* 0x0000ffff04157812 */ /* 0x001fe200078ec0ff */
[----:B------:R0:W-:Y:S01]  /*a5a0*/  STL [R1+0xa8], R8 ;  /* 0x0000a80801007387 */ /* 0x0001e20000100800 */
[----:B------:R-:W-:-:S03]  /*a5b0*/  LOP3.LUT R22, R0, 0xffff, RZ, 0xc0, !PT ;  /* 0x0000ffff00167812 */ /* 0x000fc600078ec0ff */
[----:B------:R-:W4:Y:S01]  /*a5c0*/  LDL.LU R28, [R1+0x80] ;  /* 0x00008000011c7983 */ /* 0x000f220000300800 */
[----:B------:R-:W-:-:S03]  /*a5d0*/  LOP3.LUT R13, R13, 0xffff, RZ, 0xc0, !PT ;  /* 0x0000ffff0d0d7812 */ /* 0x000fc600078ec0ff */
[----:B------:R-:W4:Y:S01]  /*a5e0*/  LDL.LU R25, [R1+0x58] ;  /* 0x0000580001197983 */ /* 0x000f220000300800 */
[----:B------:R-:W-:Y:S02]  /*a5f0*/  PRMT R16, R19, 0x3340, R10 ;  /* 0x0000334013107816 */ /* 0x000fe4000000000a */
[--C-:B------:R-:W-:Y:S02]  /*a600*/  PRMT R4, R13, 0x3340, R1.reuse ;  /* 0x000033400d047816 */ /* 0x100fe40000000001 */
[----:B---3--:R-:W-:Y:S02]  /*a610*/  LOP3.LUT R18, R18, 0xffff, RZ, 0xc0, !PT ;  /* 0x0000ffff12127812 */ /* 0x008fe400078ec0ff */
[----:B--2---:R-:W-:Y:S02]  /*a620*/  LOP3.LUT R11, R27, 0xffff, RZ, 0xc0, !PT ;  /* 0x0000ffff1b0b7812 */ /* 0x004fe400078ec0ff */
[----:B------:R-:W2:Y:S01]  /*a630*/  LDL.LU R27, [R1+0x30] ;  /* 0x00003000011b7983 */ /* 0x000ea20000300800 */
[----:B------:R-:W-:-:S02]  /*a640*/  PRMT R0, R18, 0x3340, R1 ;  /* 0x0000334012007816 */ /* 0x000fc40000000001 */
[----:B0-----:R-:W-:Y:S01]  /*a650*/  PRMT R8, R9, 0x3340, R11 ;  /* 0x0000334009087816 */ /* 0x001fe2000000000b */
[----:B------:R0:W-:Y:S04]  /*a660*/  STL [R1+0x20], R19 ;  /* 0x0000201301007387 */ /* 0x0001e80000100800 */
[----:B------:R-:W-:Y:S04]  /*a670*/  STL [R1+0x10], R17 ;  /* 0x0000101101007387 */ /* 0x000fe80000100800 */
[----:B------:R1:W-:Y:S01]  /*a680*/  STL [R1+0x44], R21 ;  /* 0x0000441501007387 */ /* 0x0003e20000100800 */
[----:B0-----:R-:W-:-:S03]  /*a690*/  PRMT R19, R21, 0x3340, R22 ;  /* 0x0000334015137816 */ /* 0x001fc60000000016 */
[----:B------:R-:W-:Y:S01]  /*a6a0*/  STL [R1+0x40], R22 ;  /* 0x0000401601007387 */ /* 0x000fe20000100800 */
[----:B-1----:R-:W-:-:S03]  /*a6b0*/  PRMT R21, R8, 0x5410, R0 ;  /* 0x0000541008157816 */ /* 0x002fc60000000000 */
[----:B------:R-:W3:Y:S04]  /*a6c0*/  LDL.LU R8, [R1+0x54] ;  /* 0x0000540001087983 */ /* 0x000ee80000300800 */
[----:B------:R-:W3:Y:S04]  /*a6d0*/  LDL.LU R0, [R1+0x50] ;  /* 0x0000500001007983 */ /* 0x000ee80000300800 */
[----:B------:R0:W-:Y:S02]  /*a6e0*/  STL [R1+0x90], R21 ;  /* 0x0000901501007387 */ /* 0x0001e40000100800 */
[----:B0-----:R-:W-:-:S02]  /*a6f0*/  PRMT R21, R16, 0x5410, R4 ;  /* 0x0000541010157816 */ /* 0x001fc40000000004 */
[----:B------:R-:W3:Y:S01]  /*a700*/  LDL.LU R4, [R1+0x5c] ;  /* 0x00005c0001047983 */ /* 0x000ee20000300800 */
[----:B------:R-:W-:Y:S02]  /*a710*/  LOP3.LUT R12, R12, 0xffff, RZ, 0xc0, !PT ;  /* 0x0000ffff0c0c7812 */ /* 0x000fe400078ec0ff */
[----:B------:R-:W-:Y:S02]  /*a720*/  LOP3.LUT R15, R6, 0xffff, RZ, 0xc0, !PT ;  /* 0x0000ffff060f7812 */ /* 0x000fe400078ec0ff */
[----:B------:R-:W-:Y:S02]  /*a730*/  LOP3.LUT R14, R5, 0xffff, RZ, 0xc0, !PT ;  /* 0x0000ffff050e7812 */ /* 0x000fe400078ec0ff */
[--C-:B------:R-:W-:Y:S02]  /*a740*/  PRMT R5, R15, 0x3340, R1.reuse ;  /* 0x000033400f057816 */ /* 0x100fe40000000001 */
[----:B------:R-:W-:Y:S02]  /*a750*/  PRMT R17, R17, 0x3340, R12 ;  /* 0x0000334011117816 */ /* 0x000fe4000000000c */
[----:B------:R-:W-:-:S02]  /*a760*/  PRMT R6, R14, 0x3340, R1 ;  /* 0x000033400e067816 */ /* 0x000fc40000000001 */
[----:B------:R-:W-:Y:S01]  /*a770*/  PRMT R16, R17, 0x5410, R5 ;  /* 0x0000541011107816 */ /* 0x000fe20000000005 */
[----:B------:R0:W-:Y:S01]  /*a780*/  STL [R1+0x94], R21 ;  /* 0x0000941501007387 */ /* 0x0001e20000100800 */
[----:B------:R-:W-:Y:S02]  /*a790*/  PRMT R5, R19, 0x5410, R6 ;  /* 0x0000541013057816 */ /* 0x000fe40000000006 */
[----:B----4-:R-:W-:Y:S02]  /*a7a0*/  LOP3.LUT R24, R24, 0xffff, RZ, 0xc0, !PT ;  /* 0x0000ffff18187812 */ /* 0x010fe400078ec0ff */
[----:B------:R-:W-:Y:S02]  /*a7b0*/  LOP3.LUT R28, R28, 0xffff, RZ, 0xc0, !PT ;  /* 0x0000ffff1c1c7812 */ /* 0x000fe400078ec0ff */
[----:B------:R-:W-:Y:S01]  /*a7c0*/  LOP3.LUT R25, R25, 0xffff, RZ, 0xc0, !PT ;  /* 0x0000ffff19197812 */ /* 0x000fe200078ec0ff */
[----:B0-----:R-:W4:Y:S04]  /*a7d0*/  LDL.LU R21, [R1+0x8] ;  /* 0x0000080001157983 */ /* 0x001f280000300800 */
[----:B------:R0:W-:Y:S04]  /*a7e0*/  STL [R1+0x9c], R16 ;  /* 0x00009c1001007387 */ /* 0x0001e80000100800 */
[----:B------:R-:W4:Y:S01]  /*a7f0*/  LDL.LU R22, [R1] ;  /* 0x0000000001167983 */ /* 0x000f220000300800 */
[----:B------:R-:W-:-:S03]  /*a800*/  LOP3.LUT R17, R2, 0xffff, RZ, 0xc0, !PT ;  /* 0x0000ffff02117812 */ /* 0x000fc600078ec0ff */
[----:B------:R3:W-:Y:S01]  /*a810*/  STL [R1+0x98], R5 ;  /* 0x0000980501007387 */ /* 0x0007e20000100800 */
[----:B------:R-:W-:Y:S02]  /*a820*/  LOP3.LUT R19, R3, 0xffff, RZ, 0xc0, !PT ;  /* 0x0000ffff03137812 */ /* 0x000fe400078ec0ff */
[----:B0-----:R-:W-:Y:S01]  /*a830*/  LOP3.LUT R16, R7, 0xffff, RZ, 0xc0, !PT ;  /* 0x0000ffff07107812 */ /* 0x001fe200078ec0ff */
[----:B------:R-:W-:Y:S01]  /*a840*/  STL [R1+0x4c], R24 ;  /* 0x00004c1801007387 */ /* 0x000fe20000100800 */
[----:B------:R-:W-:-:S03]  /*a850*/  LOP3.LUT R29, R29, 0xffff, RZ, 0xc0, !PT ;  /* 0x0000ffff1d1d7812 */ /* 0x000fc600078ec0ff */
[----:B------:R-:W-:Y:S04]  /*a860*/  STL [R1+0x60], R28 ;  /* 0x0000601c01007387 */ /* 0x000fe80000100800 */
[----:B------:R-:W-:Y:S01]  /*a870*/  STL [R1+0x58], R25 ;  /* 0x0000581901007387 */ /* 0x000fe20000100800 */
[----:B--2---:R-:W-:Y:S02]  /*a880*/  LOP3.LUT R27, R27, 0xffff, RZ, 0xc0, !PT ;  /* 0x0000ffff1b1b7812 */ /* 0x004fe400078ec0ff */
[----:B---3--:R-:W-:Y:S02]  /*a890*/  LOP3.LUT R5, R0, 0xffff, RZ, 0xc0, !PT ;  /* 0x0000ffff00057812 */ /* 0x008fe400078ec0ff */
[--C-:B------:R-:W-:Y:S02]  /*a8a0*/  PRMT R0, R16, 0x3340, R1.reuse ;  /* 0x0000334010007816 */ /* 0x100fe40000000001 */
[----:B------:R-:W-:Y:S01]  /*a8b0*/  PRMT R3, R5, 0x3340, R1 ;  /* 0x0000334005037816 */ /* 0x000fe20000000001 */
[----:B------:R0:W-:Y:S01]  /*a8c0*/  STL [R1+0x48], R5 ;  /* 0x0000480501007387 */ /* 0x0001e20000100800 */
[----:B------:R-:W-:-:S03]  /*a8d0*/  LOP3.LUT R8, R8, 0xffff, RZ, 0xc0, !PT ;  /* 0x0000ffff08087812 */ /* 0x000fc600078ec0ff */
[----:B------:R1:W-:Y:S01]  /*a8e0*/  STL [R1+0x70], R27 ;  /* 0x0000701b01007387 */ /* 0x0003e20000100800 */
[----:B------:R-:W-:Y:S02]  /*a8f0*/  LOP3.LUT R6, R4, 0xffff, RZ, 0xc0, !PT ;  /* 0x0000ffff04067812 */ /* 0x000fe400078ec0ff */
[----:B------:R-:W-:Y:S02]  /*a900*/  LOP3.LUT R4, R26, 0xffff, RZ, 0xc0, !PT ;  /* 0x0000ffff1a047812 */ /* 0x000fe400078ec0ff */
[----:B0-----:R-:W-:Y:S01]  /*a910*/  PRMT R5, R17, 0x3340, R19 ;  /* 0x0000334011057816 */ /* 0x001fe20000000013 */
[----:B------:R0:W-:Y:S01]  /*a920*/  STL [R1+0x6c], R29 ;  /* 0x00006c1d01007387 */ /* 0x0001e20000100800 */
[----:B------:R-:W-:Y:S02]  /*a930*/  PRMT R7, R24, 0x3340, R6 ;  /* 0x0000334018077816 */ /* 0x000fe40000000006 */
[----:B-1----:R-:W-:Y:S01]  /*a940*/  PRMT R27, R27, 0x3340, R29 ;  /* 0x000033401b1b7816 */ /* 0x002fe2000000001d */
[----:B------:R-:W-:Y:S01]  /*a950*/  STL [R1+0x68], R4 ;  /* 0x0000680401007387 */ /* 0x000fe20000100800 */
[----:B------:R-:W-:-:S02]  /*a960*/  PRMT R26, R28, 0x3340, R25 ;  /* 0x000033401c1a7816 */ /* 0x000fc40000000019 */
[----:B------:R-:W-:Y:S01]  /*a970*/  PRMT R2, R8, 0x3340, R1 ;  /* 0x0000334008027816 */ /* 0x000fe20000000001 */
[----:B------:R-:W2:Y:S01]  /*a980*/  LDL.LU R24, [R1+0x454] ;  /* 0x0004540001187983 */ /* 0x000ea20000300800 */
[----:B0-----:R-:W-:-:S03]  /*a990*/  PRMT R29, R5, 0x5410, R0 ;  /* 0x00005410051d7816 */ /* 0x001fc60000000000 */
[----:B------:R-:W3:Y:S04]  /*a9a0*/  LDL.LU R25, [R1+0x450] ;  /* 0x0004500001197983 */ /* 0x000ee80000300800 */
[----:B------:R-:W2:Y:S04]  /*a9b0*/  LDL.LU R28, [R1+0x44c] ;  /* 0x00044c00011c7983 */ /* 0x000ea80000300800 */
[----:B------:R-:W3:Y:S04]  /*a9c0*/  LDL.LU R5, [R1+0x34] ;  /* 0x0000340001057983 */ /* 0x000ee80000300800 */
[----:B------:R-:W3:Y:S04]  /*a9d0*/  LDL.LU R0, [R1+0x4] ;  /* 0x0000040001007983 */ /* 0x000ee80000300800 */
[----:B------:R0:W-:Y:S02]  /*a9e0*/  STL [R1+0x80], R29 ;  /* 0x0000801d01007387 */ /* 0x0001e40000100800 */
[----:B0-----:R-:W-:-:S02]  /*a9f0*/  PRMT R29, R7, 0x5410, R2 ;  /* 0x00005410071d7816 */ /* 0x001fc40000000002 */
[----:B------:R-:W3:Y:S04]  /*aa00*/  LDL.LU R2, [R1+0x3c] ;  /* 0x00003c0001027983 */ /* 0x000ee80000300800 */
[----:B------:R-:W3:Y:S04]  /*aa10*/  LDL.LU R7, [R1+0x38] ;  /* 0x0000380001077983 */ /* 0x000ee80000300800 */
[----:B------:R0:W-:Y:S04]  /*aa20*/  STL [R1+0x7c], R29 ;  /* 0x00007c1d01007387 */ /* 0x0001e80000100800 */
[----:B0-----:R-:W3:Y:S01]  /*aa30*/  LDL.LU R29, [R1+0x3d4] ;  /* 0x0003d400011d7983 */ /* 0x001ee20000300800 */
[----:B------:R-:W-:-:S02]  /*aa40*/  PRMT R4, R4, 0x3340, R1 ;  /* 0x0000334004047816 */ /* 0x000fc40000000001 */
[----:B------:R-:W-:Y:S02]  /*aa50*/  PRMT R26, R26, 0x5410, R3 ;  /* 0x000054101a1a7816 */ /* 0x000fe40000000003 */
[----:B------:R-:W-:Y:S02]  /*aa60*/  PRMT R3, R27, 0x5410, R4 ;  /* 0x000054101b037816 */ /* 0x000fe40000000004 */
[----:B----4-:R-:W-:Y:S01]  /*aa70*/  LOP3.LUT R21, R21, 0xffff, RZ, 0xc0, !PT ;  /* 0x0000ffff15157812 */ /* 0x010fe200078ec0ff */
[----:B------:R0:W-:Y:S01]  /*aa80*/  STL [R1+0x78], R26 ;  /* 0x0000781a01007387 */ /* 0x0001e20000100800 */
[----:B------:R-:W-:-:S03]  /*aa90*/  LOP3.LUT R22, R22, 0xffff, RZ, 0xc0, !PT ;  /* 0x0000ffff16167812 */ /* 0x000fc600078ec0ff */
[----:B------:R1:W-:Y:S04]  /*aaa0*/  STL [R1+0x74], R3 ;  /* 0x0000740301007387 */ /* 0x0003e80000100800 */
[----:B------:R-:W-:Y:S04]  /*aab0*/  STL [R1+0x38], R21 ;  /* 0x0000381501007387 */ /* 0x000fe80000100800 */
[----:B------:R-:W-:Y:S01]  /*aac0*/  STL [R1+0x34], R22 ;  /* 0x0000341601007387 */ /* 0x000fe20000100800 */
[----:B--2---:R-:W-:Y:S02]  /*aad0*/  LOP3.LUT R27, R28, 0xffff, RZ, 0xc0, !PT ;  /* 0x0000ffff1c1b7812 */ /* 0x004fe400078ec0ff */
[----:B---3--:R-:W-:-:S02]  /*aae0*/  LOP3.LUT R4, R5, 0xffff, RZ, 0xc0, !PT ;  /* 0x0000ffff05047812 */ /* 0x008fc400078ec0ff */
[----:B------:R-:W-:Y:S02]  /*aaf0*/  LOP3.LUT R5, R25, 0xffff, RZ, 0xc0, !PT ;  /* 0x0000ffff19057812 */ /* 0x000fe400078ec0ff */
[----:B0-----:R-:W-:Y:S02]  /*ab00*/  LOP3.LUT R26, R0, 0xffff, RZ, 0xc0, !PT ;  /* 0x0000ffff001a7812 */ /* 0x001fe400078ec0ff */
[----:B------:R-:W-:Y:S01]  /*ab10*/  PRMT R0, R4, 0x3340, R1 ;  /* 0x0000334004007816 */ /* 0x000fe20000000001 */
[----:B------:R-:W-:Y:S01]  /*ab20*/  STL [R1+0xc], R5 ;  /* 0x00000c0501007387 */ /* 0x000fe20000100800 */
[----:B------:R-:W-:-:S03]  /*ab30*/  PRMT R25, R21, 0x3340, R22 ;  /* 0x0000334015197816 */ /* 0x000fc60000000016 */
[----:B------:R0:W-:Y:S01]  /*ab40*/  STL [R1+0x5c], R26 ;  /* 0x00005c1a01007387 */ /* 0x0001e20000100800 */
[----:B------:R-:W-:Y:S02]  /*ab50*/  LOP3.LUT R2, R2, 0xffff, RZ, 0xc0, !PT ;  /* 0x0000ffff02027812 */ /* 0x000fe400078ec0ff */
[----:B-1----:R-:W-:Y:S02]  /*ab60*/  LOP3.LUT R3, R7, 0xffff, RZ, 0xc0, !PT ;  /* 0x0000ffff07037812 */ /* 0x002fe400078ec0ff */
[----:B------:R-:W-:Y:S02]  /*ab70*/  LOP3.LUT R7, R24, 0xffff, RZ, 0xc0, !PT ;  /* 0x0000ffff18077812 */ /* 0x000fe400078ec0ff */
[----:B------:R-:W-:Y:S02]  /*ab80*/  PRMT R24, R2, 0x3340, R3 ;  /* 0x0000334002187816 */ /* 0x000fe40000000003 */
[----:B0-----:R-:W-:Y:S01]  /*ab90*/  PRMT R26, R26, 0x3340, R27 ;  /* 0x000033401a1a7816 */ /* 0x001fe2000000001b */
[----:B------:R0:W-:Y:S01]  /*aba0*/  STL [R1+0x3c], R7 ;  /* 0x00003c0701007387 */ /* 0x0001e20000100800 */
[----:B------:R-:W-:-:S03]  /*abb0*/  PRMT R5, R5, 0x3340, R1 ;  /* 0x0000334005057816 */ /* 0x000fc60000000001 */
[----:B------:R1:W-:Y:S04]  /*abc0*/  STL [R1+0x30], R27 ;  /* 0x0000301b01007387 */ /* 0x0003e80000100800 */
[----:B------:R-:W2:Y:S01]  /*abd0*/  LDL.LU R28, [R1+0x24] ;  /* 0x00002400011c7983 */ /* 0x000ea20000300800 */
[----:B0-----:R-:W-:-:S03]  /*abe0*/  PRMT R7, R7, 0x3340, R1 ;  /* 0x0000334007077816 */ /* 0x001fc60000000001 */
[----:B------:R-:W3:Y:S01]  /*abf0*/  LDL.LU R22, [R1+0x448] ;  /* 0x0004480001167983 */ /* 0x000ee20000300800 */
[----:B-1----:R-:W-:Y:S02]  /*ac00*/  LOP3.LUT R27, R29, 0x300, RZ, 0xc0, !PT ;  /* 0x000003001d1b7812 */ /* 0x002fe400078ec0ff */
[----:B------:R-:W-:Y:S01]  /*ac10*/  PRMT R29, R24, 0x5410, R0 ;  /* 0x00005410181d7816 */ /* 0x000fe20000000000 */
[----:B------:R-:W4:Y:S01]  /*ac20*/  LDL.LU R21, [R1+0x444] ;  /* 0x0004440001157983 */ /* 0x000f220000300800 */
[----:B------:R-:W-:-:S03]  /*ac30*/  PRMT R0, R25, 0x5410, R5 ;  /* 0x0000541019007816 */ /* 0x000fc60000000005 */
[----:B------:R-:W2:Y:S04]  /*ac40*/  LDL.LU R24, [R1+0x18] ;  /* 0x0000180001187983 */ /* 0x000ea80000300800 */
[----:B------:R0:W-:Y:S04]  /*ac50*/  STL [R1+0x64], R29 ;  /* 0x0000641d01007387 */ /* 0x0001e80000100800 */
[----:B------:R-:W3:Y:S04]  /*ac60*/  LDL.LU R5, [R1+0x1c] ;  /* 0x00001c0001057983 */ /* 0x000ee80000300800 */
[----:B------:R-:W4:Y:S01]  /*ac70*/  LDL.LU R25, [R1+0x28] ;  /* 0x0000280001197983 */ /* 0x000f220000300800 */
[----:B0-----:R-:W-:-:S03]  /*ac80*/  PRMT R29, R26, 0x5410, R7 ;  /* 0x000054101a1d7816 */ /* 0x001fc60000000007 */
[----:B------:R0:W-:Y:S04]  /*ac90*/  STL [R1+0x54], R0 ;  /* 0x0000540001007387 */ /* 0x0001e80000100800 */
[----:B------:R-:W4:Y:S04]  /*aca0*/  LDL.LU R7, [R1+0x14] ;  /* 0x0000140001077983 */ /* 0x000f280000300800 */
[----:B------:R1:W-:Y:S01]  /*acb0*/  STL [R1+0x438], R29 ;  /* 0x0004381d01007387 */ /* 0x0003e20000100800 */
[----:B0-----:R-:W-:Y:S01]  /*acc0*/  IMAD.IADD R0, R27, 0x1, R23 ;  /* 0x000000011b007824 */ /* 0x001fe200078e0217 */
[----:B------:R-:W-:-:S02]  /*acd0*/  SHF.R.U32.HI R20, RZ, 0x8, R20 ;  /* 0x00000008ff147819 */ /* 0x000fc40000011614 */
[----:B-1----:R-:W4:Y:S04]  /*ace0*/  LDL.LU R29, [R1+0x2c] ;  /* 0x00002c00011d7983 */ /* 0x002f280000300800 */
[----:B------:R0:W-:Y:S01]  /*acf0*/  STL [R1+0x43c], R0 ;  /* 0x00043c0001007387 */ /* 0x0001e20000100800 */
[----:B------:R-:W-:-:S03]  /*ad00*/  LOP3.LUT R20, R20, 0xffff, RZ, 0xc0, !PT ;  /* 0x0000ffff14147812 */ /* 0x000fc600078ec0ff */
[----:B------:R-:W4:Y:S04]  /*ad10*/  LDL.LU R27, [R1+0x20] ;  /* 0x00002000011b7983 */ /* 0x000f280000300800 */
[----:B------:R-:W4:Y:S01]  /*ad20*/  LDL.LU R26, [R1+0x10] ;  /* 0x00001000011a7983 */ /* 0x000f220000300800 */
[----:B--2---:R-:W-:Y:S02]  /*ad30*/  SHF.R.U32.HI R23, RZ, 0x8, R24 ;  /* 0x00000008ff177819 */ /* 0x004fe40000011618 */
[----:B---3--:R-:W-:Y:S02]  /*ad40*/  SHF.R.U32.HI R5, RZ, 0x8, R5 ;  /* 0x00000008ff057819 */ /* 0x008fe40000011605 */
[----:B------:R-:W-:Y:S02]  /*ad50*/  LOP3.LUT R23, R23, 0xffff, RZ, 0xc0, !PT ;  /* 0x0000ffff17177812 */ /* 0x000fe400078ec0ff */
[----:B------:R-:W-:-:S02]  /*ad60*/  LOP3.LUT R24, R5, 0xffff, RZ, 0xc0, !PT ;  /* 0x0000ffff05187812 */ /* 0x000fc400078ec0ff */
[----:B----4-:R-:W-:-:S04]  /*ad70*/  SHF.R.U32.HI R7, RZ, 0x8, R7 ;  /* 0x00000008ff077819 */ /* 0x010fc80000011607 */
[----:B------:R-:W-:Y:S02]  /*ad80*/  LOP3.LUT R7, R7, 0xffff, RZ, 0xc0, !PT ;  /* 0x0000ffff07077812 */ /* 0x000fe400078ec0ff */
[----:B0-----:R-:W-:Y:S02]  /*ad90*/  PRMT R0, R23, 0x3340, R20 ;  /* 0x0000334017007816 */ /* 0x001fe40000000014 */
[----:B------:R-:W-:Y:S02]  /*ada0*/  PRMT R7, R24, 0x3340, R7 ;  /* 0x0000334018077816 */ /* 0x000fe40000000007 */
[----:B------:R-:W-:-:S03]  /*adb0*/  SHF.R.U32.HI R20, RZ, 0x8, R28 ;  /* 0x00000008ff147819 */ /* 0x000fc6000001161c */
[----:B------:R-:W-:Y:S04]  /*adc0*/  STL [R1+0x4], R7 ;  /* 0x0000040701007387 */ /* 0x000fe80000100800 */
[----:B------:R0:W-:Y:S04]  /*add0*/  STL [R1+0x440], R0 ;  /* 0x0004400001007387 */ /* 0x0001e80000100800 */
[----:B0-----:R-:W2:Y:S04]  /*ade0*/  LDL.LU R0, [R1+0x44] ;  /* 0x0000440001007983 */ /* 0x001ea80000300800 */
[----:B------:R-:W3:Y:S01]  /*adf0*/  LDL.LU R28, [R1+0x40] ;  /* 0x00004000011c7983 */ /* 0x000ee20000300800 */
[----:B------:R-:W-:-:S02]  /*ae00*/  SHF.R.U32.HI R22, RZ, 0x8, R22 ;  /* 0x00000008ff167819 */ /* 0x000fc40000011616 */
[----:B------:R-:W-:Y:S02]  /*ae10*/  SHF.R.U32.HI R9, RZ, 0x8, R9 ;  /* 0x00000008ff097819 */ /* 0x000fe40000011609 */
[----:B------:R-:W-:Y:S02]  /*ae20*/  SHF.R.U32.HI R11, RZ, 0x8, R11 ;  /* 0x00000008ff0b7819 */ /* 0x000fe4000001160b */
[----:B------:R-:W-:Y:S02]  /*ae30*/  SHF.R.U32.HI R21, RZ, 0x8, R21 ;  /* 0x00000008ff157819 */ /* 0x000fe40000011615 */
[----:B------:R-:W-:Y:S02]  /*ae40*/  LOP3.LUT R22, R22, 0xffff, RZ, 0xc0, !PT ;  /* 0x0000ffff16167812 */ /* 0x000fe400078ec0ff */
[----:B------:R-:W-:Y:S02]  /*ae50*/  SHF.R.U32.HI R18, RZ, 0x8, R18 ;  /* 0x00000008ff127819 */ /* 0x000fe40000011612 */
[----:B------:R-:W-:-:S02]  /*ae60*/  LOP3.LUT R11, R11, 0xffff, RZ, 0xc0, !PT ;  /* 0x0000ffff0b0b7812 */ /* 0x000fc400078ec0ff */
[----:B------:R-:W-:Y:S02]  /*ae70*/  LOP3.LUT R23, R9, 0xffff, RZ, 0xc0, !PT ;  /* 0x0000ffff09177812 */ /* 0x000fe400078ec0ff */
[----:B------:R-:W-:Y:S02]  /*ae80*/  LOP3.LUT R5, R21, 0xffff, RZ, 0xc0, !PT ;  /* 0x0000ffff15057812 */ /* 0x000fe400078ec0ff */
[----:B------:R-:W-:Y:S02]  /*ae90*/  PRMT R7, R22, 0x3340, R1 ;  /* 0x0000334016077816 */ /* 0x000fe40000000001 */
[----:B------:R-:W-:Y:S02]  /*aea0*/  LOP3.LUT R18, R18, 0xffff, RZ, 0xc0, !PT ;  /* 0x0000ffff12127812 */ /* 0x000fe400078ec0ff */
[----:B------:R-:W-:Y:S02]  /*aeb0*/  SHF.R.U32.HI R21, RZ, 0x8, R29 ;  /* 0x00000008ff157819 */ /* 0x000fe4000001161d */
[----:B------:R-:W-:-:S02]  /*aec0*/  SHF.R.U32.HI R22, RZ, 0x8, R25 ;  /* 0x00000008ff167819 */ /* 0x000fc40000011619 */
[----:B------:R-:W-:Y:S02]  /*aed0*/  PRMT R29, R23, 0x3340, R11 ;  /* 0x00003340171d7816 */ /* 0x000fe4000000000b */
[----:B------:R-:W-:Y:S01]  /*aee0*/  PRMT R11, R18, 0x3340, R1 ;  /* 0x00003340120b7816 */ /* 0x000fe20000000001 */
[----:B------:R-:W4:Y:S01]  /*aef0*/  LDL.LU R23, [R1+0x4c] ;  /* 0x00004c0001177983 */ /* 0x000f220000300800 */
[----:B------:R-:W-:Y:S02]  /*af00*/  LOP3.LUT R22, R22, 0xffff, RZ, 0xc0, !PT ;  /* 0x0000ffff16167812 */ /* 0x000fe400078ec0ff */
[----:B------:R-:W-:Y:S02]  /*af10*/  LOP3.LUT R21, R21, 0xffff, RZ, 0xc0, !PT ;  /* 0x0000ffff15157812 */ /* 0x000fe400078ec0ff */
[----:B------:R-:W-:Y:S02]  /*af20*/  LOP3.LUT R20, R20, 0xffff, RZ, 0xc0, !PT ;  /* 0x0000ffff14147812 */ /* 0x000fe400078ec0ff */
[----:B------:R-:W-:-:S02]  /*af30*/  SHF.R.U32.HI R18, RZ, 0x8, R27 ;  /* 0x00000008ff127819 */ /* 0x000fc4000001161b */
[----:B------:R-:W-:Y:S02]  /*af40*/  SHF.R.U32.HI R10, RZ, 0x8, R10 ;  /* 0x00000008ff0a7819 */ /* 0x000fe4000001160a */
[----:B------:R-:W-:Y:S02]  /*af50*/  SHF.R.U32.HI R15, RZ, 0x8, R15 ;  /* 0x00000008ff0f7819 */ /* 0x000fe4000001160f */
[----:B------:R-:W-:Y:S02]  /*af60*/  SHF.R.U32.HI R13, RZ, 0x8, R13 ;  /* 0x00000008ff0d7819 */ /* 0x000fe4000001160d */
[----:B------:R-:W-:Y:S02]  /*af70*/  PRMT R25, R21, 0x3340, R22 ;  /* 0x0000334015197816 */ /* 0x000fe40000000016 */
[----:B------:R-:W-:Y:S01]  /*af80*/  PRMT R9, R20, 0x3340, R1 ;  /* 0x0000334014097816 */ /* 0x000fe20000000001 */
[----:B------:R-:W4:Y:S01]  /*af90*/  LDL.LU R22, [R1+0x60] ;  /* 0x0000600001167983 */ /* 0x000f220000300800 */
[----:B------:R-:W-:-:S02]  /*afa0*/  LOP3.LUT R10, R10, 0xffff, RZ, 0xc0, !PT ;  /* 0x0000ffff0a0a7812 */ /* 0x000fc400078ec0ff */
[----:B------:R-:W-:Y:S01]  /*afb0*/  LOP3.LUT R18, R18, 0xffff, RZ, 0xc0, !PT ;  /* 0x0000ffff12127812 */ /* 0x000fe200078ec0ff */
[----:B------:R-:W4:Y:S01]  /*afc0*/  LDL.LU R27, [R1+0x58] ;  /* 0x00005800011b7983 */ /* 0x000f220000300800 */
[----:B------:R-:W-:Y:S02]  /*afd0*/  SHF.R.U32.HI R20, RZ, 0x8, R26 ;  /* 0x00000008ff147819 */ /* 0x000fe4000001161a */
[----:B------:R-:W-:Y:S01]  /*afe0*/  SHF.R.U32.HI R12, RZ, 0x8, R12 ;  /* 0x00000008ff0c7819 */ /* 0x000fe2000001160c */
[----:B------:R-:W4:Y:S01]  /*aff0*/  LDL.LU R26, [R1+0x48] ;  /* 0x00004800011a7983 */ /* 0x000f220000300800 */
[----:B------:R-:W-:Y:S02]  /*b000*/  LOP3.LUT R21, R15, 0xffff, RZ, 0xc0, !PT ;  /* 0x0000ffff0f157812 */ /* 0x000fe400078ec0ff */
[----:B------:R-:W-:Y:S02]  /*b010*/  SHF.R.U32.HI R14, RZ, 0x8, R14 ;  /* 0x00000008ff0e7819 */ /* 0x000fe4000001160e */
[----:B------:R-:W-:-:S02]  /*b020*/  SHF.R.U32.HI R16, RZ, 0x8, R16 ;  /* 0x00000008ff107819 */ /* 0x000fc40000011610 */
[----:B------:R-:W-:Y:S02]  /*b030*/  LOP3.LUT R24, R13, 0xffff, RZ, 0xc0, !PT ;  /* 0x0000ffff0d187812 */ /* 0x000fe400078ec0ff */
[----:B------:R-:W-:Y:S02]  /*b040*/  PRMT R13, R18, 0x3340, R10 ;  /* 0x00003340120d7816 */ /* 0x000fe4000000000a */
[----:B------:R-:W-:Y:S02]  /*b050*/  LOP3.LUT R12, R12, 0xffff, RZ, 0xc0, !PT ;  /* 0x0000ffff0c0c7812 */ /* 0x000fe400078ec0ff */
[----:B------:R-:W-:Y:S02]  /*b060*/  LOP3.LUT R20, R20, 0xffff, RZ, 0xc0, !PT ;  /* 0x0000ffff14147812 */ /* 0x000fe400078ec0ff */
[----:B------:R-:W-:Y:S02]  /*b070*/  PRMT R18, R21, 0x3340, R1 ;  /* 0x0000334015127816 */ /* 0x000fe40000000001 */
[----:B------:R-:W-:-:S02]  /*b080*/  LOP3.LUT R14, R14, 0xffff, RZ, 0xc0, !PT ;  /* 0x0000ffff0e0e7812 */ /* 0x000fc400078ec0ff */
[----:B------:R-:W-:Y:S02]  /*b090*/  LOP3.LUT R21, R16, 0xffff, RZ, 0xc0, !PT ;  /* 0x0000ffff10157812 */ /* 0x000fe400078ec0ff */
[----:B------:R-:W-:Y:S02]  /*b0a0*/  PRMT R15, R20, 0x3340, R12 ;  /* 0x00003340140f7816 */ /* 0x000fe4000000000c */
[--C-:B------:R-:W-:Y:S02]  /*b0b0*/  PRMT R16, R14, 0x3340, R1.reuse ;  /* 0x000033400e107816 */ /* 0x100fe40000000001 */
[----:B------:R-:W-:Y:S02]  /*b0c0*/  PRMT R14, R21, 0x3340, R1 ;  /* 0x00003340150e7816 */ /* 0x000fe40000000001 */
[----:B--2---:R-:W-:Y:S02]  /*b0d0*/  SHF.R.U32.HI R10, RZ, 0x8, R0 ;  /* 0x00000008ff0a7819 */ /* 0x004fe40000011600 */
[----:B------:R-:W2:Y:S01]  /*b0e0*/  LDL.LU R0, [R1+0x6c] ;  /* 0x00006c0001007983 */ /* 0x000ea20000300800 */
[----:B---3--:R-:W-:-:S03]  /*b0f0*/  SHF.R.U32.HI R12, RZ, 0x8, R28 ;  /* 0x00000008ff0c7819 */ /* 0x008fc6000001161c */
[----:B------:R-:W3:Y:S04]  /*b100*/  LDL.LU R28, [R1+0x68] ;  /* 0x00006800011c7983 */ /* 0x000ee80000300800 */
[----:B------:R-:W3:Y:S01]  /*b110*/  LDL.LU R21, [R1+0x70] ;  /* 0x0000700001157983 */ /* 0x000ee20000300800 */
[----:B------:R-:W-:Y:S02]  /*b120*/  SHF.R.U32.HI R17, RZ, 0x8, R17 ;  /* 0x00000008ff117819 */ /* 0x000fe40000011611 */
[----:B------:R-:W-:Y:S02]  /*b130*/  LOP3.LUT R12, R12, 0xffff, RZ, 0xc0, !PT ;  /* 0x0000ffff0c0c7812 */ /* 0x000fe400078ec0ff */
[----:B------:R-:W-:Y:S02]  /*b140*/  LOP3.LUT R10, R10, 0xffff, RZ, 0xc0, !PT ;  /* 0x0000ffff0a0a7812 */ /* 0x000fe400078ec0ff */
[----:B------:R-:W-:-:S02]  /*b150*/  SHF.R.U32.HI R19, RZ, 0x8, R19 ;  /* 0x00000008ff137819 */ /* 0x000fc40000011613 */
[----:B------:R-:W-:Y:S02]  /*b160*/  LOP3.LUT R20, R17, 0xffff, RZ, 0xc0, !PT ;  /* 0x0000ffff11147812 */ /* 0x000fe400078ec0ff */
[----:B------:R-:W-:Y:S02]  /*b170*/  PRMT R17, R10, 0x3340, R12 ;  /* 0x000033400a117816 */ /* 0x000fe4000000000c */
[----:B------:R-:W-:-:S04]  /*b180*/  LOP3.LUT R19, R19, 0xffff, RZ, 0xc0, !PT ;  /* 0x0000ffff13137812 */ /* 0x000fc800078ec0ff */
[----:B------:R-:W-:Y:S02]  /*b190*/  PRMT R19, R20, 0x3340, R19 ;  /* 0x0000334014137816 */ /* 0x000fe40000000013 */
[----:B----4-:R-:W-:Y:S02]  /*b1a0*/  SHF.R.U32.HI R12, RZ, 0x8, R23 ;  /* 0x00000008ff0c7819 */ /* 0x010fe40000011617 */
[----:B------:R-:W-:Y:S02]  /*b1b0*/  SHF.R.U32.HI R23, RZ, 0x8, R6 ;  /* 0x00000008ff177819 */ /* 0x000fe40000011606 */
[----:B------:R-:W-:Y:S02]  /*b1c0*/  SHF.R.U32.HI R20, RZ, 0x8, R8 ;  /* 0x00000008ff147819 */ /* 0x000fe40000011608 */
[----:B------:R-:W-:Y:S02]  /*b1d0*/  LOP3.LUT R23, R23, 0xffff, RZ, 0xc0, !PT ;  /* 0x0000ffff17177812 */ /* 0x000fe400078ec0ff */
[----:B------:R-:W-:-:S02]  /*b1e0*/  LOP3.LUT R8, R12, 0xffff, RZ, 0xc0, !PT ;  /* 0x0000ffff0c087812 */ /* 0x000fc400078ec0ff */
[----:B------:R-:W-:Y:S02]  /*b1f0*/  SHF.R.U32.HI R6, RZ, 0x8, R22 ;  /* 0x00000008ff067819 */ /* 0x000fe40000011616 */
[----:B------:R-:W-:Y:S02]  /*b200*/  SHF.R.U32.HI R22, RZ, 0x8, R27 ;  /* 0x00000008ff167819 */ /* 0x000fe4000001161b */
[----:B------:R-:W-:Y:S01]  /*b210*/  LOP3.LUT R6, R6, 0xffff, RZ, 0xc0, !PT ;  /* 0x0000ffff06067812 */ /* 0x000fe200078ec0ff */
[----:B------:R-:W4:Y:S01]  /*b220*/  LDL.LU R27, [R1+0x38] ;  /* 0x00003800011b7983 */ /* 0x000f220000300800 */
[----:B------:R-:W-:Y:S02]  /*b230*/  LOP3.LUT R22, R22, 0xffff, RZ, 0xc0, !PT ;  /* 0x0000ffff16167812 */ /* 0x000fe400078ec0ff */
[----:B------:R-:W-:Y:S02]  /*b240*/  LOP3.LUT R12, R20, 0xffff, RZ, 0xc0, !PT ;  /* 0x0000ffff140c7812 */ /* 0x000fe400078ec0ff */
[----:B------:R-:W-:-:S02]  /*b250*/  PRMT R23, R8, 0x3340, R23 ;  /* 0x0000334008177816 */ /* 0x000fc40000000017 */
[----:B------:R-:W-:Y:S02]  /*b260*/  PRMT R22, R6, 0x3340, R22 ;  /* 0x0000334006167816 */ /* 0x000fe40000000016 */
[----:B------:R-:W-:Y:S02]  /*b270*/  SHF.R.U32.HI R2, RZ, 0x8, R2 ;  /* 0x00000008ff027819 */ /* 0x000fe40000011602 */
[----:B------:R-:W-:Y:S02]  /*b280*/  SHF.R.U32.HI R3, RZ, 0x8, R3 ;  /* 0x00000008ff037819 */ /* 0x000fe40000011603 */
[----:B------:R-:W-:Y:S02]  /*b290*/  LOP3.LUT R2, R2, 0xffff, RZ, 0xc0, !PT ;  /* 0x0000ffff02027812 */ /* 0x000fe400078ec0ff */
[----:B------:R-:W-:Y:S02]  /*b2a0*/  LOP3.LUT R3, R3, 0xffff, RZ, 0xc0, !PT ;  /* 0x0000ffff03037812 */ /* 0x000fe400078ec0ff */
[----:B------:R-:W-:-:S02]  /*b2b0*/  SHF.R.U32.HI R10, RZ, 0x8, R26 ;  /* 0x00000008ff0a7819 */ /* 0x000fc4000001161a */
[----:B------:R-:W4:Y:S01]  /*b2c0*/  LDL.LU R26, [R1+0x5c] ;  /* 0x00005c00011a7983 */ /* 0x000f220000300800 */
[----:B--2---:R-:W-:-:S03]  /*b2d0*/  SHF.R.U32.HI R20, RZ, 0x8, R0 ;  /* 0x00000008ff147819 */ /* 0x004fc60000011600 */
[----:B------:R-:W2:Y:S01]  /*b2e0*/  LDL.LU R0, [R1+0x4] ;  /* 0x0000040001007983 */ /* 0x000ea20000300800 */
[----:B---3--:R-:W-:Y:S02]  /*b2f0*/  SHF.R.U32.HI R6, RZ, 0x8, R28 ;  /* 0x00000008ff067819 */ /* 0x008fe4000001161c */
[----:B------:R-:W-:Y:S02]  /*b300*/  SHF.R.U32.HI R8, RZ, 0x8, R21 ;  /* 0x00000008ff087819 */ /* 0x000fe40000011615 */
[----:B------:R-:W-:Y:S02]  /*b310*/  LOP3.LUT R20, R20, 0xffff, RZ, 0xc0, !PT ;  /* 0x0000ffff14147812 */ /* 0x000fe400078ec0ff */
[----:B------:R-:W-:Y:S02]  /*b320*/  LOP3.LUT R8, R8, 0xffff, RZ, 0xc0, !PT ;  /* 0x0000ffff08087812 */ /* 0x000fe400078ec0ff */
[----:B------:R-:W-:Y:S02]  /*b330*/  LOP3.LUT R6, R6, 0xffff, RZ, 0xc0, !PT ;  /* 0x0000ffff06067812 */ /* 0x000fe400078ec0ff */
[----:B------:R-:W-:-:S02]  /*b340*/  PRMT R21, R8, 0x3340, R20 ;  /* 0x0000334008157816 */ /* 0x000fc40000000014 */
[----:B------:R-:W-:Y:S02]  /*b350*/  PRMT R8, R6, 0x3340, R1 ;  /* 0x0000334006087816 */ /* 0x000fe40000000001 */
[----:B------:R-:W3:Y:S01]  /*b360*/  LDL.LU R6, [R1+0xc] ;  /* 0x00000c0001067983 */ /* 0x000ee20000300800 */
[----:B------:R-:W-:-:S03]  /*b370*/  PRMT R28, R2, 0x3340, R3 ;  /* 0x00003340021c7816 */ /* 0x000fc60000000003 */
[----:B------:R-:W3:Y:S04]  /*b380*/  LDL.LU R2, [R1+0x34] ;  /* 0x0000340001027983 */ /* 0x000ee80000300800 */
[----:B------:R-:W3:Y:S01]  /*b390*/  LDL.LU R3, [R1+0x30] ;  /* 0x0000300001037983 */ /* 0x000ee20000300800 */
[----:B------:R-:W-:-:S04]  /*b3a0*/  SHF.R.U32.HI R4, RZ, 0x8, R4 ;  /* 0x00000008ff047819 */ /* 0x000fc80000011604 */
[----:B------:R-:W-:Y:S02]  /*b3b0*/  LOP3.LUT R4, R4, 0xffff, RZ, 0xc0, !PT ;  /* 0x0000ffff04047812 */ /* 0x000fe400078ec0ff */
[--C-:B------:R-:W-:Y:S02]  /*b3c0*/  PRMT R5, R5, 0x3340, R1.reuse ;  /* 0x0000334005057816 */ /* 0x100fe40000000001 */
[----:B------:R-:W-:Y:S02]  /*b3d0*/  PRMT R20, R4, 0x3340, R1 ;  /* 0x0000334004147816 */ /* 0x000fe40000000001 */
[----:B------:R-:W3:Y:S01]  /*b3e0*/  LDL.LU R4, [R1+0x3c] ;  /* 0x00003c0001047983 */ /* 0x000ee20000300800 */
[----:B----4-:R-:W-:-:S04]  /*b3f0*/  SHF.R.U32.HI R27, RZ, 0x8, R27 ;  /* 0x00000008ff1b7819 */ /* 0x010fc8000001161b */
[----:B------:R-:W-:Y:S02]  /*b400*/  LOP3.LUT R27, R27, 0xffff, RZ, 0xc0, !PT ;  /* 0x0000ffff1b1b7812 */ /* 0x000fe400078ec0ff */
[----:B------:R-:W-:-:S04]  /*b410*/  SHF.R.U32.HI R26, RZ, 0x8, R26 ;  /* 0x00000008ff1a7819 */ /* 0x000fc8000001161a */
[----:B------:R-:W-:Y:S02]  /*b420*/  LOP3.LUT R26, R26, 0xffff, RZ, 0xc0, !PT ;  /* 0x0000ffff1a1a7812 */ /* 0x000fe400078ec0ff */
[----:B--2---:R-:W-:Y:S02]  /*b430*/  PRMT R5, R0, 0x5410, R5 ;  /* 0x0000541000057816 */ /* 0x004fe40000000005 */
[----:B---3--:R-:W-:Y:S02]  /*b440*/  SHF.R.U32.HI R2, RZ, 0x8, R2 ;  /* 0x00000008ff027819 */ /* 0x008fe40000011602 */
[----:B------:R-:W-:Y:S02]  /*b450*/  SHF.R.U32.HI R3, RZ, 0x8, R3 ;  /* 0x00000008ff037819 */ /* 0x000fe40000011603 */
[----:B------:R-:W-:Y:S02]  /*b460*/  LOP3.LUT R2, R2, 0xffff, RZ, 0xc0, !PT ;  /* 0x0000ffff02027812 */ /* 0x000fe400078ec0ff */
[----:B------:R-:W-:-:S02]  /*b470*/  LOP3.LUT R3, R3, 0xffff, RZ, 0xc0, !PT ;  /* 0x0000ffff03037812 */ /* 0x000fc400078ec0ff */
[----:B------:R-:W-:Y:S02]  /*b480*/  PRMT R2, R27, 0x3340, R2 ;  /* 0x000033401b027816 */ /* 0x000fe40000000002 */
[----:B------:R-:W2:Y:S01]  /*b490*/  LDL.LU R27, [R1+0xac] ;  /* 0x0000ac00011b7983 */ /* 0x000ea20000300800 */
[----:B------:R-:W-:-:S03]  /*b4a0*/  PRMT R3, R26, 0x3340, R3 ;  /* 0x000033401a037816 */ /* 0x000fc60000000003 */
[----:B------:R-:W3:Y:S04]  /*b4b0*/  LDL.LU R26, [R1+0xa8] ;  /* 0x0000a800011a7983 */ /* 0x000ee80000300800 */
[----:B------:R-:W4:Y:S01]  /*b4c0*/  LDL.LU R0, [R1+0x440] ;  /* 0x0004400001007983 */ /* 0x000f220000300800 */
[----:B------:R-:W-:Y:S02]  /*b4d0*/  PRMT R24, R24, 0x3340, R1 ;  /* 0x0000334018187816 */ /* 0x000fe40000000001 */
[----:B------:R-:W-:Y:S02]  /*b4e0*/  LOP3.LUT R10, R10, 0xffff, RZ, 0xc0, !PT ;  /* 0x0000ffff0a0a7812 */ /* 0x000fe400078ec0ff */
[----:B------:R-:W-:Y:S02]  /*b4f0*/  SHF.R.U32.HI R6, RZ, 0x8, R6 ;  /* 0x00000008ff067819 */ /* 0x000fe40000011606 */
[----:B------:R-:W-:-:S02]  /*b500*/  PRMT R9, R25, 0x5410, R9 ;  /* 0x0000541019097816 */ /* 0x000fc40000000009 */
[----:B------:R-:W-:Y:S02]  /*b510*/  PRMT R12, R12, 0x3340, R1 ;  /* 0x000033400c0c7816 */ /* 0x000fe40000000001 */
[----:B------:R-:W-:Y:S02]  /*b520*/  PRMT R11, R29, 0x5410, R11 ;  /* 0x000054101d0b7816 */ /* 0x000fe4000000000b */
[----:B------:R-:W-:Y:S02]  /*b530*/  PRMT R10, R10, 0x3340, R1 ;  /* 0x000033400a0a7816 */ /* 0x000fe40000000001 */
[----:B------:R-:W-:Y:S02]  /*b540*/  PRMT R13, R13, 0x5410, R24 ;  /* 0x000054100d0d7816 */ /* 0x000fe40000000018 */
[----:B------:R-:W-:Y:S02]  /*b550*/  LOP3.LUT R6, R6, 0xffff, RZ, 0xc0, !PT ;  /* 0x0000ffff06067812 */ /* 0x000fe400078ec0ff */
[----:B------:R-:W-:-:S02]  /*b560*/  PRMT R15, R15, 0x5410, R18 ;  /* 0x000054100f0f7816 */ /* 0x000fc40000000012 */
[----:B------:R-:W-:Y:S02]  /*b570*/  PRMT R17, R17, 0x5410, R16 ;  /* 0x0000541011117816 */ /* 0x000fe40000000010 */
[----:B------:R-:W-:Y:S02]  /*b580*/  PRMT R19, R19, 0x5410, R14 ;  /* 0x0000541013137816 */ /* 0x000fe4000000000e */
[----:B------:R-:W-:Y:S02]  /*b590*/  PRMT R23, R23, 0x5410, R12 ;  /* 0x0000541017177816 */ /* 0x000fe4000000000c */
[----:B------:R-:W-:Y:S02]  /*b5a0*/  PRMT R6, R6, 0x3340, R1 ;  /* 0x0000334006067816 */ /* 0x000fe40000000001 */
[----:B------:R-:W-:Y:S02]  /*b5b0*/  PRMT R22, R22, 0x5410, R10 ;  /* 0x0000541016167816 */ /* 0x000fe4000000000a */
[----:B------:R-:W-:-:S02]  /*b5c0*/  PRMT R21, R21, 0x5410, R8 ;  /* 0x0000541015157816 */ /* 0x000fc40000000008 */
[----:B------:R-:W-:Y:S02]  /*b5d0*/  PRMT R20, R28, 0x5410, R20 ;  /* 0x000054101c147816 */ /* 0x000fe40000000014 */
[----:B------:R-:W-:Y:S02]  /*b5e0*/  PRMT R2, R2, 0x5410, R6 ;  /* 0x0000541002027816 */ /* 0x000fe40000000006 */
[----:B----4-:R-:W-:Y:S02]  /*b5f0*/  PRMT R7, R0, 0x5410, R7 ;  /* 0x0000541000077816 */ /* 0x010fe40000000007 */
[----:B------:R-:W4:Y:S04]  /*b600*/  LDL.LU R0, [R1+0x43c] ;  /* 0x00043c0001007983 */ /* 0x000f280000300800 */
[----:B------:R-:W2:Y:S04]  /*b610*/  LDL.LU R25, [R1+0xe0] ;  /* 0x0000e00001197983 */ /* 0x000ea80000300800 */
[----:B------:R-:W2:Y:S04]  /*b620*/  LDL.LU R29, [R1+0x438] ;  /* 0x00043800011d7983 */ /* 0x000ea80000300800 */
[----:B------:R-:W2:Y:S04]  /*b630*/  LDL.LU R24, [R1+0x88] ;  /* 0x0000880001187983 */ /* 0x000ea80000300800 */
[----:B------:R-:W2:Y:S04]  /*b640*/  LDL.LU R18, [R1+0x8c] ;  /* 0x00008c0001127983 */ /* 0x000ea80000300800 */
[----:B------:R-:W2:Y:S04]  /*b650*/  LDL.LU R16, [R1+0xc0] ;  /* 0x0000c00001107983 */ /* 0x000ea80000300800 */
[----:B------:R-:W2:Y:S04]  /*b660*/  LDL.LU R14, [R1+0xa4] ;  /* 0x0000a400010e7983 */ /* 0x000ea80000300800 */
[----:B------:R-:W2:Y:S04]  /*b670*/  LDL.LU R12, [R1+0x234] ;  /* 0x00023400010c7983 */ /* 0x000ea80000300800 */
[----:B------:R-:W3:Y:S04]  /*b680*/  LDL.LU R10, [R1+0xcc] ;  /* 0x0000cc00010a7983 */ /* 0x000ee80000300800 */
[----:B------:R-:W3:Y:S04]  /*b690*/  LDL.LU R8, [R1+0x230] ;  /* 0x0002300001087983 */ /* 0x000ee80000300800 */
[----:B------:R-:W4:Y:S04]  /*b6a0*/  LDL.LU R28, [R1+0x90] ;  /* 0x00009000011c7983 */ /* 0x000f280000300800 */
[----:B------:R-:W4:Y:S01]  /*b6b0*/  LDL.LU R6, [R1+0xa0] ;  /* 0x0000a00001067983 */ /* 0x000f220000300800 */
[----:B------:R-:W-:-:S04]  /*b6c0*/  SHF.R.U32.HI R4, RZ, 0x8, R4 ;  /* 0x00000008ff047819 */ /* 0x000fc80000011604 */
[----:B------:R-:W-:-:S04]  /*b6d0*/  LOP3.LUT R4, R4, 0xffff, RZ, 0xc0, !PT ;  /* 0x0000ffff04047812 */ /* 0x000fc800078ec0ff */
[----:B------:R-:W-:-:S04]  /*b6e0*/  PRMT R4, R4, 0x3340, R1 ;  /* 0x0000334004047816 */ /* 0x000fc80000000001 */
[----:B------:R-:W-:Y:S02]  /*b6f0*/  PRMT R3, R3, 0x5410, R4 ;  /* 0x0000541003037816 */ /* 0x000fe40000000004 */
[----:B--2---:R-:W-:Y:S02]  /*b700*/  LOP3.LUT R12, R12, 0xffff, RZ, 0xc0, !PT ;  /* 0x0000ffff0c0c7812 */ /* 0x004fe400078ec0ff */
[----:B---3--:R-:W-:Y:S02]  /*b710*/  LOP3.LUT R8, R8, 0xffff, RZ, 0xc0, !PT ;  /* 0x0000ffff08087812 */ /* 0x008fe400078ec0ff */
[----:B------:R-:W-:Y:S02]  /*b720*/  LOP3.LUT R10, R10, 0xffff, RZ, 0xc0, !PT ;  /* 0x0000ffff0a0a7812 */ /* 0x000fe400078ec0ff */
[----:B------:R-:W-:Y:S02]  /*b730*/  PRMT R7, R7, 0x5210, R12 ;  /* 0x0000521007077816 */ /* 0x000fe4000000000c */
[----:B----4-:R-:W-:-:S02]  /*b740*/  PRMT R4, R6, 0x4210, R8 ;  /* 0x0000421006047816 */ /* 0x010fc40000000008 */
[----:B------:R-:W-:Y:S02]  /*b750*/  PRMT R6, R14, 0x4210, R12 ;  /* 0x000042100e067816 */ /* 0x000fe4000000000c */
[----:B------:R-:W-:Y:S02]  /*b760*/  LOP3.LUT R12, R25, 0xffff, RZ, 0xc0, !PT ;  /* 0x0000ffff190c7812 */ /* 0x000fe400078ec0ff */
[----:B------:R-:W-:Y:S01]  /*b770*/  PRMT R5, R5, 0x5210, R8 ;  /* 0x0000521005057816 */ /* 0x000fe20000000008 */
[----:B------:R-:W2:Y:S01]  /*b780*/  LDL.LU R25, [R1+0xec] ;  /* 0x0000ec0001197983 */ /* 0x000ea20000300800 */
[--C-:B------:R-:W-:Y:S02]  /*b790*/  PRMT R8, R26, 0x4210, R10.reuse ;  /* 0x000042101a087816 */ /* 0x100fe4000000000a */
[----:B------:R-:W-:Y:S01]  /*b7a0*/  PRMT R9, R9, 0x5210, R10 ;  /* 0x0000521009097816 */ /* 0x000fe2000000000a */
[----:B------:R-:W3:Y:S01]  /*b7b0*/  LDL.LU R26, [R1+0x7c] ;  /* 0x00007c00011a7983 */ /* 0x000ee20000300800 */
[----:B------:R-:W-:-:S02]  /*b7c0*/  LOP3.LUT R14, R27, 0xffff, RZ, 0xc0, !PT ;  /* 0x0000ffff1b0e7812 */ /* 0x000fc400078ec0ff */
[--C-:B------:R-:W-:Y:S01]  /*b7d0*/  PRMT R10, R28, 0x4210, R12.reuse ;  /* 0x000042101c0a7816 */ /* 0x100fe2000000000c */
[----:B------:R-:W4:Y:S01]  /*b7e0*/  LDL.LU R27, [R1+0x74] ;  /* 0x00007400011b7983 */ /* 0x000f220000300800 */
[----:B------:R-:W-:-:S03]  /*b7f0*/  PRMT R11, R11, 0x5210, R12 ;  /* 0x000052100b0b7816 */ /* 0x000fc6000000000c */
[----:B------:R-:W2:Y:S01]  /*b800*/  LDL.LU R12, [R1+0x94] ;  /* 0x00009400010c7983 */ /* 0x000ea20000300800 */
[----:B------:R-:W-:-:S03]  /*b810*/  PRMT R13, R13, 0x5210, R14 ;  /* 0x000052100d0d7816 */ /* 0x000fc6000000000e */
[----:B------:R-:W3:Y:S01]  /*b820*/  LDL.LU R28, [R1+0x54] ;  /* 0x00005400011c7983 */ /* 0x000ee20000300800 */
[----:B--2---:R-:W-:-:S03]  /*b830*/  PRMT R12, R12, 0x4210, R14 ;  /* 0x000042100c0c7816 */ /* 0x004fc6000000000e */
[----:B------:R-:W2:Y:S01]  /*b840*/  LDL.LU R14, [R1+0x9c] ;  /* 0x00009c00010e7983 */ /* 0x000ea20000300800 */
[----:B------:R-:W-:-:S04]  /*b850*/  LOP3.LUT R16, R16, 0xffff, RZ, 0xc0, !PT ;  /* 0x0000ffff10107812 */ /* 0x000fc800078ec0ff */
[--C-:B------:R-:W-:Y:S02]  /*b860*/  PRMT R15, R15, 0x5210, R16.reuse ;  /* 0x000052100f0f7816 */ /* 0x100fe40000000010 */
[----:B--2---:R-:W-:Y:S02]  /*b870*/  PRMT R14, R14, 0x4210, R16 ;  /* 0x000042100e0e7816 */ /* 0x004fe40000000010 */
[----:B------:R-:W2:Y:S01]  /*b880*/  LDL.LU R16, [R1+0x98] ;  /* 0x0000980001107983 */ /* 0x000ea20000300800 */
[----:B------:R-:W-:-:S04]  /*b890*/  LOP3.LUT R18, R18, 0xffff, RZ, 0xc0, !PT ;  /* 0x0000ffff12127812 */ /* 0x000fc800078ec0ff */
[--C-:B------:R-:W-:Y:S02]  /*b8a0*/  PRMT R17, R17, 0x5210, R18.reuse ;  /* 0x0000521011117816 */ /* 0x100fe40000000012 */
[----:B--2---:R-:W-:Y:S02]  /*b8b0*/  PRMT R16, R16, 0x4210, R18 ;  /* 0x0000421010107816 */ /* 0x004fe40000000012 */
[----:B------:R-:W2:Y:S01]  /*b8c0*/  LDL.LU R18, [R1+0x80] ;  /* 0x0000800001127983 */ /* 0x000ea20000300800 */
[----:B------:R-:W-:-:S03]  /*b8d0*/  LOP3.LUT R24, R24, 0xffff, RZ, 0xc0, !PT ;  /* 0x0000ffff18187812 */ /* 0x000fc600078ec0ff */
[----:B------:R0:W-:Y:S01]  /*b8e0*/  STSM.16.M88.4 [R0], R4 ;  /* 0x0000000400007844 */ /* 0x0001e20000000200 */
[----:B------:R-:W-:-:S03]  /*b8f0*/  PRMT R19, R19, 0x5210, R24 ;  /* 0x0000521013137816 */ /* 0x000fc60000000018 */
[----:B------:R1:W-:Y:S01]  /*b900*/  STSM.16.M88.4 [R0+0x400], R8 ;  /* 0x0004000800007844 */ /* 0x0003e20000000200 */
[----:B--2---:R-:W-:-:S03]  /*b910*/  PRMT R18, R18, 0x4210, R24 ;  /* 0x0000421012127816 */ /* 0x004fc60000000018 */
[----:B------:R-:W2:Y:S04]  /*b920*/  LDL.LU R24, [R1+0xc4] ;  /* 0x0000c40001187983 */ /* 0x000ea80000300800 */
[----:B0-----:R-:W2:Y:S04]  /*b930*/  LDL.LU R5, [R1+0x120] ;  /* 0x0001200001057983 */ /* 0x001ea80000300800 */
[----:B------:R-:W3:Y:S04]  /*b940*/  LDL.LU R6, [R1+0xe8] ;  /* 0x0000e80001067983 */ /* 0x000ee80000300800 */
[----:B------:R-:W4:Y:S04]  /*b950*/  LDL.LU R7, [R1+0xe4] ;  /* 0x0000e40001077983 */ /* 0x000f280000300800 */
[----:B-1----:R-:W4:Y:S04]  /*b960*/  LDL.LU R9, [R1+0x78] ;  /* 0x0000780001097983 */ /* 0x002f280000300800 */
[----:B------:R-:W4:Y:S04]  /*b970*/  LDL.LU R10, [R1+0xc8] ;  /* 0x0000c800010a7983 */ /* 0x000f280000300800 */
[----:B------:R-:W4:Y:S04]  /*b980*/  LDL.LU R11, [R1+0x64] ;  /* 0x00006400010b7983 */ /* 0x000f280000300800 */
[----:B------:R-:W-:Y:S04]  /*b990*/  STSM.16.M88.4 [R0+0x800], R12 ;  /* 0x0008000c00007844 */ /* 0x000fe80000000200 */
[----:B------:R-:W-:Y:S01]  /*b9a0*/  STSM.16.M88.4 [R0+0xc00], R16 ;  /* 0x000c001000007844 */ /* 0x000fe20000000200 */
[----:B------:R-:W-:Y:S01]  /*b9b0*/  BAR.SYNC.DEFER_BLOCKING 0x0 ;  /* 0x0000000000007b1d */ /* 0x000fe20000010000 */
[----:B--2---:R-:W-:-:S02]  /*b9c0*/  LOP3.LUT R4, R5, 0xffff, RZ, 0xc0, !PT ;  /* 0x0000ffff05047812 */ /* 0x004fc400078ec0ff */
[----:B------:R-:W-:Y:S02]  /*b9d0*/  LOP3.LUT R5, R25, 0xffff, RZ, 0xc0, !PT ;  /* 0x0000ffff19057812 */ /* 0x000fe400078ec0ff */
[----:B---3--:R-:W-:Y:S02]  /*b9e0*/  LOP3.LUT R6, R6, 0xffff, RZ, 0xc0, !PT ;  /* 0x0000ffff06067812 */ /* 0x008fe400078ec0ff */
[--C-:B------:R-:W-:Y:S02]  /*b9f0*/  PRMT R25, R23, 0x5210, R4.reuse ;  /* 0x0000521017197816 */ /* 0x100fe40000000004 */
[----:B----4-:R-:W-:Y:S02]  /*ba00*/  LOP3.LUT R7, R7, 0xffff, RZ, 0xc0, !PT ;  /* 0x0000ffff07077812 */ /* 0x010fe400078ec0ff */
[----:B------:R-:W-:Y:S02]  /*ba10*/  PRMT R26, R26, 0x4210, R4 ;  /* 0x000042101a1a7816 */ /* 0x000fe40000000004 */
[----:B------:R-:W-:-:S02]  /*ba20*/  PRMT R23, R9, 0x4210, R5 ;  /* 0x0000421009177816 */ /* 0x000fc40000000005 */
[----:B------:R-:W-:Y:S02]  /*ba30*/  PRMT R22, R22, 0x5210, R5 ;  /* 0x0000521016167816 */ /* 0x000fe40000000005 */
[--C-:B------:R-:W-:Y:S02]  /*ba40*/  PRMT R4, R27, 0x4210, R6.reuse ;  /* 0x000042101b047816 */ /* 0x100fe40000000006 */
[----:B------:R-:W-:Y:S02]  /*ba50*/  PRMT R5, R21, 0x5210, R6 ;  /* 0x0000521015057816 */ /* 0x000fe40000000006 */
[----:B------:R-:W-:Y:S02]  /*ba60*/  PRMT R6, R11, 0x4210, R7 ;  /* 0x000042100b067816 */ /* 0x000fe40000000007 */
[----:B------:R-:W-:Y:S02]  /*ba70*/  LOP3.LUT R11, R24, 0xffff, RZ, 0xc0, !PT ;  /* 0x0000ffff180b7812 */ /* 0x000fe400078ec0ff */
[----:B------:R-:W-:-:S02]  /*ba80*/  LOP3.LUT R9, R10, 0xffff, RZ, 0xc0, !PT ;  /* 0x0000ffff0a097812 */ /* 0x000fc400078ec0ff */
[----:B------:R-:W-:Y:S02]  /*ba90*/  PRMT R10, R29, 0x4210, R11 ;  /* 0x000042101d0a7816 */ /* 0x000fe4000000000b */
[----:B------:R-:W2:Y:S01]  /*baa0*/  LDL.LU R29, [R1+0x434] ;  /* 0x00043400011d7983 */ /* 0x000ea20000300800 */
[----:B------:R-:W0:Y:S02]  /*bab0*/  S2R R27, SR_TID.X ;  /* 0x00000000001b7919 */ /* 0x000e240000002100 */
[----:B0-----:R-:W-:-:S05]  /*bac0*/  IMAD.SHL.U32 R27, R27, 0x10, RZ ;  /* 0x000000101b1b7824 */ /* 0x001fca00078e00ff */
[----:B------:R-:W-:-:S05]  /*bad0*/  LOP3.LUT R24, R27, 0x1ff0, RZ, 0xc0, !PT ;  /* 0x00001ff01b187812 */ /* 0x000fca00078ec0ff */
[----:B------:R-:W0:Y:S04]  /*bae0*/  LDS.128 R12, [R24+UR4] ;  /* 0x00000004180c7984 */ /* 0x000e280008000c00 */
[----:B------:R-:W1:Y:S01]  /*baf0*/  LDS.128 R16, [R24+UR4+0x2000] ;  /* 0x0020000418107984 */ /* 0x000e620008000c00 */
[----:B------:R-:W-:Y:S02]  /*bb00*/  PRMT R7, R20, 0x5210, R7 ;  /* 0x0000521014077816 */ /* 0x000fe40000000007 */
[----:B------:R-:W-:Y:S02]  /*bb10*/  PRMT R8, R28, 0x4210, R9 ;  /* 0x000042101c087816 */ /* 0x000fe40000000009 */
[----:B------:R-:W3:Y:S01]  /*bb20*/  S2R R28, SR_TID.X ;  /* 0x00000000001c7919 */ /* 0x000ee20000002100 */
[----:B0-----:R-:W-:Y:S04]  /*bb30*/  STL [R1+0x430], R13 ;  /* 0x0004300d01007387 */ /* 0x001fe80000100800 */
[----:B------:R-:W-:Y:S04]  /*bb40*/  STL [R1+0x42c], R14 ;  /* 0x00042c0e01007387 */ /* 0x000fe80000100800 */
[----:B------:R-:W-:Y:S04]  /*bb50*/  STL [R1+0x428], R15 ;  /* 0x0004280f01007387 */ /* 0x000fe80000100800 */
[----:B-1----:R0:W-:Y:S04]  /*bb60*/  STL [R1+0x424], R16 ;  /* 0x0004241001007387 */ /* 0x0021e80000100800 */
[----:B------:R1:W-:Y:S04]  /*bb70*/  STL [R1+0x420], R17 ;  /* 0x0004201101007387 */ /* 0x0003e80000100800 */
[----:B------:R4:W-:Y:S04]  /*bb80*/  STL [R1+0x41c], R18 ;  /* 0x00041c1201007387 */ /* 0x0009e80000100800 */
[----:B------:R3:W-:Y:S01]  /*bb90*/  STL [R1+0x418], R19 ;  /* 0x0004181301007387 */ /* 0x0007e20000100800 */
[----:B0-----:R-:W-:-:S02]  /*bba0*/  IMAD.MOV.U32 R16, RZ, RZ, R26 ;  /* 0x000000ffff107224 */ /* 0x001fc400078e001a */
[----:B-1----:R-:W-:Y:S02]  /*bbb0*/  IMAD.MOV.U32 R17, RZ, RZ, R25 ;  /* 0x000000ffff117224 */ /* 0x002fe400078e0019 */
[----:B----4-:R-:W-:Y:S02]  /*bbc0*/  IMAD.MOV.U32 R18, RZ, RZ, R23 ;  /* 0x000000ffff127224 */ /* 0x010fe400078e0017 */
[----:B---3--:R-:W-:Y:S02]  /*bbd0*/  IMAD.MOV.U32 R19, RZ, RZ, R22 ;  /* 0x000000ffff137224 */ /* 0x008fe400078e0016 */
[----:B------:R-:W0:Y:S04]  /*bbe0*/  LDS.128 R20, [R24+UR4+0x4000] ;  /* 0x0040000418147984 */ /* 0x000e280008000c00 */
[----:B------:R-:W1:Y:S01]  /*bbf0*/  LDS.128 R24, [R24+UR4+0x6000] ;  /* 0x0060000418187984 */ /* 0x000e620008000c00 */
[----:B------:R-:W-:Y:S01]  /*bc00*/  BAR.SYNC.DEFER_BLOCKING 0x0 ;  /* 0x0000000000007b1d */ /* 0x000fe20000010000 */
[----:B------:R-:W-:-:S02]  /*bc10*/  PRMT R9, R2, 0x5210, R9 ;  /* 0x0000521002097816 */ /* 0x000fc40000000009 */
[----:B------:R-:W-:-:S03]  /*bc20*/  PRMT R11, R3, 0x5210, R11 ;  /* 0x00005210030b7816 */ /* 0x000fc6000000000b */
[----:B------:R-:W-:Y:S04]  /*bc30*/  STSM.16.M88.4 [R0], R16 ;  /* 0x0000001000007844 */ /* 0x000fe80000000200 */
[----:B------:R-:W-:Y:S04]  /*bc40*/  STSM.16.M88.4 [R0+0x400], R4 ;  /* 0x0004000400007844 */ /* 0x000fe80000000200 */
[----:B------:R3:W-:Y:S04]  /*bc50*/  STSM.16.M88.4 [R0+0x800], R8 ;  /* 0x0008000800007844 */ /* 0x0007e80000000200 */
[----:B0-----:R-:W-:Y:S04]  /*bc60*/  STL [R1+0x414], R21 ;  /* 0x0004141501007387 */ /* 0x001fe80000100800 */
[----:B------:R-:W-:Y:S01]  /*bc70*/  STL [R1+0x410], R22 ;  /* 0x0004101601007387 */ /* 0x000fe20000100800 */
[----:B---3--:R-:W-:-:S04]  /*bc80*/  SHF.R.U32.HI R11, RZ, 0x8, R28 ;  /* 0x00000008ff0b7819 */ /* 0x008fc8000001161c */
[----:B------:R-:W-:Y:S01]  /*bc90*/  SGXT.U32 R11, R11, 0x1 ;  /* 0x000000010b0b781a */ /* 0x000fe20000000000 */
[----:B------:R-:W-:Y:S04]  /*bca0*/  STL [R1+0x40c], R23 ;  /* 0x00040c1701007387 */ /* 0x000fe80000100800 */
[----:B-1----:R-:W-:Y:S04]  /*bcb0*/  STL [R1+0x408], R24 ;  /* 0x0004081801007387 */ /* 0x002fe80000100800 */
[----:B------:R-:W-:Y:S04]  /*bcc0*/  STL [R1+0x404], R25 ;  /* 0x0004041901007387 */ /* 0x000fe80000100800 */
[----:B------:R-:W-:Y:S04]  /*bcd0*/  STL [R1+0x400], R26 ;  /* 0x0004001a01007387 */ /* 0x000fe80000100800 */
[----:B------:R-:W-:Y:S01]  /*bce0*/  STL [R1+0x3fc], R27 ;  /* 0x0003fc1b01007387 */ /* 0x000fe20000100800 */
[----:B--2---:R-:W-:-:S02]  /*bcf0*/  LOP3.LUT R4, R29, 0x18, R11, 0xfe, !PT ;  /* 0x000000181d047812 */ /* 0x004fc400078efe0b */
[C-C-:B------:R-:W-:Y:S02]  /*bd00*/  LOP3.LUT R5, R29.reuse, 0x22, R11.reuse, 0xfe, !PT ;  /* 0x000000221d057812 */ /* 0x140fe400078efe0b */
[C-C-:B------:R-:W-:Y:S01]  /*bd10*/  LOP3.LUT R6, R29.reuse, 0x24, R11.reuse, 0xfe, !PT ;  /* 0x000000241d067812 */ /* 0x140fe200078efe0b */
[----:B------:R-:W-:Y:S01]  /*bd20*/  STL [R1+0x24], R4 ;  /* 0x0000240401007387 */ /* 0x000fe20000100800 */
[----:B------:R-:W-:-:S03]  /*bd30*/  LOP3.LUT R7, R29, 0x26, R11, 0xfe, !PT ;  /* 0x000000261d077812 */ /* 0x000fc600078efe0b */
[----:B------:R0:W-:Y:S04]  /*bd40*/  STL [R1+0x34], R5 ;  /* 0x0000340501007387 */ /* 0x0001e80000100800 */
[----:B------:R1:W-:Y:S01]  /*bd50*/  STL [R1+0x38], R6 ;  /* 0x0000380601007387 */ /* 0x0003e20000100800 */
[----:B0-----:R-:W-:-:S03]  /*bd60*/  LOP3.LUT R5, R29, 0x28, R11, 0xfe, !PT ;  /* 0x000000281d057812 */ /* 0x001fc600078efe0b */
[----:B------:R0:W-:Y:S01]  /*bd70*/  STL [R1+0x3c], R7 ;  /* 0x00003c0701007387 */ /* 0x0001e20000100800 */
[----:B-1----:R-:W-:-:S03]  /*bd80*/  LOP3.LUT R6, R29, 0x2a, R11, 0xfe, !PT ;  /* 0x0000002a1d067812 */ /* 0x002fc600078efe0b */
[----:B------:R1:W-:Y:S01]  /*bd90*/  STL [R1+0x40], R5 ;  /* 0x0000400501007387 */ /* 0x0003e20000100800 */
[----:B0-----:R-:W-:-:S03]  /*bda0*/  LOP3.LUT R7, R29, 0x2c, R11, 0xfe, !PT ;  /* 0x0000002c1d077812 */ /* 0x001fc600078efe0b */
[----:B------:R0:W-:Y:S01]  /*bdb0*/  STL [R1+0x44], R6 ;  /* 0x0000440601007387 */ /* 0x0001e20000100800 */
[----:B-1----:R-:W-:-:S03]  /*bdc0*/  LOP3.LUT R5, R29, 0x2e, R11, 0xfe, !PT ;  /* 0x0000002e1d057812 */ /* 0x002fc600078efe0b */
[----:B------:R1:W-:Y:S04]  /*bdd0*/  STL [R1+0x48], R7 ;  /* 0x0000480701007387 */ /* 0x0003e80000100800 */
[----:B------:R2:W-:Y:S01]  /*bde0*/  STL [R1+0x4c], R5 ;  /* 0x00004c0501007387 */ /* 0x0005e20000100800 */
[C-C-:B0-----:R-:W-:Y:S02]  /*bdf0*/  LOP3.LUT R6, R29.reuse, 0x30, R11.reuse, 0xfe, !PT ;  /* 0x000000301d067812 */ /* 0x141fe400078efe0b */
[----:B-1----:R-:W-:-:S03]  /*be00*/  LOP3.LUT R7, R29, 0x32, R11, 0xfe, !PT ;  /* 0x000000321d077812 */ /* 0x002fc600078efe0b */
[----:B------:R0:W-:Y:S01]  /*be10*/  STL [R1+0x50], R6 ;  /* 0x0000500601007387 */ /* 0x0001e20000100800 */
[----:B--2---:R-:W-:-:S03]  /*be20*/  LOP3.LUT R5, R29, 0x34, R11, 0xfe, !PT ;  /* 0x000000341d057812 */ /* 0x004fc600078efe0b */
        /* <DEDUP_REMOVED lines=144> */
[----:B------:R-:W-:Y:S04]  /*c730*/  STL [R1+0x194], R7 ;  /* 0x0001940701007387 */ /* 0x000fe80000100800 */
[----:B------:R1:W-:Y:S01]  /*c740*/  STL [R1+0x198], R5 ;  /* 0x0001980501007387 */ /* 0x0003e20000100800 */
[----:B0-----:R-:W-:-:S05]  /*c750*/  LOP3.LUT R6, R29, 0xc6, R11, 0xfe, !PT ;  /* 0x000000c61d067812 */ /* 0x001fca00078efe0b */
[----:B------:R0:W-:Y:S01]  /*c760*/  STL [R1+0x19c], R6 ;  /* 0x00019c0601007387 */ /* 0x0001e20000100800 */
[----:B-1----:R-:W-:-:S03]  /*c770*/  LOP3.LUT R5, R29, 0xc8, R11, 0xfe, !PT ;  /* 0x000000c81d057812 */ /* 0x002fc600078efe0b */
[----:B------:R-:W2:Y:S01]  /*c780*/  LDL.LU R14, [R1+0x3d8] ;  /* 0x0003d800010e7983 */ /* 0x000ea20000300800 */
[----:B------:R-:W-:-:S03]  /*c790*/  LOP3.LUT R7, R29, 0xce, R11, 0xfe, !PT ;  /* 0x000000ce1d077812 */ /* 0x000fc600078efe0b */
[----:B------:R1:W-:Y:S01]  /*c7a0*/  STL [R1+0x1a0], R5 ;  /* 0x0001a00501007387 */ /* 0x0003e20000100800 */
[----:B0-----:R-:W-:-:S05]  /*c7b0*/  LOP3.LUT R6, R29, 0xca, R11, 0xfe, !PT ;  /* 0x000000ca1d067812 */ /* 0x001fca00078efe0b */
[----:B------:R0:W-:Y:S01]  /*c7c0*/  STL [R1+0x1a4], R6 ;  /* 0x0001a40601007387 */ /* 0x0001e20000100800 */
[----:B-1----:R-:W-:-:S05]  /*c7d0*/  LOP3.LUT R5, R29, 0xcc, R11, 0xfe, !PT ;  /* 0x000000cc1d057812 */ /* 0x002fca00078efe0b */
[----:B------:R1:W-:Y:S01]  /*c7e0*/  STL [R1+0x1a8], R5 ;  /* 0x0001a80501007387 */ /* 0x0003e20000100800 */
[----:B0-----:R-:W-:-:S03]  /*c7f0*/  LOP3.LUT R6, R29, 0xd0, R11, 0xfe, !PT ;  /* 0x000000d01d067812 */ /* 0x001fc600078efe0b */
[----:B-1----:R-:W3:Y:S04]  /*c800*/  LDL.LU R5, [R1+0x138] ;  /* 0x0001380001057983 */ /* 0x002ee80000300800 */
[----:B------:R0:W-:Y:S04]  /*c810*/  STL [R1+0x1ac], R7 ;  /* 0x0001ac0701007387 */ /* 0x0001e80000100800 */
[----:B0-----:R-:W4:Y:S04]  /*c820*/  LDL.LU R7, [R1+0x130] ;  /* 0x0001300001077983 */ /* 0x001f280000300800 */
[----:B------:R0:W-:Y:S04]  /*c830*/  STL [R1+0x1b0], R6 ;  /* 0x0001b00601007387 */ /* 0x0001e80000100800 */
[----:B0-----:R-:W4:Y:S01]  /*c840*/  LDL.LU R6, [R1+0x134] ;  /* 0x0001340001067983 */ /* 0x001f220000300800 */
[----:B------:R-:W-:-:S02]  /*c850*/  LOP3.LUT R13, R29, 0xd2, R11, 0xfe, !PT ;  /* 0x000000d21d0d7812 */ /* 0x000fc400078efe0b */
[C-C-:B------:R-:W-:Y:S02]  /*c860*/  LOP3.LUT R9, R29.reuse, 0xd4, R11.reuse, 0xfe, !PT ;  /* 0x000000d41d097812 */ /* 0x140fe400078efe0b */
[C-C-:B------:R-:W-:Y:S01]  /*c870*/  LOP3.LUT R8, R29.reuse, 0xd6, R11.reuse, 0xfe, !PT ;  /* 0x000000d61d087812 */ /* 0x140fe200078efe0b */
[----:B------:R0:W-:Y:S04]  /*c880*/  STL [R1+0x1b4], R13 ;  /* 0x0001b40d01007387 */ /* 0x0001e80000100800 */
[----:B------:R1:W-:Y:S04]  /*c890*/  STL [R1+0x1b8], R9 ;  /* 0x0001b80901007387 */ /* 0x0003e80000100800 */
[----:B------:R1:W-:Y:S01]  /*c8a0*/  STL [R1+0x1bc], R8 ;  /* 0x0001bc0801007387 */ /* 0x0003e20000100800 */
[----:B0-----:R-:W-:-:S02]  /*c8b0*/  LOP3.LUT R13, R29, 0xd8, R11, 0xfe, !PT ;  /* 0x000000d81d0d7812 */ /* 0x001fc400078efe0b */
[----:B-1----:R-:W-:-:S03]  /*c8c0*/  LOP3.LUT R9, R29, 0xda, R11, 0xfe, !PT ;  /* 0x000000da1d097812 */ /* 0x002fc600078efe0b */
[----:B------:R0:W-:Y:S01]  /*c8d0*/  STL [R1+0x1c0], R13 ;  /* 0x0001c00d01007387 */ /* 0x0001e20000100800 */
[----:B------:R-:W-:-:S03]  /*c8e0*/  LOP3.LUT R8, R29, 0xdc, R11, 0xfe, !PT ;  /* 0x000000dc1d087812 */ /* 0x000fc600078efe0b */
[----:B------:R1:W-:Y:S04]  /*c8f0*/  STL [R1+0x1c4], R9 ;  /* 0x0001c40901007387 */ /* 0x0003e80000100800 */
[----:B------:R1:W-:Y:S01]  /*c900*/  STL [R1+0x1c8], R8 ;  /* 0x0001c80801007387 */ /* 0x0003e20000100800 */
[C-C-:B0-----:R-:W-:Y:S02]  /*c910*/  LOP3.LUT R13, R29.reuse, 0xde, R11.reuse, 0xfe, !PT ;  /* 0x000000de1d0d7812 */ /* 0x141fe400078efe0b */
        /* <DEDUP_REMOVED lines=14> */
[----:B------:R-:W-:-:S05]  /*ca00*/  LOP3.LUT R8, R29, 0xec, R11, 0xfe, !PT ;  /* 0x000000ec1d087812 */ /* 0x000fca00078efe0b */
[----:B------:R1:W-:Y:S01]  /*ca10*/  STL [R1+0x1e8], R8 ;  /* 0x0001e80801007387 */ /* 0x0003e20000100800 */
[----:B0-----:R-:W-:-:S03]  /*ca20*/  LOP3.LUT R13, R29, 0xf0, R11, 0xfe, !PT ;  /* 0x000000f01d0d7812 */ /* 0x001fc600078efe0b */
[----:B------:R0:W-:Y:S01]  /*ca30*/  STL [R1+0x1ec], R9 ;  /* 0x0001ec0901007387 */ /* 0x0001e20000100800 */
[----:B-1----:R-:W-:-:S03]  /*ca40*/  LOP3.LUT R8, R29, 0xf2, R11, 0xfe, !PT ;  /* 0x000000f21d087812 */ /* 0x002fc600078efe0b */
[----:B------:R1:W-:Y:S01]  /*ca50*/  STL [R1+0x1f0], R13 ;  /* 0x0001f00d01007387 */ /* 0x0003e20000100800 */
[----:B0-----:R-:W-:-:S03]  /*ca60*/  LOP3.LUT R9, R29, 0xf4, R11, 0xfe, !PT ;  /* 0x000000f41d097812 */ /* 0x001fc600078efe0b */
[----:B------:R0:W-:Y:S01]  /*ca70*/  STL [R1+0x1f4], R8 ;  /* 0x0001f40801007387 */ /* 0x0001e20000100800 */
[C-C-:B------:R-:W-:Y:S02]  /*ca80*/  LOP3.LUT R3, R29.reuse, 0xfe, R11.reuse, 0xfe, !PT ;  /* 0x000000fe1d037812 */ /* 0x140fe400078efe0b */
[C-C-:B-1----:R-:W-:Y:S02]  /*ca90*/  LOP3.LUT R13, R29.reuse, 0xf6, R11.reuse, 0xfe, !PT ;  /* 0x000000f61d0d7812 */ /* 0x142fe400078efe0b */
[C-C-:B------:R-:W-:Y:S01]  /*caa0*/  LOP3.LUT R4, R29.reuse, 0x20, R11.reuse, 0xfe, !PT ;  /* 0x000000201d047812 */ /* 0x140fe200078efe0b */
[----:B0-----:R-:W4:Y:S04]  /*cab0*/  LDL.LU R8, [R1+0x14c] ;  /* 0x00014c0001087983 */ /* 0x001f280000300800 */
[----:B------:R0:W-:Y:S04]  /*cac0*/  STL [R1+0x1f8], R9 ;  /* 0x0001f80901007387 */ /* 0x0001e80000100800 */
[----:B0-----:R-:W4:Y:S04]  /*cad0*/  LDL.LU R9, [R1+0x13c] ;  /* 0x00013c0001097983 */ /* 0x001f280000300800 */
[----:B------:R0:W-:Y:S02]  /*cae0*/  STL [R1+0x1fc], R13 ;  /* 0x0001fc0d01007387 */ /* 0x0001e40000100800 */
[----:B0-----:R-:W-:-:S05]  /*caf0*/  LOP3.LUT R13, R29, 0xf8, R11, 0xfe, !PT ;  /* 0x000000f81d0d7812 */ /* 0x001fca00078efe0b */
[----:B------:R0:W-:Y:S01]  /*cb00*/  STL [R1+0x200], R13 ;  /* 0x0002000d01007387 */ /* 0x0001e20000100800 */
[C---:B------:R-:W-:Y:S02]  /*cb10*/  LOP3.LUT R2, R29.reuse, R11, RZ, 0xfc, !PT ;  /* 0x0000000b1d027212 */ /* 0x040fe400078efcff */
[C-C-:B------:R-:W-:Y:S02]  /*cb20*/  LOP3.LUT R10, R29.reuse, 0x2, R11.reuse, 0xfe, !PT ;  /* 0x000000021d0a7812 */ /* 0x140fe400078efe0b */
[C-C-:B------:R-:W-:Y:S02]  /*cb30*/  LOP3.LUT R28, R29.reuse, 0x4, R11.reuse, 0xfe, !PT ;  /* 0x000000041d1c7812 */ /* 0x140fe400078efe0b */
[C-C-:B0-----:R-:W-:Y:S02]  /*cb40*/  LOP3.LUT R13, R29.reuse, 0xfa, R11.reuse, 0xfe, !PT ;  /* 0x000000fa1d0d7812 */ /* 0x141fe400078efe0b */
[C-C-:B------:R-:W-:Y:S02]  /*cb50*/  LOP3.LUT R15, R29.reuse, 0x6, R11.reuse, 0xfe, !PT ;  /* 0x000000061d0f7812 */ /* 0x140fe400078efe0b */
[C-C-:B------:R-:W-:Y:S01]  /*cb60*/  LOP3.LUT R16, R29.reuse, 0x8, R11.reuse, 0xfe, !PT ;  /* 0x000000081d107812 */ /* 0x140fe200078efe0b */
[----:B------:R0:W-:Y:S01]  /*cb70*/  STL [R1+0x204], R13 ;  /* 0x0002040d01007387 */ /* 0x0001e20000100800 */
[----:B------:R-:W-:-:S02]  /*cb80*/  LOP3.LUT R17, R29, 0xa, R11, 0xfe, !PT ;  /* 0x0000000a1d117812 */ /* 0x000fc400078efe0b */
[C-C-:B------:R-:W-:Y:S02]  /*cb90*/  LOP3.LUT R18, R29.reuse, 0xc, R11.reuse, 0xfe, !PT ;  /* 0x0000000c1d127812 */ /* 0x140fe400078efe0b */
[C-C-:B------:R-:W-:Y:S02]  /*cba0*/  LOP3.LUT R19, R29.reuse, 0xe, R11.reuse, 0xfe, !PT ;  /* 0x0000000e1d137812 */ /* 0x140fe400078efe0b */
[C-C-:B------:R-:W-:Y:S02]  /*cbb0*/  LOP3.LUT R21, R29.reuse, 0x10, R11.reuse, 0xfe, !PT ;  /* 0x000000101d157812 */ /* 0x140fe400078efe0b */
[C-C-:B------:R-:W-:Y:S01]  /*cbc0*/  LOP3.LUT R22, R29.reuse, 0x12, R11.reuse, 0xfe, !PT ;  /* 0x000000121d167812 */ /* 0x140fe200078efe0b */
[----:B0-----:R-:W4:Y:S01]  /*cbd0*/  LDL.LU R13, [R1+0x430] ;  /* 0x00043000010d7983 */ /* 0x001f220000300800 */
[C-C-:B------:R-:W-:Y:S02]  /*cbe0*/  LOP3.LUT R23, R29.reuse, 0x14, R11.reuse, 0xfe, !PT ;  /* 0x000000141d177812 */ /* 0x140fe400078efe0b */
[----:B------:R-:W-:-:S02]  /*cbf0*/  LOP3.LUT R24, R29, 0x16, R11, 0xfe, !PT ;  /* 0x000000161d187812 */ /* 0x000fc400078efe0b */
[C-C-:B------:R-:W-:Y:S02]  /*cc00*/  LOP3.LUT R25, R29.reuse, 0x1a, R11.reuse, 0xfe, !PT ;  /* 0x0000001a1d197812 */ /* 0x140fe400078efe0b */
[C-C-:B------:R-:W-:Y:S02]  /*cc10*/  LOP3.LUT R26, R29.reuse, 0x1c, R11.reuse, 0xfe, !PT ;  /* 0x0000001c1d1a7812 */ /* 0x140fe400078efe0b */
[C-C-:B------:R-:W-:Y:S02]  /*cc20*/  LOP3.LUT R27, R29.reuse, 0x1e, R11.reuse, 0xfe, !PT ;  /* 0x0000001e1d1b7812 */ /* 0x140fe400078efe0b */
[----:B------:R-:W-:Y:S02]  /*cc30*/  LOP3.LUT R29, R29, 0xfc, R11, 0xfe, !PT ;  /* 0x000000fc1d1d7812 */ /* 0x000fe400078efe0b */
[----:B--2---:R-:W-:Y:S01]  /*cc40*/  ISETP.GE.AND P0, PT, R14, UR18, PT ;  /* 0x000000120e007c0c */ /* 0x004fe2000bf06270 */
[----:B------:R-:W0:Y:S03]  /*cc50*/  LDCU UR18, c[0x0][0x3b8] ;  /* 0x00007700ff1277ac */ /* 0x000e260008000800 */
[----:B------:R-:W-:Y:S01]  /*cc60*/  ISETP.LT.AND P1, PT, R3, UR6, !P0 ;  /* 0x0000000603007c0c */ /* 0x000fe2000c721270 */
[----:B------:R-:W1:Y:S01]  /*cc70*/  LDCU.64 UR6, c[0x0][0x390] ;  /* 0x00007200ff0677ac */ /* 0x000e620008000a00 */
[----:B------:R-:W-:Y:S01]  /*cc80*/  ISETP.LT.AND P3, PT, R4, UR5, !P0 ;  /* 0x0000000504007c0c */ /* 0x000fe2000c761270 */
[----:B------:R-:W2:Y:S01]  /*cc90*/  LDCU UR5, c[0x0][0x3b4] ;  /* 0x00007680ff0577ac */ /* 0x000ea20008000800 */
[----:B---3--:R-:W-:-:S02]  /*cca0*/  LOP3.LUT R3, R5, 0xffff, RZ, 0xc0, !PT ;  /* 0x0000ffff05037812 */ /* 0x008fc400078ec0ff */
[----:B----4-:R-:W-:-:S04]  /*ccb0*/  LOP3.LUT R7, R7, 0xffff, RZ, 0xc0, !PT ;  /* 0x0000ffff07077812 */ /* 0x010fc800078ec0ff */
[----:B------:R-:W-:Y:S02]  /*ccc0*/  PRMT R5, R7, 0x3340, R1 ;  /* 0x0000334007057816 */ /* 0x000fe40000000001 */
[----:B------:R-:W-:-:S04]  /*ccd0*/  LOP3.LUT R4, R6, 0xffff, RZ, 0xc0, !PT ;  /* 0x0000ffff06047812 */ /* 0x000fc800078ec0ff */
[----:B------:R-:W-:-:S04]  /*cce0*/  PRMT R6, R3, 0x3340, R4 ;  /* 0x0000334003067816 */ /* 0x000fc80000000004 */
[----:B------:R-:W-:Y:S02]  /*ccf0*/  PRMT R11, R6, 0x5410, R5 ;  /* 0x00005410060b7816 */ /* 0x000fe40000000005 */
[----:B------:R-:W3:Y:S01]  /*cd00*/  LDL.LU R6, [R1+0x144] ;  /* 0x0001440001067983 */ /* 0x000ee20000300800 */
[----:B------:R-:W-:Y:S02]  /*cd10*/  SHF.R.U32.HI R7, RZ, 0x8, R7 ;  /* 0x00000008ff077819 */ /* 0x000fe40000011607 */
[----:B------:R-:W-:Y:S02]  /*cd20*/  SHF.R.U32.HI R4, RZ, 0x8, R4 ;  /* 0x00000008ff047819 */ /* 0x000fe40000011604 */
[----:B------:R-:W-:Y:S02]  /*cd30*/  LOP3.LUT R5, R7, 0xffff, RZ, 0xc0, !PT ;  /* 0x0000ffff07057812 */ /* 0x000fe400078ec0ff */
[----:B------:R-:W-:Y:S02]  /*cd40*/  SHF.R.U32.HI R3, RZ, 0x8, R3 ;  /* 0x00000008ff037819 */ /* 0x000fe40000011603 */
[----:B------:R-:W-:-:S02]  /*cd50*/  LOP3.LUT R4, R4, 0xffff, RZ, 0xc0, !PT ;  /* 0x0000ffff04047812 */ /* 0x000fc400078ec0ff */
[----:B------:R-:W-:-:S04]  /*cd60*/  LOP3.LUT R3, R3, 0xffff, RZ, 0xc0, !PT ;  /* 0x0000ffff03037812 */ /* 0x000fc800078ec0ff */
[----:B------:R-:W-:Y:S02]  /*cd70*/  PRMT R4, R3, 0x3340, R4 ;  /* 0x0000334003047816 */ /* 0x000fe40000000004 */
[----:B------:R-:W-:Y:S02]  /*cd80*/  LOP3.LUT R8, R8, 0xffff, RZ, 0xc0, !PT ;  /* 0x0000ffff08087812 */ /* 0x000fe400078ec0ff */
[----:B------:R-:W-:-:S04]  /*cd90*/  LOP3.LUT R9, R9, 0xffff, RZ, 0xc0, !PT ;  /* 0x0000ffff09097812 */ /* 0x000fc800078ec0ff */
[----:B------:R-:W-:Y:S02]  /*cda0*/  PRMT R3, R9, 0x3340, R1 ;  /* 0x0000334009037816 */ /* 0x000fe40000000001 */
[----:B---3--:R-:W-:-:S04]  /*cdb0*/  LOP3.LUT R7, R6, 0xffff, RZ, 0xc0, !PT ;  /* 0x0000ffff06077812 */ /* 0x008fc800078ec0ff */
[--C-:B------:R-:W-:Y:S02]  /*cdc0*/  PRMT R6, R8, 0x3340, R7.reuse ;  /* 0x0000334008067816 */ /* 0x100fe40000000007 */
[----:B------:R-:W-:Y:S02]  /*cdd0*/  SHF.R.U32.HI R8, RZ, 0x8, R8 ;  /* 0x00000008ff087819 */ /* 0x000fe40000011608 */
[----:B------:R-:W-:Y:S02]  /*cde0*/  SHF.R.U32.HI R7, RZ, 0x8, R7 ;  /* 0x00000008ff077819 */ /* 0x000fe40000011607 */
[----:B------:R-:W-:Y:S02]  /*cdf0*/  LOP3.LUT R8, R8, 0xffff, RZ, 0xc0, !PT ;  /* 0x0000ffff08087812 */ /* 0x000fe400078ec0ff */
[----:B------:R-:W-:Y:S02]  /*ce00*/  LOP3.LUT R7, R7, 0xffff, RZ, 0xc0, !PT ;  /* 0x0000ffff07077812 */ /* 0x000fe400078ec0ff */
[----:B------:R-:W-:-:S02]  /*ce10*/  PRMT R6, R6, 0x5410, R3 ;  /* 0x0000541006067816 */ /* 0x000fc40000000003 */
[----:B------:R-:W-:Y:S02]  /*ce20*/  PRMT R7, R8, 0x3340, R7 ;  /* 0x0000334008077816 */ /* 0x000fe40000000007 */
[----:B------:R-:W3:Y:S01]  /*ce30*/  LDL.LU R8, [R1+0x154] ;  /* 0x0001540001087983 */ /* 0x000ee20000300800 */
[----:B------:R-:W-:-:S03]  /*ce40*/  SHF.R.U32.HI R3, RZ, 0x8, R9 ;  /* 0x00000008ff037819 */ /* 0x000fc60000011609 */
[----:B------:R-:W4:Y:S01]  /*ce50*/  LDL.LU R9, [R1+0x15c] ;  /* 0x00015c0001097983 */ /* 0x000f220000300800 */
[----:B------:R-:W-:Y:S02]  /*ce60*/  LOP3.LUT R3, R3, 0xffff, RZ, 0xc0, !PT ;  /* 0x0000ffff03037812 */ /* 0x000fe400078ec0ff */
[--C-:B------:R-:W-:Y:S02]  /*ce70*/  PRMT R5, R5, 0x3340, R1.reuse ;  /* 0x0000334005057816 */ /* 0x100fe40000000001 */
[----:B------:R-:W-:Y:S02]  /*ce80*/  PRMT R3, R3, 0x3340, R1 ;  /* 0x0000334003037816 */ /* 0x000fe40000000001 */
[----:B------:R-:W-:Y:S02]  /*ce90*/  PRMT R5, R4, 0x5410, R5 ;  /* 0x0000541004057816 */ /* 0x000fe40000000005 */
[----:B------:R-:W-:Y:S02]  /*cea0*/  PRMT R7, R7, 0x5410, R3 ;  /* 0x0000541007077816 */ /* 0x000fe40000000003 */
[C---:B------:R-:W-:Y:S01]  /*ceb0*/  ISETP.LT.AND P2, PT, R2.reuse, UR19, !P0 ;  /* 0x0000001302007c0c */ /* 0x040fe2000c741270 */
[----:B------:R-:W-:Y:S01]  /*cec0*/  IMAD R2, R2, UR10, RZ ;  /* 0x0000000a02027c24 */ /* 0x000fe2000f8e02ff */
[C---:B------:R-:W-:Y:S01]  /*ced0*/  ISETP.LT.AND P4, PT, R10.reuse, UR20, !P0 ;  /* 0x000000140a007c0c */ /* 0x040fe2000c781270 */
[----:B------:R-:W-:Y:S01]  /*cee0*/  IMAD R10, R10, UR11, RZ ;  /* 0x0000000b0a0a7c24 */ /* 0x000fe2000f8e02ff */
[----:B------:R-:W0:Y:S01]  /*cef0*/  LDCU UR19, c[0x0][0x3b8] ;  /* 0x00007700ff1377ac */ /* 0x000e220008000800 */
[----:B------:R-:W0:Y:S01]  /*cf00*/  LDCU UR20, c[0x0][0x39c] ;  /* 0x00007380ff1477ac */ /* 0x000e220008000800 */
[----:B------:R-:W0:Y:S01]  /*cf10*/  LDCU UR10, c[0x0][0x3b8] ;  /* 0x00007700ff0a77ac */ /* 0x000e220008000800 */
[----:B------:R-:W0:Y:S01]  /*cf20*/  LDCU UR11, c[0x0][0x3b8] ;  /* 0x00007700ff0b77ac */ /* 0x000e220008000800 */
[----:B---3--:R-:W-:-:S02]  /*cf30*/  LOP3.LUT R8, R8, 0xffff, RZ, 0xc0, !PT ;  /* 0x0000ffff08087812 */ /* 0x008fc400078ec0ff */
[----:B----4-:R-:W-:Y:S02]  /*cf40*/  LOP3.LUT R3, R9, 0xffff, RZ, 0xc0, !PT ;  /* 0x0000ffff09037812 */ /* 0x010fe400078ec0ff */
[--C-:B------:R-:W-:Y:S02]  /*cf50*/  PRMT R6, R6, 0x4210, R8.reuse ;  /* 0x0000421006067816 */ /* 0x100fe40000000008 */
[--C-:B------:R-:W-:Y:S02]  /*cf60*/  PRMT R4, R11, 0x4210, R3.reuse ;  /* 0x000042100b047816 */ /* 0x100fe40000000003 */
[----:B------:R-:W-:Y:S02]  /*cf70*/  PRMT R5, R5, 0x5210, R3 ;  /* 0x0000521005057816 */ /* 0x000fe40000000003 */
[----:B------:R-:W-:-:S05]  /*cf80*/  PRMT R7, R7, 0x5210, R8 ;  /* 0x0000521007077816 */ /* 0x000fca0000000008 */
[----:B------:R3:W-:Y:S01]  /*cf90*/  STSM.16.M88.4 [R0+0xc00], R4 ;  /* 0x000c000400007844 */ /* 0x0007e20000000200 */
[----:B--2---:R-:W-:Y:S01]  /*cfa0*/  IMAD R11, R14, UR5, RZ ;  /* 0x000000050e0b7c24 */ /* 0x004fe2000f8e02ff */
[----:B------:R-:W2:Y:S02]  /*cfb0*/  LDCU UR5, c[0x0][0x3b8] ;  /* 0x00007700ff0577ac */ /* 0x000ea40008000800 */
[----:B------:R-:W4:Y:S01]  /*cfc0*/  LDL.LU R14, [R1+0x42c] ;  /* 0x00042c00010e7983 */ /* 0x000f220000300800 */
[----:B------:R-:W-:Y:S01]  /*cfd0*/  BAR.SYNC.DEFER_BLOCKING 0x0 ;  /* 0x0000000000007b1d */ /* 0x000fe20000010000 */
[----:B-1----:R-:W-:-:S04]  /*cfe0*/  IADD3 R3, P5, PT, R11, UR6, RZ ;  /* 0x000000060b037c10 */ /* 0x002fc8000ffbe0ff */
[----:B------:R-:W-:Y:S01]  /*cff0*/  LEA.HI.X.SX32 R11, R11, UR7, 0x1, P5 ;  /* 0x000000070b0b7c11 */ /* 0x000fe2000a8f0eff */
[----:B------:R-:W1:Y:S01]  /*d000*/  LDCU UR6, c[0x0][0x3b8] ;  /* 0x00007700ff0677ac */ /* 0x000e620008000800 */
[-C--:B------:R-:W-:Y:S02]  /*d010*/  IADD3 R8, P6, PT, R2, R3.reuse, RZ ;  /* 0x0000000302087210 */ /* 0x080fe40007fde0ff */
[----:B---3--:R-:W-:Y:S01]  /*d020*/  IADD3 R4, P5, PT, R10, R3, RZ ;  /* 0x000000030a047210 */ /* 0x008fe20007fbe0ff */
[----:B------:R-:W3:Y:S01]  /*d030*/  LDCU UR7, c[0x0][0x3b8] ;  /* 0x00007700ff0777ac */ /* 0x000ee20008000800 */
[-C--:B------:R-:W-:Y:S02]  /*d040*/  LEA.HI.X.SX32 R9, R2, R11.reuse, 0x1, P6 ;  /* 0x0000000b02097211 */ /* 0x080fe400030f0eff */
[----:B------:R-:W-:Y:S02]  /*d050*/  PRMT R0, R12, 0x7770, RZ ;  /* 0x000077700c007816 */ /* 0x000fe400000000ff */
[C---:B------:R-:W-:Y:S01]  /*d060*/  ISETP.LT.AND P6, PT, R28.reuse, UR21, !P0 ;  /* 0x000000151c007c0c */ /* 0x040fe2000c7c1270 */
[----:B------:R-:W-:Y:S01]  /*d070*/  IMAD R28, R28, UR12, RZ ;  /* 0x0000000c1c1c7c24 */ /* 0x000fe2000f8e02ff */
[----:B------:R-:W-:Y:S01]  /*d080*/  LEA.HI.X.SX32 R5, R10, R11, 0x1, P5 ;  /* 0x0000000b0a057211 */ /* 0x000fe200028f0eff */
[----:B------:R-:W0:Y:S01]  /*d090*/  LDCU UR12, c[0x0][0x39c] ;  /* 0x00007380ff0c77ac */ /* 0x000e220008000800 */
[----:B------:R-:W-:Y:S01]  /*d0a0*/  PRMT R6, R13, 0x7770, RZ ;  /* 0x000077700d067816 */ /* 0x000fe200000000ff */
[----:B------:R1:W-:Y:S04]  /*d0b0*/  @P2 STG.E.U8 desc[UR8][R8.64], R0 ;  /* 0x0000000008002986 */ /* 0x0003e8000c101108 */
[----:B------:R0:W-:Y:S01]  /*d0c0*/  @P4 STG.E.U8 desc[UR8][R4.64], R6 ;  /* 0x0000000604004986 */ /* 0x0001e2000c101108 */
[C---:B------:R-:W-:Y:S01]  /*d0d0*/  ISETP.LT.AND P4, PT, R15.reuse, UR22, !P0 ;  /* 0x000000160f007c0c */ /* 0x040fe2000c781270 */
[----:B-1----:R-:W-:Y:S01]  /*d0e0*/  IMAD R0, R15, UR13, RZ ;  /* 0x0000000d0f007c24 */ /* 0x002fe2000f8e02ff */
[----:B------:R-:W1:Y:S01]  /*d0f0*/  LDCU UR13, c[0x0][0x39c] ;  /* 0x00007380ff0d77ac */ /* 0x000e620008000800 */
[----:B------:R-:W2:Y:S01]  /*d100*/  LDL.LU R15, [R1+0x428] ;  /* 0x00042800010f7983 */ /* 0x000ea20000300800 */
[-C--:B0-----:R-:W-:Y:S01]  /*d110*/  IADD3 R4, P2, PT, R28, R3.reuse, RZ ;  /* 0x000000031c047210 */ /* 0x081fe20007f5e0ff */
[----:B------:R-:W-:Y:S01]  /*d120*/  IMAD R8, R16, UR14, RZ ;  /* 0x0000000e10087c24 */ /* 0x000fe2000f8e02ff */
[----:B------:R-:W-:Y:S01]  /*d130*/  IADD3 R6, P5, PT, R0, R3, RZ ;  /* 0x0000000300067210 */ /* 0x000fe20007fbe0ff */
[----:B------:R-:W0:Y:S01]  /*d140*/  LDCU UR14, c[0x0][0x39c] ;  /* 0x00007380ff0e77ac */ /* 0x000e220008000800 */
[----:B------:R-:W-:-:S02]  /*d150*/  LEA.HI.X.SX32 R5, R28, R11, 0x1, P2 ;  /* 0x0000000b1c057211 */ /* 0x000fc400010f0eff */
[----:B------:R-:W-:Y:S01]  /*d160*/  ISETP.LT.AND P2, PT, R16, UR23, !P0 ;  /* 0x0000001710007c0c */ /* 0x000fe2000c741270 */
[----:B------:R-:W0:Y:S01]  /*d170*/  LDC R28, c[0x0][0x3b8] ;  /* 0x0000ee00ff1c7b82 */ /* 0x000e220000000800 */
[----:B------:R-:W3:Y:S01]  /*d180*/  LDL.LU R16, [R1+0x424] ;  /* 0x0004240001107983 */ /* 0x000ee20000300800 */
[----:B----4-:R-:W-:-:S05]  /*d190*/  PRMT R7, R14, 0x7770, RZ ;  /* 0x000077700e077816 */ /* 0x010fca00000000ff */
[----:B------:R4:W-:Y:S02]  /*d1a0*/  @P6 STG.E.U8 desc[UR8][R4.64], R7 ;  /* 0x0000000704006986 */ /* 0x0009e4000c101108 */
[----:B----4-:R-:W-:Y:S02]  /*d1b0*/  IADD3 R4, P6, PT, R8, R3, RZ ;  /* 0x0000000308047210 */ /* 0x010fe40007fde0ff */
[-C--:B------:R-:W-:Y:S01]  /*d1c0*/  LEA.HI.X.SX32 R7, R0, R11.reuse, 0x1, P5 ;  /* 0x0000000b00077211 */ /* 0x080fe200028f0eff */
[C---:B------:R-:W-:Y:S01]  /*d1d0*/  IMAD R0, R17.reuse, UR15, RZ ;  /* 0x0000000f11007c24 */ /* 0x040fe2000f8e02ff */
[----:B------:R-:W-:Y:S01]  /*d1e0*/  LEA.HI.X.SX32 R5, R8, R11, 0x1, P6 ;  /* 0x0000000b08057211 */ /* 0x000fe200030f0eff */
[----:B------:R-:W4:Y:S01]  /*d1f0*/  LDCU UR15, c[0x0][0x39c] ;  /* 0x00007380ff0f77ac */ /* 0x000f220008000800 */
[----:B------:R-:W-:Y:S02]  /*d200*/  ISETP.LT.AND P5, PT, R17, UR24, !P0 ;  /* 0x0000001811007c0c */ /* 0x000fe4000c7a1270 */
[----:B------:R-:W4:Y:S01]  /*d210*/  LDL.LU R17, [R1+0x420] ;  /* 0x0004200001117983 */ /* 0x000f220000300800 */
[----:B--2---:R-:W-:-:S05]  /*d220*/  PRMT R9, R15, 0x7770, RZ ;  /* 0x000077700f097816 */ /* 0x004fca00000000ff */
[----:B------:R2:W-:Y:S01]  /*d230*/  @P4 STG.E.U8 desc[UR8][R6.64], R9 ;  /* 0x0000000906004986 */ /* 0x0005e2000c101108 */
[----:B---3--:R-:W-:-:S05]  /*d240*/  PRMT R8, R16, 0x7770, RZ ;  /* 0x0000777010087816 */ /* 0x008fca00000000ff */
[----:B------:R3:W-:Y:S01]  /*d250*/  @P2 STG.E.U8 desc[UR8][R4.64], R8 ;  /* 0x0000000804002986 */ /* 0x0007e2000c101108 */
[C---:B------:R-:W-:Y:S01]  /*d260*/  ISETP.LT.AND P4, PT, R18.reuse, UR25, !P0 ;  /* 0x0000001912007c0c */ /* 0x040fe2000c781270 */
[----:B--2---:R-:W-:Y:S02]  /*d270*/  IMAD R7, R18, UR16, RZ ;  /* 0x0000001012077c24 */ /* 0x004fe4000f8e02ff */
[----:B------:R-:W2:Y:S01]  /*d280*/  LDL.LU R18, [R1+0x41c] ;  /* 0x00041c0001127983 */ /* 0x000ea20000300800 */
[----:B---3--:R-:W-:-:S04]  /*d290*/  IADD3 R4, P2, PT, R0, R3, RZ ;  /* 0x0000000300047210 */ /* 0x008fc80007f5e0ff */
[----:B------:R-:W-:Y:S01]  /*d2a0*/  LEA.HI.X.SX32 R5, R0, R11, 0x1, P2 ;  /* 0x0000000b00057211 */ /* 0x000fe200010f0eff */
[C---:B------:R-:W-:Y:S01]  /*d2b0*/  IMAD R0, R19.reuse, UR17, RZ ;  /* 0x0000001113007c24 */ /* 0x040fe2000f8e02ff */
[----:B------:R-:W-:Y:S02]  /*d2c0*/  ISETP.LT.AND P2, PT, R19, UR26, !P0 ;  /* 0x0000001a13007c0c */ /* 0x000fe4000c741270 */
[----:B------:R-:W3:Y:S01]  /*d2d0*/  LDL.LU R19, [R1+0x418] ;  /* 0x0004180001137983 */ /* 0x000ee20000300800 */
[----:B------:R-:W-:-:S03]  /*d2e0*/  IADD3 R6, P6, PT, R7, R3, RZ ;  /* 0x0000000307067210 */ /* 0x000fc60007fde0ff */
[----:B------:R-:W3:Y:S01]  /*d2f0*/  LDL.LU R10, [R1+0x24] ;  /* 0x00002400010a7983 */ /* 0x000ee20000300800 */
[----:B------:R-:W-:Y:S02]  /*d300*/  LEA.HI.X.SX32 R7, R7, R11, 0x1, P6 ;  /* 0x0000000b07077211 */ /* 0x000fe400030f0eff */
[----:B------:R-:W-:Y:S02]  /*d310*/  ISETP.LT.AND P6, PT, R21, UR27, !P0 ;  /* 0x0000001b15007c0c */ /* 0x000fe4000c7c1270 */
[----:B----4-:R-:W-:-:S05]  /*d320*/  PRMT R8, R17, 0x7770, RZ ;  /* 0x0000777011087816 */ /* 0x010fca00000000ff */
[----:B------:R4:W-:Y:S02]  /*d330*/  @P5 STG.E.U8 desc[UR8][R4.64], R8 ;  /* 0x0000000804005986 */ /* 0x0009e4000c101108 */
[C---:B----4-:R-:W-:Y:S01]  /*d340*/  IADD3 R4, P5, PT, R0.reuse, R3, RZ ;  /* 0x0000000300047210 */ /* 0x050fe20007fbe0ff */
[----:B------:R-:W-:Y:S02]  /*d350*/  IMAD R8, R21, UR18, RZ ;  /* 0x0000001215087c24 */ /* 0x000fe4000f8e02ff */
[----:B------:R-:W4:Y:S01]  /*d360*/  LDL.LU R21, [R1+0x414] ;  /* 0x0004140001157983 */ /* 0x000f220000300800 */
[----:B------:R-:W-:Y:S02]  /*d370*/  LEA.HI.X.SX32 R5, R0, R11, 0x1, P5 ;  /* 0x0000000b00057211 */ /* 0x000fe400028f0eff */
[----:B--2---:R-:W-:-:S05]  /*d380*/  PRMT R9, R18, 0x7770, RZ ;  /* 0x0000777012097816 */ /* 0x004fca00000000ff */
[----:B------:R-:W-:Y:S01]  /*d390*/  @P4 STG.E.U8 desc[UR8][R6.64], R9 ;  /* 0x0000000906004986 */ /* 0x000fe2000c101108 */
[----:B------:R-:W-:Y:S02]  /*d3a0*/  ISETP.LT.AND P4, PT, R22, UR28, !P0 ;  /* 0x0000001c16007c0c */ /* 0x000fe4000c781270 */
[----:B---3--:R-:W-:-:S05]  /*d3b0*/  PRMT R0, R19, 0x7770, RZ ;  /* 0x0000777013007816 */ /* 0x008fca00000000ff */
[----:B------:R2:W-:Y:S02]  /*d3c0*/  @P2 STG.E.U8 desc[UR8][R4.64], R0 ;  /* 0x0000000004002986 */ /* 0x0005e4000c101108 */
[----:B--2---:R-:W-:Y:S01]  /*d3d0*/  IMAD R0, R22, UR19, RZ ;  /* 0x0000001316007c24 */ /* 0x004fe2000f8e02ff */
[C---:B------:R-:W-:Y:S01]  /*d3e0*/  IADD3 R4, P2, PT, R8.reuse, R3, RZ ;  /* 0x0000000308047210 */ /* 0x040fe20007f5e0ff */
[----:B------:R-:W2:Y:S03]  /*d3f0*/  LDL.LU R22, [R1+0x410] ;  /* 0x0004100001167983 */ /* 0x000ea60000300800 */
[----:B------:R-:W-:Y:S01]  /*d400*/  LEA.HI.X.SX32 R5, R8, R11, 0x1, P2 ;  /* 0x0000000b08057211 */ /* 0x000fe200010f0eff */
[C---:B------:R-:W-:Y:S01]  /*d410*/  IMAD R8, R23.reuse, UR5, RZ ;  /* 0x0000000517087c24 */ /* 0x040fe2000f8e02ff */
[----:B------:R-:W-:Y:S01]  /*d420*/  ISETP.LT.AND P2, PT, R23, UR20, !P0 ;  /* 0x0000001417007c0c */ /* 0x000fe2000c741270 */
[----:B------:R-:W3:Y:S01]  /*d430*/  LDCU UR5, c[0x0][0x3b8] ;  /* 0x00007700ff0577ac */ /* 0x000ee20008000800 */
[----:B------:R-:W3:Y:S01]  /*d440*/  LDL.LU R23, [R1+0x40c] ;  /* 0x00040c0001177983 */ /* 0x000ee20000300800 */
[----:B------:R-:W-:-:S02]  /*d450*/  PRMT R7, R20, 0x7770, RZ ;  /* 0x0000777014077816 */ /* 0x000fc400000000ff */
[----:B------:R-:W-:-:S03]  /*d460*/  IADD3 R6, P5, PT, R0, R3, RZ ;  /* 0x0000000300067210 */ /* 0x000fc60007fbe0ff */
[----:B------:R0:W-:Y:S02]  /*d470*/  @P6 STG.E.U8 desc[UR8][R4.64], R7 ;  /* 0x0000000704006986 */ /* 0x0001e4000c101108 */
[----:B0-----:R-:W-:Y:S01]  /*d480*/  LEA.HI.X.SX32 R7, R0, R11, 0x1, P5 ;  /* 0x0000000b00077211 */ /* 0x001fe200028f0eff */
[C---:B------:R-:W-:Y:S01]  /*d490*/  IMAD R0, R24.reuse, UR6, RZ ;  /* 0x0000000618007c24 */ /* 0x040fe2000f8e02ff */
[----:B------:R-:W-:Y:S01]  /*d4a0*/  ISETP.LT.AND P5, PT, R24, UR12, !P0 ;  /* 0x0000000c18007c0c */ /* 0x000fe2000c7a1270 */
[----:B------:R-:W0:Y:S01]  /*d4b0*/  LDCU UR6, c[0x0][0x39c] ;  /* 0x00007380ff0677ac */ /* 0x000e220008000800 */
[----:B------:R-:W3:Y:S01]  /*d4c0*/  LDL.LU R24, [R1+0x408] ;  /* 0x0004080001187983 */ /* 0x000ee20000300800 */
[C---:B------:R-:W-:Y:S01]  /*d4d0*/  IADD3 R4, P6, PT, R8.reuse, R3, RZ ;  /* 0x0000000308047210 */ /* 0x040fe20007fde0ff */
[----:B------:R-:W0:Y:S03]  /*d4e0*/  LDCU UR12, c[0x0][0x39c] ;  /* 0x00007380ff0c77ac */ /* 0x000e260008000800 */
[----:B------:R-:W-:-:S02]  /*d4f0*/  LEA.HI.X.SX32 R5, R8, R11, 0x1, P6 ;  /* 0x0000000b08057211 */ /* 0x000fc400030f0eff */
[----:B----4-:R-:W-:-:S05]  /*d500*/  PRMT R9, R21, 0x7770, RZ ;  /* 0x0000777015097816 */ /* 0x010fca00000000ff */
[----:B------:R4:W-:Y:S02]  /*d510*/  @P4 STG.E.U8 desc[UR8][R6.64], R9 ;  /* 0x0000000906004986 */ /* 0x0009e4000c101108 */
[----:B----4-:R-:W-:-:S04]  /*d520*/  IADD3 R6, P4, PT, R0, R3, RZ ;  /* 0x0000000300067210 */ /* 0x010fc80007f9e0ff */
[----:B------:R-:W-:Y:S01]  /*d530*/  LEA.HI.X.SX32 R7, R0, R11, 0x1, P4 ;  /* 0x0000000b00077211 */ /* 0x000fe200020f0eff */
[----:B------:R-:W-:Y:S01]  /*d540*/  IMAD R0, R10, UR7, RZ ;  /* 0x000000070a007c24 */ /* 0x000fe2000f8e02ff */
[----:B------:R-:W-:Y:S01]  /*d550*/  ISETP.LT.AND P4, PT, R25, UR14, !P0 ;  /* 0x0000000e19007c0c */ /* 0x000fe2000c781270 */
[----:B------:R-:W4:Y:S01]  /*d560*/  LDCU UR7, c[0x0][0x39c] ;  /* 0x00007380ff0777ac */ /* 0x000f220008000800 */
[----:B--2---:R-:W-:-:S05]  /*d570*/  PRMT R8, R22, 0x7770, RZ ;  /* 0x0000777016087816 */ /* 0x004fca00000000ff */
[----:B------:R3:W-:Y:S02]  /*d580*/  @P2 STG.E.U8 desc[UR8][R4.64], R8 ;  /* 0x0000000804002986 */ /* 0x0007e4000c101108 */
[----:B---3--:R-:W-:Y:S01]  /*d590*/  PRMT R4, R23, 0x7770, RZ ;  /* 0x0000777017047816 */ /* 0x008fe200000000ff */
[----:B------:R-:W-:Y:S01]  /*d5a0*/  IMAD R8, R25, UR10, RZ ;  /* 0x0000000a19087c24 */ /* 0x000fe2000f8e02ff */
[----:B-1----:R-:W-:Y:S01]  /*d5b0*/  ISETP.LT.AND P6, PT, R10, UR13, !P0 ;  /* 0x0000000d0a007c0c */ /* 0x002fe2000c7c1270 */
[----:B------:R-:W2:Y:S01]  /*d5c0*/  LDL.LU R25, [R1+0x404] ;  /* 0x0004040001197983 */ /* 0x000ea20000300800 */
[----:B------:R-:W1:Y:S01]  /*d5d0*/  LDC R10, c[0x0][0x3b8] ;  /* 0x0000ee00ff0a7b82 */ /* 0x000e620000000800 */
[----:B------:R-:W3:Y:S02]  /*d5e0*/  LDCU UR10, c[0x0][0x39c] ;  /* 0x00007380ff0a77ac */ /* 0x000ee40008000800 */
[----:B------:R0:W-:Y:S02]  /*d5f0*/  @P5 STG.E.U8 desc[UR8][R6.64], R4 ;  /* 0x0000000406005986 */ /* 0x0001e4000c101108 */
[----:B0-----:R-:W-:-:S04]  /*d600*/  IADD3 R4, P2, PT, R0, R3, RZ ;  /* 0x0000000300047210 */ /* 0x001fc80007f5e0ff */
[----:B------:R-:W-:Y:S01]  /*d610*/  LEA.HI.X.SX32 R5, R0, R11, 0x1, P2 ;  /* 0x0000000b00057211 */ /* 0x000fe200010f0eff */
[C---:B------:R-:W-:Y:S01]  /*d620*/  IMAD R0, R26.reuse, UR11, RZ ;  /* 0x0000000b1a007c24 */ /* 0x040fe2000f8e02ff */
[----:B------:R-:W-:Y:S02]  /*d630*/  ISETP.LT.AND P2, PT, R26, UR15, !P0 ;  /* 0x0000000f1a007c0c */ /* 0x000fe4000c741270 */
[----:B------:R-:W3:Y:S01]  /*d640*/  LDL.LU R26, [R1+0x400] ;  /* 0x00040000011a7983 */ /* 0x000ee20000300800 */
[----:B------:R-:W-:-:S05]  /*d650*/  PRMT R9, R24, 0x7770, RZ ;  /* 0x0000777018097816 */ /* 0x000fca00000000ff */
[----:B------:R0:W-:Y:S04]  /*d660*/  @P6 STG.E.U8 desc[UR8][R4.64], R9 ;  /* 0x0000000904006986 */ /* 0x0001e8000c101108 */
[----:B0-----:R-:W4:Y:S01]  /*d670*/  LDL.LU R9, [R1+0x34] ;  /* 0x0000340001097983 */ /* 0x001f220000300800 */
[----:B------:R-:W-:-:S04]  /*d680*/  IADD3 R6, P5, PT, R8, R3, RZ ;  /* 0x0000000308067210 */ /* 0x000fc80007fbe0ff */
[----:B------:R-:W-:Y:S02]  /*d690*/  LEA.HI.X.SX32 R7, R8, R11, 0x1, P5 ;  /* 0x0000000b08077211 */ /* 0x000fe400028f0eff */
[----:B------:R-:W-:-:S04]  /*d6a0*/  IADD3 R4, P5, PT, R0, R3, RZ ;  /* 0x0000000300047210 */ /* 0x000fc80007fbe0ff */
[----:B------:R-:W-:Y:S02]  /*d6b0*/  LEA.HI.X.SX32 R5, R0, R11, 0x1, P5 ;  /* 0x0000000b00057211 */ /* 0x000fe400028f0eff */
[----:B--2---:R-:W-:-:S05]  /*d6c0*/  PRMT R8, R25, 0x7770, RZ ;  /* 0x0000777019087816 */ /* 0x004fca00000000ff */
[----:B------:R0:W-:Y:S01]  /*d6d0*/  @P4 STG.E.U8 desc[UR8][R6.64], R8 ;  /* 0x0000000806004986 */ /* 0x0001e2000c101108 */
[C---:B------:R-:W-:Y:S01]  /*d6e0*/  ISETP.LT.AND P4, PT, R27.reuse, UR6, !P0 ;  /* 0x000000061b007c0c */ /* 0x040fe2000c781270 */
[----:B------:R-:W2:Y:S02]  /*d6f0*/  LDCU UR6, c[0x0][0x39c] ;  /* 0x00007380ff0677ac */ /* 0x000ea40008000800 */
[----:B0-----:R-:W2:Y:S01]  /*d700*/  LDL.LU R8, [R1+0x3c] ;  /* 0x00003c0001087983 */ /* 0x001ea20000300800 */
[----:B------:R-:W-:Y:S01]  /*d710*/  IMAD R7, R27, UR5, RZ ;  /* 0x000000051b077c24 */ /* 0x000fe2000f8e02ff */
[----:B------:R-:W0:Y:S02]  /*d720*/  LDCU UR5, c[0x0][0x39c] ;  /* 0x00007380ff0577ac */ /* 0x000e240008000800 */
[----:B------:R-:W2:Y:S01]  /*d730*/  LDL.LU R27, [R1+0x3fc] ;  /* 0x0003fc00011b7983 */ /* 0x000ea20000300800 */
[----:B---3--:R-:W-:-:S05]  /*d740*/  PRMT R0, R26, 0x7770, RZ ;  /* 0x000077701a007816 */ /* 0x008fca00000000ff */
[----:B------:R3:W-:Y:S04]  /*d750*/  @P2 STG.E.U8 desc[UR8][R4.64], R0 ;  /* 0x0000000004002986 */ /* 0x0007e8000c101108 */
[----:B---3--:R-:W3:Y:S01]  /*d760*/  LDL.LU R5, [R1+0x38] ;  /* 0x0000380001057983 */ /* 0x008ee20000300800 */
[----:B----4-:R-:W-:Y:S02]  /*d770*/  ISETP.LT.AND P5, PT, R9, UR12, !P0 ;  /* 0x0000000c09007c0c */ /* 0x010fe4000c7a1270 */
[----:B------:R-:W4:Y:S01]  /*d780*/  LDC R9, c[0x0][0x3b8] ;  /* 0x0000ee00ff097b82 */ /* 0x000f220000000800 */
[----:B------:R-:W-:-:S04]  /*d790*/  IADD3 R6, P6, PT, R7, R3, RZ ;  /* 0x0000000307067210 */ /* 0x000fc80007fde0ff */
[----:B------:R-:W-:Y:S01]  /*d7a0*/  LEA.HI.X.SX32 R7, R7, R11, 0x1, P6 ;  /* 0x0000000b07077211 */ /* 0x000fe200030f0eff */
[----:B----4-:R-:W-:Y:S02]  /*d7b0*/  IMAD R2, R9, 0x20, R2 ;  /* 0x0000002009027824 */ /* 0x010fe400078e0202 */
[----:B------:R-:W4:Y:S03]  /*d7c0*/  LDC R9, c[0x0][0x3b8] ;  /* 0x0000ee00ff097b82 */ /* 0x000f260000000800 */
[----:B------:R-:W-:Y:S02]  /*d7d0*/  IADD3 R4, P6, PT, R2, R3, RZ ;  /* 0x0000000302047210 */ /* 0x000fe40007fde0ff */
[----:B--2---:R-:W-:-:S05]  /*d7e0*/  PRMT R0, R27, 0x7770, RZ ;  /* 0x000077701b007816 */ /* 0x004fca00000000ff */
[----:B------:R2:W-:Y:S02]  /*d7f0*/  @P4 STG.E.U8 desc[UR8][R6.64], R0 ;  /* 0x0000000006004986 */ /* 0x0005e4000c101108 */
[----:B--2---:R-:W-:Y:S01]  /*d800*/  IMAD R0, R28, 0x2, R2 ;  /* 0x000000021c007824 */ /* 0x004fe200078e0202 */
[----:B---3--:R-:W-:Y:S01]  /*d810*/  ISETP.LT.AND P2, PT, R5, UR7, !P0 ;  /* 0x0000000705007c0c */ /* 0x008fe2000c741270 */
[----:B------:R-:W2:Y:S01]  /*d820*/  LDC R28, c[0x0][0x3b8] ;  /* 0x0000ee00ff1c7b82 */ /* 0x000ea20000000800 */
[----:B------:R-:W-:Y:S01]  /*d830*/  LEA.HI.X.SX32 R5, R2, R11, 0x1, P6 ;  /* 0x0000000b02057211 */ /* 0x000fe200030f0eff */
[----:B------:R-:W3:Y:S01]  /*d840*/  LDCU UR7, c[0x0][0x39c] ;  /* 0x00007380ff0777ac */ /* 0x000ee20008000800 */
[----:B------:R-:W-:Y:S02]  /*d850*/  PRMT R2, R12, 0x7771, RZ ;  /* 0x000077710c027816 */ /* 0x000fe400000000ff */
[----:B------:R-:W-:-:S03]  /*d860*/  IADD3 R6, P6, PT, R0, R3, RZ ;  /* 0x0000000300067210 */ /* 0x000fc60007fde0ff */
[----:B------:R0:W-:Y:S01]  /*d870*/  @P3 STG.E.U8 desc[UR8][R4.64], R2 ;  /* 0x0000000204003986 */ /* 0x0001e2000c101108 */
[----:B------:R-:W-:-:S03]  /*d880*/  LEA.HI.X.SX32 R7, R0, R11, 0x1, P6 ;  /* 0x0000000b00077211 */ /* 0x000fc600030f0eff */
[----:B0-----:R-:W2:Y:S01]  /*d890*/  LDL.LU R5, [R1+0x40] ;  /* 0x0000400001057983 */ /* 0x001ea20000300800 */
[----:B-1----:R-:W-:Y:S01]  /*d8a0*/  IMAD R2, R10, 0x2, R0 ;  /* 0x000000020a027824 */ /* 0x002fe200078e0200 */
[----:B------:R-:W-:Y:S01]  /*d8b0*/  PRMT R0, R13, 0x7771, RZ ;  /* 0x000077710d007816 */ /* 0x000fe200000000ff */
[----:B------:R-:W0:Y:S04]  /*d8c0*/  LDC R10, c[0x0][0x3b8] ;  /* 0x0000ee00ff0a7b82 */ /* 0x000e280000000800 */
[----:B------:R1:W-:Y:S04]  /*d8d0*/  @P5 STG.E.U8 desc[UR8][R6.64], R0 ;  /* 0x0000000006005986 */ /* 0x0003e8000c101108 */
[----:B-1----:R-:W3:Y:S01]  /*d8e0*/  LDL.LU R7, [R1+0x44] ;  /* 0x0000440001077983 */ /* 0x002ee20000300800 */
[----:B------:R-:W-:-:S02]  /*d8f0*/  ISETP.LT.AND P4, PT, R8, UR10, !P0 ;  /* 0x0000000a08007c0c */ /* 0x000fc4000c781270 */
[C---:B------:R-:W-:Y:S01]  /*d900*/  IADD3 R4, P6, PT, R2.reuse, R3, RZ ;  /* 0x0000000302047210 */ /* 0x040fe20007fde0ff */
[----:B------:R-:W1:Y:S01]  /*d910*/  LDC R8, c[0x0][0x3b8] ;  /* 0x0000ee00ff087b82 */ /* 0x000e620000000800 */
[----:B----4-:R-:W-:Y:S01]  /*d920*/  IMAD R0, R9, 0x2, R2 ;  /* 0x0000000209007824 */ /* 0x010fe200078e0202 */
[----:B------:R-:W4:Y:S01]  /*d930*/  LDCU UR10, c[0x0][0x39c] ;  /* 0x00007380ff0a77ac */ /* 0x000f220008000800 */
[----:B------:R-:W4:Y:S01]  /*d940*/  LDL.LU R9, [R1+0x48] ;  /* 0x0000480001097983 */ /* 0x000f220000300800 */
[----:B--2---:R-:W-:Y:S01]  /*d950*/  ISETP.LT.AND P3, PT, R5, UR5, !P0 ;  /* 0x0000000505007c0c */ /* 0x004fe2000c761270 */
[----:B------:R-:W2:Y:S01]  /*d960*/  LDCU UR5, c[0x0][0x39c] ;  /* 0x00007380ff0577ac */ /* 0x000ea20008000800 */
[----:B------:R-:W-:Y:S02]  /*d970*/  LEA.HI.X.SX32 R5, R2, R11, 0x1, P6 ;  /* 0x0000000b02057211 */ /* 0x000fe400030f0eff */
[----:B------:R-:W-:Y:S02]  /*d980*/  PRMT R2, R14, 0x7771, RZ ;  /* 0x000077710e027816 */ /* 0x000fe400000000ff */
[----:B------:R-:W-:-:S03]  /*d990*/  IADD3 R6, P6, PT, R0, R3, RZ ;  /* 0x0000000300067210 */ /* 0x000fc60007fde0ff */
[----:B------:R1:W-:Y:S02]  /*d9a0*/  @P2 STG.E.U8 desc[UR8][R4.64], R2 ;  /* 0x0000000204002986 */ /* 0x0003e4000c101108 */
[----:B-1----:R-:W-:Y:S02]  /*d9b0*/  IMAD R2, R8, 0x2, R0 ;  /* 0x0000000208027824 */ /* 0x002fe400078e0200 */
[----:B------:R-:W2:Y:S01]  /*d9c0*/  LDL.LU R8, [R1+0x4c] ;  /* 0x00004c0001087983 */ /* 0x000ea20000300800 */
[----:B---3--:R-:W-:Y:S01]  /*d9d0*/  ISETP.LT.AND P5, PT, R7, UR6, !P0 ;  /* 0x0000000607007c0c */ /* 0x008fe2000c7a1270 */
[----:B------:R-:W1:Y:S01]  /*d9e0*/  LDCU UR6, c[0x0][0x39c] ;  /* 0x00007380ff0677ac */ /* 0x000e620008000800 */
[----:B------:R-:W-:Y:S02]  /*d9f0*/  LEA.HI.X.SX32 R7, R0, R11, 0x1, P6 ;  /* 0x0000000b00077211 */ /* 0x000fe400030f0eff */
[----:B------:R-:W-:Y:S02]  /*da00*/  PRMT R0, R15, 0x7771, RZ ;  /* 0x000077710f007816 */ /* 0x000fe400000000ff */
[----:B------:R-:W-:-:S03]  /*da10*/  IADD3 R4, P6, PT, R2, R3, RZ ;  /* 0x0000000302047210 */ /* 0x000fc60007fde0ff */
[----:B------:R3:W-:Y:S01]  /*da20*/  @P4 STG.E.U8 desc[UR8][R6.64], R0 ;  /* 0x0000000006004986 */ /* 0x0007e2000c101108 */
[----:B------:R-:W-:Y:S01]  /*da30*/  LEA.HI.X.SX32 R5, R2, R11, 0x1, P6 ;  /* 0x0000000b02057211 */ /* 0x000fe200030f0eff */
[----:B---3--:R-:W-:Y:S01]  /*da40*/  IMAD R0, R28, 0x2, R2 ;  /* 0x000000021c007824 */ /* 0x008fe200078e0202 */
[----:B------:R-:W-:Y:S01]  /*da50*/  PRMT R2, R16, 0x7771, RZ ;  /* 0x0000777110027816 */ /* 0x000fe200000000ff */
[----:B------:R-:W3:Y:S03]  /*da60*/  LDC R28, c[0x0][0x3b8] ;  /* 0x0000ee00ff1c7b82 */ /* 0x000ee60000000800 */
[C---:B------:R-:W-:Y:S01]  /*da70*/  IADD3 R6, P6, PT, R0.reuse, R3, RZ ;  /* 0x0000000300067210 */ /* 0x040fe20007fde0ff */
[----:B------:R0:W-:Y:S03]  /*da80*/  @P3 STG.E.U8 desc[UR8][R4.64], R2 ;  /* 0x0000000204003986 */ /* 0x0001e6000c101108 */
[----:B------:R-:W-:Y:S01]  /*da90*/  LEA.HI.X.SX32 R7, R0, R11, 0x1, P6 ;  /* 0x0000000b00077211 */ /* 0x000fe200030f0eff */
[----:B0-----:R-:W1:Y:S01]  /*daa0*/  LDL.LU R5, [R1+0x50] ;  /* 0x0000500001057983 */ /* 0x001e620000300800 */
[----:B------:R-:W-:Y:S01]  /*dab0*/  IMAD R2, R10, 0x2, R0 ;  /* 0x000000020a027824 */ /* 0x000fe200078e0200 */
[----:B------:R-:W-:Y:S01]  /*dac0*/  PRMT R0, R17, 0x7771, RZ ;  /* 0x0000777111007816 */ /* 0x000fe200000000ff */
[----:B------:R-:W0:Y:S04]  /*dad0*/  LDC R10, c[0x0][0x3b8] ;  /* 0x0000ee00ff0a7b82 */ /* 0x000e280000000800 */
[----:B------:R4:W-:Y:S04]  /*dae0*/  @P5 STG.E.U8 desc[UR8][R6.64], R0 ;  /* 0x0000000006005986 */ /* 0x0009e8000c101108 */
[----:B----4-:R-:W4:Y:S01]  /*daf0*/  LDL.LU R7, [R1+0x54] ;  /* 0x0000540001077983 */ /* 0x010f220000300800 */
[----:B------:R-:W-:Y:S01]  /*db00*/  ISETP.LT.AND P2, PT, R9, UR7, !P0 ;  /* 0x0000000709007c0c */ /* 0x000fe2000c741270 */
[----:B------:R-:W0:Y:S01]  /*db10*/  LDCU UR7, c[0x0][0x39c] ;  /* 0x00007380ff0777ac */ /* 0x000e220008000800 */
[----:B------:R-:W0:Y:S01]  /*db20*/  LDC R9, c[0x0][0x3b8] ;  /* 0x0000ee00ff097b82 */ /* 0x000e220000000800 */
[----:B------:R-:W-:Y:S01]  /*db30*/  IADD3 R4, P6, PT, R2, R3, RZ ;  /* 0x0000000302047210 */ /* 0x000fe20007fde0ff */
[----:B0-----:R-:W-:-:S02]  /*db40*/  IMAD R0, R9, 0x2, R2 ;  /* 0x0000000209007824 */ /* 0x001fc400078e0202 */
[----:B------:R-:W3:Y:S01]  /*db50*/  LDL.LU R9, [R1+0x58] ;  /* 0x0000580001097983 */ /* 0x000ee20000300800 */
[----:B--2---:R-:W-:Y:S01]  /*db60*/  ISETP.LT.AND P4, PT, R8, UR5, !P0 ;  /* 0x0000000508007c0c */ /* 0x004fe2000c781270 */
[----:B------:R-:W4:Y:S02]  /*db70*/  LDCU UR5, c[0x0][0x39c] ;  /* 0x00007380ff0577ac */ /* 0x000f240008000800 */
[----:B------:R-:W0:Y:S01]  /*db80*/  LDC R8, c[0x0][0x3b8] ;  /* 0x0000ee00ff087b82 */ /* 0x000e220000000800 */
[----:B-1----:R-:W-:Y:S01]  /*db90*/  ISETP.LT.AND P3, PT, R5, UR6, !P0 ;  /* 0x0000000605007c0c */ /* 0x002fe2000c761270 */
[----:B------:R-:W1:Y:S01]  /*dba0*/  LDCU UR6, c[0x0][0x39c] ;  /* 0x00007380ff0677ac */ /* 0x000e620008000800 */
[----:B------:R-:W-:Y:S02]  /*dbb0*/  LEA.HI.X.SX32 R5, R2, R11, 0x1, P6 ;  /* 0x0000000b02057211 */ /* 0x000fe400030f0eff */
[----:B------:R-:W-:Y:S02]  /*dbc0*/  PRMT R2, R18, 0x7771, RZ ;  /* 0x0000777112027816 */ /* 0x000fe400000000ff */
[----:B------:R-:W-:-:S03]  /*dbd0*/  IADD3 R6, P6, PT, R0, R3, RZ ;  /* 0x0000000300067210 */ /* 0x000fc60007fde0ff */
[----:B------:R0:W-:Y:S02]  /*dbe0*/  @P2 STG.E.U8 desc[UR8][R4.64], R2 ;  /* 0x0000000204002986 */ /* 0x0001e4000c101108 */
[----:B0-----:R-:W-:Y:S02]  /*dbf0*/  IMAD R2, R8, 0x2, R0 ;  /* 0x0000000208027824 */ /* 0x001fe400078e0200 */
[----:B------:R-:W1:Y:S01]  /*dc00*/  LDL.LU R8, [R1+0x5c] ;  /* 0x00005c0001087983 */ /* 0x000e620000300800 */
[----:B----4-:R-:W-:Y:S01]  /*dc10*/  ISETP.LT.AND P5, PT, R7, UR5, !P0 ;  /* 0x0000000507007c0c */ /* 0x010fe2000c7a1270 */
[----:B------:R-:W0:Y:S01]  /*dc20*/  LDCU UR5, c[0x0][0x39c] ;  /* 0x00007380ff0577ac */ /* 0x000e220008000800 */
[----:B------:R-:W-:Y:S02]  /*dc30*/  LEA.HI.X.SX32 R7, R0, R11, 0x1, P6 ;  /* 0x0000000b00077211 */ /* 0x000fe400030f0eff */
[----:B------:R-:W-:Y:S02]  /*dc40*/  PRMT R0, R19, 0x7771, RZ ;  /* 0x0000777113007816 */ /* 0x000fe400000000ff */
[----:B------:R-:W-:-:S03]  /*dc50*/  IADD3 R4, P6, PT, R2, R3, RZ ;  /* 0x0000000302047210 */ /* 0x000fc60007fde0ff */
[----:B------:R3:W-:Y:S01]  /*dc60*/  @P4 STG.E.U8 desc[UR8][R6.64], R0 ;  /* 0x0000000006004986 */ /* 0x0007e2000c101108 */
[----:B------:R-:W-:Y:S01]  /*dc70*/  LEA.HI.X.SX32 R5, R2, R11, 0x1, P6 ;  /* 0x0000000b02057211 */ /* 0x000fe200030f0eff */
[----:B---3--:R-:W-:Y:S01]  /*dc80*/  IMAD R0, R28, 0x2, R2 ;  /* 0x000000021c007824 */ /* 0x008fe200078e0202 */
[----:B------:R-:W-:Y:S01]  /*dc90*/  PRMT R2, R20, 0x7771, RZ ;  /* 0x0000777114027816 */ /* 0x000fe200000000ff */
[----:B------:R-:W2:Y:S03]  /*dca0*/  LDC R28, c[0x0][0x3b8] ;  /* 0x0000ee00ff1c7b82 */ /* 0x000ea60000000800 */
[C---:B------:R-:W-:Y:S01]  /*dcb0*/  IADD3 R6, P6, PT, R0.reuse, R3, RZ ;  /* 0x0000000300067210 */ /* 0x040fe20007fde0ff */
[----:B------:R3:W-:Y:S03]  /*dcc0*/  @P3 STG.E.U8 desc[UR8][R4.64], R2 ;  /* 0x0000000204003986 */ /* 0x0007e6000c101108 */
[----:B------:R-:W-:Y:S01]  /*dcd0*/  LEA.HI.X.SX32 R7, R0, R11, 0x1, P6 ;  /* 0x0000000b00077211 */ /* 0x000fe200030f0eff */
[----:B---3--:R-:W0:Y:S01]  /*dce0*/  LDL.LU R5, [R1+0x60] ;  /* 0x0000600001057983 */ /* 0x008e220000300800 */
[----:B------:R-:W-:Y:S01]  /*dcf0*/  IMAD R2, R10, 0x2, R0 ;  /* 0x000000020a027824 */ /* 0x000fe200078e0200 */
[----:B------:R-:W-:Y:S01]  /*dd00*/  PRMT R0, R21, 0x7771, RZ ;  /* 0x0000777115007816 */ /* 0x000fe200000000ff */
[----:B------:R-:W3:Y:S04]  /*dd10*/  LDC R10, c[0x0][0x3b8] ;  /* 0x0000ee00ff0a7b82 */ /* 0x000ee80000000800 */
[----:B------:R4:W-:Y:S04]  /*dd20*/  @P5 STG.E.U8 desc[UR8][R6.64], R0 ;  /* 0x0000000006005986 */ /* 0x0009e8000c101108 */
[----:B----4-:R-:W4:Y:S01]  /*dd30*/  LDL.LU R7, [R1+0x64] ;  /* 0x0000640001077983 */ /* 0x010f220000300800 */
[----:B------:R-:W-:Y:S01]  /*dd40*/  ISETP.LT.AND P2, PT, R9, UR7, !P0 ;  /* 0x0000000709007c0c */ /* 0x000fe2000c741270 */
[----:B------:R-:W0:Y:S01]  /*dd50*/  LDCU UR7, c[0x0][0x39c] ;  /* 0x00007380ff0777ac */ /* 0x000e220008000800 */
[----:B------:R-:W2:Y:S01]  /*dd60*/  LDC R9, c[0x0][0x3b8] ;  /* 0x0000ee00ff097b82 */ /* 0x000ea20000000800 */
[----:B------:R-:W-:Y:S01]  /*dd70*/  IADD3 R4, P6, PT, R2, R3, RZ ;  /* 0x0000000302047210 */ /* 0x000fe20007fde0ff */
[----:B--2---:R-:W-:-:S02]  /*dd80*/  IMAD R0, R9, 0x2, R2 ;  /* 0x0000000209007824 */ /* 0x004fc400078e0202 */
[----:B------:R-:W2:Y:S01]  /*dd90*/  LDL.LU R9, [R1+0x68] ;  /* 0x0000680001097983 */ /* 0x000ea20000300800 */
[----:B-1----:R-:W-:Y:S01]  /*dda0*/  ISETP.LT.AND P4, PT, R8, UR6, !P0 ;  /* 0x0000000608007c0c */ /* 0x002fe2000c781270 */
[----:B------:R-:W4:Y:S02]  /*ddb0*/  LDCU UR6, c[0x0][0x39c] ;  /* 0x00007380ff0677ac */ /* 0x000f240008000800 */
[----:B------:R-:W1:Y:S01]  /*ddc0*/  LDC R8, c[0x0][0x3b8] ;  /* 0x0000ee00ff087b82 */ /* 0x000e620000000800 */
[----:B0-----:R-:W-:Y:S01]  /*ddd0*/  ISETP.LT.AND P3, PT, R5, UR5, !P0 ;  /* 0x0000000505007c0c */ /* 0x001fe2000c761270 */
[----:B------:R-:W0:Y:S01]  /*dde0*/  LDCU UR5, c[0x0][0x39c] ;  /* 0x00007380ff0577ac */ /* 0x000e220008000800 */
[----:B------:R-:W-:Y:S02]  /*ddf0*/  LEA.HI.X.SX32 R5, R2, R11, 0x1, P6 ;  /* 0x0000000b02057211 */ /* 0x000fe400030f0eff */
[----:B------:R-:W-:Y:S02]  /*de00*/  PRMT R2, R22, 0x7771, RZ ;  /* 0x0000777116027816 */ /* 0x000fe400000000ff */
[----:B------:R-:W-:-:S03]  /*de10*/  IADD3 R6, P6, PT, R0, R3, RZ ;  /* 0x0000000300067210 */ /* 0x000fc60007fde0ff */
[----:B------:R1:W-:Y:S02]  /*de20*/  @P2 STG.E.U8 desc[UR8][R4.64], R2 ;  /* 0x0000000204002986 */ /* 0x0003e4000c101108 */
[----:B-1----:R-:W-:Y:S02]  /*de30*/  IMAD R2, R8, 0x2, R0 ;  /* 0x0000000208027824 */ /* 0x002fe400078e0200 */
[----:B------:R-:W0:Y:S01]  /*de40*/  LDL.LU R8, [R1+0x6c] ;  /* 0x00006c0001087983 */ /* 0x000e220000300800 */
[----:B----4-:R-:W-:Y:S01]  /*de50*/  ISETP.LT.AND P5, PT, R7, UR6, !P0 ;  /* 0x0000000607007c0c */ /* 0x010fe2000c7a1270 */
[----:B------:R-:W1:Y:S01]  /*de60*/  LDCU UR6, c[0x0][0x39c] ;  /* 0x00007380ff0677ac */ /* 0x000e620008000800 */
[----:B------:R-:W-:Y:S02]  /*de70*/  LEA.HI.X.SX32 R7, R0, R11, 0x1, P6 ;  /* 0x0000000b00077211 */ /* 0x000fe400030f0eff */
[----:B------:R-:W-:Y:S02]  /*de80*/  PRMT R0, R23, 0x7771, RZ ;  /* 0x0000777117007816 */ /* 0x000fe400000000ff */
[----:B------:R-:W-:-:S03]  /*de90*/  IADD3 R4, P6, PT, R2, R3, RZ ;  /* 0x0000000302047210 */ /* 0x000fc60007fde0ff */
[----:B------:R4:W-:Y:S01]  /*dea0*/  @P4 STG.E.U8 desc[UR8][R6.64], R0 ;  /* 0x0000000006004986 */ /* 0x0009e2000c101108 */
[----:B------:R-:W-:Y:S01]  /*deb0*/  LEA.HI.X.SX32 R5, R2, R11, 0x1, P6 ;  /* 0x0000000b02057211 */ /* 0x000fe200030f0eff */
[----:B----4-:R-:W-:Y:S01]  /*dec0*/  IMAD R0, R28, 0x2, R2 ;  /* 0x000000021c007824 */ /* 0x010fe200078e0202 */
[----:B------:R-:W-:Y:S01]  /*ded0*/  PRMT R2, R24, 0x7771, RZ ;  /* 0x0000777118027816 */ /* 0x000fe200000000ff */
[----:B------:R-:W4:Y:S03]  /*dee0*/  LDC R28, c[0x0][0x3b8] ;  /* 0x0000ee00ff1c7b82 */ /* 0x000f260000000800 */
[C---:B------:R-:W-:Y:S01]  /*def0*/  IADD3 R6, P6, PT, R0.reuse, R3, RZ ;  /* 0x0000000300067210 */ /* 0x040fe20007fde0ff */
[----:B------:R1:W-:Y:S03]  /*df00*/  @P3 STG.E.U8 desc[UR8][R4.64], R2 ;  /* 0x0000000204003986 */ /* 0x0003e6000c101108 */
[----:B------:R-:W-:Y:S01]  /*df10*/  LEA.HI.X.SX32 R7, R0, R11, 0x1, P6 ;  /* 0x0000000b00077211 */ /* 0x000fe200030f0eff */
[----:B-1----:R-:W4:Y:S01]  /*df20*/  LDL.LU R5, [R1+0x70] ;  /* 0x0000700001057983 */ /* 0x002f220000300800 */
[----:B---3--:R-:W-:Y:S01]  /*df30*/  IMAD R2, R10, 0x2, R0 ;  /* 0x000000020a027824 */ /* 0x008fe200078e0200 */
[----:B------:R-:W-:Y:S01]  /*df40*/  PRMT R0, R25, 0x7771, RZ ;  /* 0x0000777119007816 */ /* 0x000fe200000000ff */
[----:B------:R-:W1:Y:S04]  /*df50*/  LDC R10, c[0x0][0x3b8] ;  /* 0x0000ee00ff0a7b82 */ /* 0x000e680000000800 */
[----:B------:R3:W-:Y:S04]  /*df60*/  @P5 STG.E.U8 desc[UR8][R6.64], R0 ;  /* 0x0000000006005986 */ /* 0x0007e8000c101108 */
[----:B---3--:R-:W3:Y:S01]  /*df70*/  LDL.LU R7, [R1+0x74] ;  /* 0x0000740001077983 */ /* 0x008ee20000300800 */
[----:B--2---:R-:W-:Y:S01]  /*df80*/  ISETP.LT.AND P2, PT, R9, UR7, !P0 ;  /* 0x0000000709007c0c */ /* 0x004fe2000c741270 */
[----:B------:R-:W2:Y:S01]  /*df90*/  LDCU UR7, c[0x0][0x39c] ;  /* 0x00007380ff0777ac */ /* 0x000ea20008000800 */
[----:B------:R-:W1:Y:S01]  /*dfa0*/  LDC R9, c[0x0][0x3b8] ;  /* 0x0000ee00ff097b82 */ /* 0x000e620000000800 */
[----:B------:R-:W-:Y:S01]  /*dfb0*/  IADD3 R4, P6, PT, R2, R3, RZ ;  /* 0x0000000302047210 */ /* 0x000fe20007fde0ff */
[----:B-1----:R-:W-:-:S02]  /*dfc0*/  IMAD R0, R9, 0x2, R2 ;  /* 0x0000000209007824 */ /* 0x002fc400078e0202 */
[----:B------:R-:W2:Y:S01]  /*dfd0*/  LDL.LU R9, [R1+0x78] ;  /* 0x0000780001097983 */ /* 0x000ea20000300800 */
[----:B0-----:R-:W-:Y:S01]  /*dfe0*/  ISETP.LT.AND P4, PT, R8, UR5, !P0 ;  /* 0x0000000508007c0c */ /* 0x001fe2000c781270 */
[----:B------:R-:W3:Y:S02]  /*dff0*/  LDCU UR5, c[0x0][0x39c] ;  /* 0x00007380ff0577ac */ /* 0x000ee40008000800 */
[----:B------:R-:W0:Y:S01]  /*e000*/  LDC R8, c[0x0][0x3b8] ;  /* 0x0000ee00ff087b82 */ /* 0x000e220000000800 */
[----:B----4-:R-:W-:Y:S01]  /*e010*/  ISETP.LT.AND P3, PT, R5, UR6, !P0 ;  /* 0x0000000605007c0c */ /* 0x010fe2000c761270 */
[----:B------:R-:W1:Y:S01]  /*e020*/  LDCU UR6, c[0x0][0x39c] ;  /* 0x00007380ff0677ac */ /* 0x000e620008000800 */
[----:B------:R-:W-:Y:S02]  /*e030*/  LEA.HI.X.SX32 R5, R2, R11, 0x1, P6 ;  /* 0x0000000b02057211 */ /* 0x000fe400030f0eff */
[----:B------:R-:W-:Y:S02]  /*e040*/  PRMT R2, R26, 0x7771, RZ ;  /* 0x000077711a027816 */ /* 0x000fe400000000ff */
[----:B------:R-:W-:-:S03]  /*e050*/  IADD3 R6, P6, PT, R0, R3, RZ ;  /* 0x0000000300067210 */ /* 0x000fc60007fde0ff */
[----:B------:R0:W-:Y:S02]  /*e060*/  @P2 STG.E.U8 desc[UR8][R4.64], R2 ;  /* 0x0000000204002986 */ /* 0x0001e4000c101108 */
[----:B0-----:R-:W-:Y:S02]  /*e070*/  IMAD R2, R8, 0x2, R0 ;  /* 0x0000000208027824 */ /* 0x001fe400078e0200 */
[----:B------:R-:W1:Y:S01]  /*e080*/  LDL.LU R8, [R1+0x7c] ;  /* 0x00007c0001087983 */ /* 0x000e620000300800 */
[----:B---3--:R-:W-:Y:S01]  /*e090*/  ISETP.LT.AND P5, PT, R7, UR5, !P0 ;  /* 0x0000000507007c0c */ /* 0x008fe2000c7a1270 */
        /* <DEDUP_REMOVED lines=12> */
[----:B----4-:R-:W0:Y:S01]  /*e160*/  LDL.LU R5, [R1+0x80] ;  /* 0x0000800001057983 */ /* 0x010e220000300800 */
[----:B------:R-:W-:Y:S01]  /*e170*/  IMAD R2, R10, 0x2, R0 ;  /* 0x000000020a027824 */ /* 0x000fe200078e0200 */
[----:B------:R-:W-:Y:S01]  /*e180*/  PRMT R0, R13, 0x7772, RZ ;  /* 0x000077720d007816 */ /* 0x000fe200000000ff */
[----:B------:R-:W4:Y:S04]  /*e190*/  LDC R10, c[0x0][0x3b8] ;  /* 0x0000ee00ff0a7b82 */ /* 0x000f280000000800 */
[----:B------:R2:W-:Y:S04]  /*e1a0*/  @P5 STG.E.U8 desc[UR8][R6.64], R0 ;  /* 0x0000000006005986 */ /* 0x0005e8000c101108 */
[----:B--2---:R-:W2:Y:S01]  /*e1b0*/  LDL.LU R7, [R1+0x84] ;  /* 0x0000840001077983 */ /* 0x004ea20000300800 */
[----:B------:R-:W-:Y:S01]  /*e1c0*/  ISETP.LT.AND P2, PT, R9, UR7, !P0 ;  /* 0x0000000709007c0c */ /* 0x000fe2000c741270 */
[----:B------:R-:W0:Y:S01]  /*e1d0*/  LDCU UR7, c[0x0][0x39c] ;  /* 0x00007380ff0777ac */ /* 0x000e220008000800 */
[----:B------:R-:W3:Y:S01]  /*e1e0*/  LDC R9, c[0x0][0x3b8] ;  /* 0x0000ee00ff097b82 */ /* 0x000ee20000000800 */
[----:B------:R-:W-:Y:S01]  /*e1f0*/  IADD3 R4, P6, PT, R2, R3, RZ ;  /* 0x0000000302047210 */ /* 0x000fe20007fde0ff */
[----:B---3--:R-:W-:-:S02]  /*e200*/  IMAD R0, R9, 0x2, R2 ;  /* 0x0000000209007824 */ /* 0x008fc400078e0202 */
[----:B------:R-:W3:Y:S01]  /*e210*/  LDL.LU R9, [R1+0x88] ;  /* 0x0000880001097983 */ /* 0x000ee20000300800 */
[----:B-1----:R-:W-:Y:S01]  /*e220*/  ISETP.LT.AND P4, PT, R8, UR6, !P0 ;  /* 0x0000000608007c0c */ /* 0x002fe2000c781270 */
[----:B------:R-:W2:Y:S02]  /*e230*/  LDCU UR6, c[0x0][0x39c] ;  /* 0x00007380ff0677ac */ /* 0x000ea40008000800 */
        /* <DEDUP_REMOVED lines=9> */
[----:B--2---:R-:W-:Y:S01]  /*e2d0*/  ISETP.LT.AND P5, PT, R7, UR6, !P0 ;  /* 0x0000000607007c0c */ /* 0x004fe2000c7a1270 */
[----:B------:R-:W1:Y:S01]  /*e2e0*/  LDCU UR6, c[0x0][0x39c] ;  /* 0x00007380ff0677ac */ /* 0x000e620008000800 */
[----:B------:R-:W-:Y:S02]  /*e2f0*/  LEA.HI.X.SX32 R7, R0, R11, 0x1, P6 ;  /* 0x0000000b00077211 */ /* 0x000fe400030f0eff */
[----:B------:R-:W-:Y:S02]  /*e300*/  PRMT R0, R15, 0x7772, RZ ;  /* 0x000077720f007816 */ /* 0x000fe400000000ff */
[----:B------:R-:W-:-:S03]  /*e310*/  IADD3 R4, P6, PT, R2, R3, RZ ;  /* 0x0000000302047210 */ /* 0x000fc60007fde0ff */
[----:B------:R2:W-:Y:S01]  /*e320*/  @P4 STG.E.U8 desc[UR8][R6.64], R0 ;  /* 0x0000000006004986 */ /* 0x0005e2000c101108 */
[----:B------:R-:W-:Y:S01]  /*e330*/  LEA.HI.X.SX32 R5, R2, R11, 0x1, P6 ;  /* 0x0000000b02057211 */ /* 0x000fe200030f0eff */
[----:B--2---:R-:W-:Y:S01]  /*e340*/  IMAD R0, R28, 0x2, R2 ;  /* 0x000000021c007824 */ /* 0x004fe200078e0202 */
[----:B------:R-:W-:Y:S01]  /*e350*/  PRMT R2, R16, 0x7772, RZ ;  /* 0x0000777210027816 */ /* 0x000fe200000000ff */
[----:B------:R-:W1:Y:S03]  /*e360*/  LDL.LU R28, [R1+0x90] ;  /* 0x00009000011c7983 */ /* 0x000e660000300800 */
[C---:B------:R-:W-:Y:S01]  /*e370*/  IADD3 R6, P6, PT, R0.reuse, R3, RZ ;  /* 0x0000000300067210 */ /* 0x040fe20007fde0ff */
[----:B------:R4:W-:Y:S03]  /*e380*/  @P3 STG.E.U8 desc[UR8][R4.64], R2 ;  /* 0x0000000204003986 */ /* 0x0009e6000c101108 */
[----:B------:R-:W-:Y:S01]  /*e390*/  LEA.HI.X.SX32 R7, R0, R11, 0x1, P6 ;  /* 0x0000000b00077211 */ /* 0x000fe200030f0eff */
[----:B----4-:R-:W-:Y:S01]  /*e3a0*/  IMAD R2, R10, 0x2, R0 ;  /* 0x000000020a027824 */ /* 0x010fe200078e0200 */
[----:B------:R-:W-:Y:S01]  /*e3b0*/  PRMT R0, R17, 0x7772, RZ ;  /* 0x0000777211007816 */ /* 0x000fe200000000ff */
[----:B------:R-:W2:Y:S04]  /*e3c0*/  LDC R10, c[0x0][0x3b8] ;  /* 0x0000ee00ff0a7b82 */ /* 0x000ea80000000800 */
[----:B------:R4:W-:Y:S04]  /*e3d0*/  @P5 STG.E.U8 desc[UR8][R6.64], R0 ;  /* 0x0000000006005986 */ /* 0x0009e8000c101108 */
[----:B----4-:R-:W4:Y:S01]  /*e3e0*/  LDL.LU R7, [R1+0x94] ;  /* 0x0000940001077983 */ /* 0x010f220000300800 */
[----:B---3--:R-:W-:Y:S01]  /*e3f0*/  ISETP.LT.AND P2, PT, R9, UR7, !P0 ;  /* 0x0000000709007c0c */ /* 0x008fe2000c741270 */
[----:B------:R-:W3:Y:S01]  /*e400*/  LDCU UR7, c[0x0][0x39c] ;  /* 0x00007380ff0777ac */ /* 0x000ee20008000800 */
[----:B------:R-:W2:Y:S01]  /*e410*/  LDC R9, c[0x0][0x3b8] ;  /* 0x0000ee00ff097b82 */ /* 0x000ea20000000800 */
[----:B------:R-:W-:-:S04]  /*e420*/  IADD3 R4, P6, PT, R2, R3, RZ ;  /* 0x0000000302047210 */ /* 0x000fc80007fde0ff */
[----:B------:R-:W-:Y:S01]  /*e430*/  LEA.HI.X.SX32 R5, R2, R11, 0x1, P6 ;  /* 0x0000000b02057211 */ /* 0x000fe200030f0eff */
[----:B--2---:R-:W-:Y:S01]  /*e440*/  IMAD R0, R9, 0x2, R2 ;  /* 0x0000000209007824 */ /* 0x004fe200078e0202 */
[----:B------:R-:W-:Y:S01]  /*e450*/  PRMT R2, R18, 0x7772, RZ ;  /* 0x0000777212027816 */ /* 0x000fe200000000ff */
[----:B------:R-:W3:Y:S03]  /*e460*/  LDL.LU R9, [R1+0x98] ;  /* 0x0000980001097983 */ /* 0x000ee60000300800 */
[----:B------:R-:W-:Y:S01]  /*e470*/  IADD3 R6, P6, PT, R0, R3, RZ ;  /* 0x0000000300067210 */ /* 0x000fe20007fde0ff */
[----:B------:R2:W-:Y:S01]  /*e480*/  @P2 STG.E.U8 desc[UR8][R4.64], R2 ;  /* 0x0000000204002986 */ /* 0x0005e2000c101108 */
[----:B0-----:R-:W-:Y:S01]  /*e490*/  ISETP.LT.AND P4, PT, R8, UR5, !P0 ;  /* 0x0000000508007c0c */ /* 0x001fe2000c781270 */
[----:B------:R-:W4:Y:S01]  /*e4a0*/  LDCU UR5, c[0x0][0x39c] ;  /* 0x00007380ff0577ac */ /* 0x000f220008000800 */
[----:B------:R-:W2:Y:S01]  /*e4b0*/  LDC R8, c[0x0][0x3b8] ;  /* 0x0000ee00ff087b82 */ /* 0x000ea20000000800 */
[----:B-1----:R-:W-:Y:S01]  /*e4c0*/  ISETP.LT.AND P3, PT, R28, UR6, !P0 ;  /* 0x000000061c007c0c */ /* 0x002fe2000c761270 */
[----:B------:R-:W0:Y:S06]  /*e4d0*/  LDCU UR6, c[0x0][0x39c] ;  /* 0x00007380ff0677ac */ /* 0x000e2c0008000800 */
[----:B------:R-:W1:Y:S01]  /*e4e0*/  LDC R28, c[0x0][0x3b8] ;  /* 0x0000ee00ff1c7b82 */ /* 0x000e620000000800 */
[----:B--2---:R-:W-:-:S02]  /*e4f0*/  IMAD R2, R8, 0x2, R0 ;  /* 0x0000000208027824 */ /* 0x004fc400078e0200 */
[----:B------:R-:W2:Y:S01]  /*e500*/  LDL.LU R8, [R1+0xa0] ;  /* 0x0000a00001087983 */ /* 0x000ea20000300800 */
[----:B----4-:R-:W-:Y:S01]  /*e510*/  ISETP.LT.AND P5, PT, R7, UR5, !P0 ;  /* 0x0000000507007c0c */ /* 0x010fe2000c7a1270 */
[----:B------:R-:W2:Y:S01]  /*e520*/  LDCU UR5, c[0x0][0x39c] ;  /* 0x00007380ff0577ac */ /* 0x000ea20008000800 */
[----:B------:R-:W-:Y:S02]  /*e530*/  LEA.HI.X.SX32 R7, R0, R11, 0x1, P6 ;  /* 0x0000000b00077211 */ /* 0x000fe400030f0eff */
[----:B------:R-:W-:Y:S02]  /*e540*/  PRMT R0, R19, 0x7772, RZ ;  /* 0x0000777213007816 */ /* 0x000fe400000000ff */
[----:B------:R-:W-:-:S03]  /*e550*/  IADD3 R4, P6, PT, R2, R3, RZ ;  /* 0x0000000302047210 */ /* 0x000fc60007fde0ff */
[----:B------:R4:W-:Y:S01]  /*e560*/  @P4 STG.E.U8 desc[UR8][R6.64], R0 ;  /* 0x0000000006004986 */ /* 0x0009e2000c101108 */
[----:B------:R-:W-:Y:S01]  /*e570*/  LEA.HI.X.SX32 R5, R2, R11, 0x1, P6 ;  /* 0x0000000b02057211 */ /* 0x000fe200030f0eff */
[----:B----4-:R-:W-:Y:S02]  /*e580*/  IMAD R0, R10, 0x2, R2 ;  /* 0x000000020a007824 */ /* 0x010fe400078e0202 */
[----:B------:R-:W0:Y:S01]  /*e590*/  LDL.LU R7, [R1+0x9c] ;  /* 0x00009c0001077983 */ /* 0x000e220000300800 */
[----:B------:R-:W-:Y:S01]  /*e5a0*/  PRMT R2, R20, 0x7772, RZ ;  /* 0x0000777214027816 */ /* 0x000fe200000000ff */
[----:B------:R-:W4:Y:S04]  /*e5b0*/  LDC R10, c[0x0][0x3b8] ;  /* 0x0000ee00ff0a7b82 */ /* 0x000f280000000800 */
[----:B------:R1:W-:Y:S02]  /*e5c0*/  @P3 STG.E.U8 desc[UR8][R4.64], R2 ;  /* 0x0000000204003986 */ /* 0x0003e4000c101108 */
[----:B-1----:R-:W-:-:S02]  /*e5d0*/  IMAD R2, R28, 0x2, R0 ;  /* 0x000000021c027824 */ /* 0x002fc400078e0200 */
[----:B------:R-:W4:Y:S04]  /*e5e0*/  LDL.LU R28, [R1+0xa8] ;  /* 0x0000a800011c7983 */ /* 0x000f280000300800 */
[----:B------:R-:W4:Y:S01]  /*e5f0*/  LDL.LU R5, [R1+0xa4] ;  /* 0x0000a40001057983 */ /* 0x000f220000300800 */
[----:B---3--:R-:W-:Y:S01]  /*e600*/  ISETP.LT.AND P2, PT, R9, UR7, !P0 ;  /* 0x0000000709007c0c */ /* 0x008fe2000c741270 */
[----:B------:R-:W4:Y:S01]  /*e610*/  LDCU UR7, c[0x0][0x39c] ;  /* 0x00007380ff0777ac */ /* 0x000f220008000800 */
[----:B------:R-:W1:Y:S01]  /*e620*/  LDC R9, c[0x0][0x3b8] ;  /* 0x0000ee00ff097b82 */ /* 0x000e620000000800 */
[----:B------:R-:W-:Y:S02]  /*e630*/  IADD3 R6, P6, PT, R0, R3, RZ ;  /* 0x0000000300067210 */ /* 0x000fe40007fde0ff */
[----:B--2---:R-:W-:Y:S01]  /*e640*/  ISETP.LT.AND P3, PT, R8, UR5, !P0 ;  /* 0x0000000508007c0c */ /* 0x004fe2000c761270 */
[----:B------:R-:W2:Y:S04]  /*e650*/  LDCU UR5, c[0x0][0x39c] ;  /* 0x00007380ff0577ac */ /* 0x000ea80008000800 */
[----:B------:R-:W3:Y:S01]  /*e660*/  LDC R8, c[0x0][0x3b8] ;  /* 0x0000ee00ff087b82 */ /* 0x000ee20000000800 */
[----:B0-----:R-:W-:Y:S01]  /*e670*/  ISETP.LT.AND P4, PT, R7, UR6, !P0 ;  /* 0x0000000607007c0c */ /* 0x001fe2000c781270 */
[----:B------:R-:W0:Y:S01]  /*e680*/  LDCU UR6, c[0x0][0x39c] ;  /* 0x00007380ff0677ac */ /* 0x000e220008000800 */
[----:B------:R-:W-:-:S02]  /*e690*/  LEA.HI.X.SX32 R7, R0, R11, 0x1, P6 ;  /* 0x0000000b00077211 */ /* 0x000fc400030f0eff */
[----:B------:R-:W-:Y:S02]  /*e6a0*/  PRMT R0, R21, 0x7772, RZ ;  /* 0x0000777215007816 */ /* 0x000fe400000000ff */
[----:B------:R-:W-:-:S03]  /*e6b0*/  IADD3 R4, P6, PT, R2, R3, RZ ;  /* 0x0000000302047210 */ /* 0x000fc60007fde0ff */
[----:B------:R0:W-:Y:S02]  /*e6c0*/  @P5 STG.E.U8 desc[UR8][R6.64], R0 ;  /* 0x0000000006005986 */ /* 0x0001e4000c101108 */
[----:B0-----:R-:W-:Y:S02]  /*e6d0*/  PRMT R0, R22, 0x7772, RZ ;  /* 0x0000777216007816 */ /* 0x001fe400000000ff */
[----:B----4-:R-:W-:Y:S01]  /*e6e0*/  ISETP.LT.AND P5, PT, R5, UR7, !P0 ;  /* 0x0000000705007c0c */ /* 0x010fe2000c7a1270 */
[----:B------:R-:W0:Y:S01]  /*e6f0*/  LDCU UR7, c[0x0][0x39c] ;  /* 0x00007380ff0777ac */ /* 0x000e220008000800 */
[----:B------:R-:W-:Y:S01]  /*e700*/  LEA.HI.X.SX32 R5, R2, R11, 0x1, P6 ;  /* 0x0000000b02057211 */ /* 0x000fe200030f0eff */
[----:B-1----:R-:W-:Y:S02]  /*e710*/  IMAD R2, R9, 0x2, R2 ;  /* 0x0000000209027824 */ /* 0x002fe400078e0202 */
[----:B------:R-:W1:Y:S02]  /*e720*/  LDC R9, c[0x0][0x3b8] ;  /* 0x0000ee00ff097b82 */ /* 0x000e640000000800 */
[----:B------:R4:W-:Y:S02]  /*e730*/  @P2 STG.E.U8 desc[UR8][R4.64], R0 ;  /* 0x0000000004002986 */ /* 0x0009e4000c101108 */
[----:B----4-:R-:W-:Y:S01]  /*e740*/  IADD3 R4, P6, PT, R2, R3, RZ ;  /* 0x0000000302047210 */ /* 0x010fe20007fde0ff */
[----:B------:R-:W-:-:S02]  /*e750*/  IMAD R0, R10, 0x2, R2 ;  /* 0x000000020a007824 */ /* 0x000fc400078e0202 */
[----:B------:R-:W2:Y:S01]  /*e760*/  LDL.LU R10, [R1+0xac] ;  /* 0x0000ac00010a7983 */ /* 0x000ea20000300800 */
[----:B------:R-:W-:Y:S02]  /*e770*/  LEA.HI.X.SX32 R5, R2, R11, 0x1, P6 ;  /* 0x0000000b02057211 */ /* 0x000fe400030f0eff */
[----:B------:R-:W-:Y:S02]  /*e780*/  PRMT R2, R23, 0x7772, RZ ;  /* 0x0000777217027816 */ /* 0x000fe400000000ff */
[----:B------:R-:W-:-:S03]  /*e790*/  IADD3 R6, P6, PT, R0, R3, RZ ;  /* 0x0000000300067210 */ /* 0x000fc60007fde0ff */
[----:B------:R3:W-:Y:S01]  /*e7a0*/  @P4 STG.E.U8 desc[UR8][R4.64], R2 ;  /* 0x0000000204004986 */ /* 0x0007e2000c101108 */
[----:B------:R-:W-:Y:S01]  /*e7b0*/  LEA.HI.X.SX32 R7, R0, R11, 0x1, P6 ;  /* 0x0000000b00077211 */ /* 0x000fe200030f0eff */
[----:B---3--:R-:W-:Y:S01]  /*e7c0*/  IMAD R2, R8, 0x2, R0 ;  /* 0x0000000208027824 */ /* 0x008fe200078e0200 */
[----:B------:R-:W-:Y:S01]  /*e7d0*/  PRMT R0, R24, 0x7772, RZ ;  /* 0x0000777218007816 */ /* 0x000fe200000000ff */
[----:B------:R-:W3:Y:S04]  /*e7e0*/  LDC R8, c[0x0][0x3b8] ;  /* 0x0000ee00ff087b82 */ /* 0x000ee80000000800 */
[----:B------:R4:W-:Y:S04]  /*e7f0*/  @P3 STG.E.U8 desc[UR8][R6.64], R0 ;  /* 0x0000000006003986 */ /* 0x0009e8000c101108 */
[----:B----4-:R-:W4:Y:S01]  /*e800*/  LDL.LU R7, [R1+0xb0] ;  /* 0x0000b00001077983 */ /* 0x010f220000300800 */
[----:B------:R-:W-:Y:S01]  /*e810*/  ISETP.LT.AND P2, PT, R28, UR6, !P0 ;  /* 0x000000061c007c0c */ /* 0x000fe2000c741270 */
[----:B------:R-:W4:Y:S01]  /*e820*/  LDCU UR6, c[0x0][0x39c] ;  /* 0x00007380ff0677ac */ /* 0x000f220008000800 */
[----:B-1----:R-:W-:Y:S01]  /*e830*/  IMAD R0, R9, 0x2, R2 ;  /* 0x0000000209007824 */ /* 0x002fe200078e0202 */
[----:B------:R-:W1:Y:S01]  /*e840*/  LDC R28, c[0x0][0x3b8] ;  /* 0x0000ee00ff1c7b82 */ /* 0x000e620000000800 */
[----:B------:R-:W3:Y:S01]  /*e850*/  LDL.LU R9, [R1+0xb8] ;  /* 0x0000b80001097983 */ /* 0x000ee20000300800 */
[----:B------:R-:W-:-:S02]  /*e860*/  IADD3 R4, P6, PT, R2, R3, RZ ;  /* 0x0000000302047210 */ /* 0x000fc40007fde0ff */
[----:B----4-:R-:W-:Y:S01]  /*e870*/  ISETP.LT.AND P3, PT, R7, UR6, !P0 ;  /* 0x0000000607007c0c */ /* 0x010fe2000c761270 */
[----:B------:R-:W4:Y:S01]  /*e880*/  LDCU UR6, c[0x0][0x39c] ;  /* 0x00007380ff0677ac */ /* 0x000f220008000800 */
[----:B------:R-:W0:Y:S01]  /*e890*/  LDL.LU R7, [R1+0xb4] ;  /* 0x0000b40001077983 */ /* 0x000e220000300800 */
[----:B--2---:R-:W-:Y:S02]  /*e8a0*/  ISETP.LT.AND P4, PT, R10, UR5, !P0 ;  /* 0x000000050a007c0c */ /* 0x004fe4000c781270 */
[----:B------:R-:W2:Y:S01]  /*e8b0*/  LDC R10, c[0x0][0x3b8] ;  /* 0x0000ee00ff0a7b82 */ /* 0x000ea20000000800 */
[----:B------:R-:W-:Y:S01]  /*e8c0*/  LEA.HI.X.SX32 R5, R2, R11, 0x1, P6 ;  /* 0x0000000b02057211 */ /* 0x000fe200030f0eff */
[----:B------:R-:W0:Y:S01]  /*e8d0*/  LDCU UR5, c[0x0][0x39c] ;  /* 0x00007380ff0577ac */ /* 0x000e220008000800 */
[----:B------:R-:W-:Y:S02]  /*e8e0*/  PRMT R2, R25, 0x7772, RZ ;  /* 0x0000777219027816 */ /* 0x000fe400000000ff */
[----:B------:R-:W-:-:S03]  /*e8f0*/  IADD3 R6, P6, PT, R0, R3, RZ ;  /* 0x0000000300067210 */ /* 0x000fc60007fde0ff */
[----:B------:R1:W-:Y:S02]  /*e900*/  @P5 STG.E.U8 desc[UR8][R4.64], R2 ;  /* 0x0000000204005986 */ /* 0x0003e4000c101108 */
[----:B-1----:R-:W-:Y:S02]  /*e910*/  PRMT R2, R26, 0x7772, RZ ;  /* 0x000077721a027816 */ /* 0x002fe400000000ff */
[----:B0-----:R-:W-:Y:S01]  /*e920*/  ISETP.LT.AND P5, PT, R7, UR7, !P0 ;  /* 0x0000000707007c0c */ /* 0x001fe2000c7a1270 */
[----:B------:R-:W0:Y:S01]  /*e930*/  LDCU UR7, c[0x0][0x39c] ;  /* 0x00007380ff0777ac */ /* 0x000e220008000800 */
[----:B------:R-:W-:Y:S01]  /*e940*/  LEA.HI.X.SX32 R7, R0, R11, 0x1, P6 ;  /* 0x0000000b00077211 */ /* 0x000fe200030f0eff */
[----:B------:R-:W-:Y:S01]  /*e950*/  IMAD R0, R28, 0x2, R0 ;  /* 0x000000021c007824 */ /* 0x000fe200078e0200 */
[----:B---3--:R-:W-:Y:S01]  /*e960*/  ISETP.LT.AND P6, PT, R9, UR10, !P0 ;  /* 0x0000000a09007c0c */ /* 0x008fe2000c7c1270 */
[----:B------:R-:W1:Y:S02]  /*e970*/  LDC R28, c[0x0][0x3b8] ;  /* 0x0000ee00ff1c7b82 */ /* 0x000e640000000800 */
[----:B------:R3:W-:Y:S01]  /*e980*/  @P2 STG.E.U8 desc[UR8][R6.64], R2 ;  /* 0x0000000206002986 */ /* 0x0007e2000c101108 */
[----:B------:R-:W-:-:S04]  /*e990*/  IADD3 R4, P2, PT, R0, R3, RZ ;  /* 0x0000000300047210 */ /* 0x000fc80007f5e0ff */
[----:B------:R-:W-:Y:S01]  /*e9a0*/  LEA.HI.X.SX32 R5, R0, R11, 0x1, P2 ;  /* 0x0000000b00057211 */ /* 0x000fe200010f0eff */
[----:B------:R-:W0:Y:S01]  /*e9b0*/  LDC R9, c[0x0][0x3b8] ;  /* 0x0000ee00ff097b82 */ /* 0x000e220000000800 */
[----:B---3--:R-:W-:Y:S01]  /*e9c0*/  IMAD R2, R8, 0x2, R0 ;  /* 0x0000000208027824 */ /* 0x008fe200078e0200 */
[----:B------:R-:W-:-:S04]  /*e9d0*/  PRMT R8, R27, 0x7772, RZ ;  /* 0x000077721b087816 */ /* 0x000fc800000000ff */
[----:B------:R-:W-:Y:S01]  /*e9e0*/  IADD3 R6, P2, PT, R2, R3, RZ ;  /* 0x0000000302067210 */ /* 0x000fe20007f5e0ff */
[----:B--2---:R-:W-:Y:S01]  /*e9f0*/  IMAD R0, R10, 0x2, R2 ;  /* 0x000000020a007824 */ /* 0x004fe200078e0202 */
[----:B------:R2:W-:Y:S02]  /*ea00*/  @P4 STG.E.U8 desc[UR8][R4.64], R8 ;  /* 0x0000000804004986 */ /* 0x0005e4000c101108 */
[----:B------:R-:W-:Y:S02]  /*ea10*/  LEA.HI.X.SX32 R7, R2, R11, 0x1, P2 ;  /* 0x0000000b02077211 */ /* 0x000fe400010f0eff */
[----:B------:R-:W4:Y:S04]  /*ea20*/  LDL.LU R10, [R1+0xc0] ;  /* 0x0000c000010a7983 */ /* 0x000f280000300800 */
[----:B------:R-:W3:Y:S04]  /*ea30*/  LDL.LU R2, [R1+0xc4] ;  /* 0x0000c40001027983 */ /* 0x000ee80000300800 */
[----:B--2---:R-:W2:Y:S01]  /*ea40*/  LDL.LU R5, [R1+0xbc] ;  /* 0x0000bc0001057983 */ /* 0x004ea20000300800 */
[----:B------:R-:W-:Y:S01]  /*ea50*/  IADD3 R4, P2, PT, R0, R3, RZ ;  /* 0x0000000300047210 */ /* 0x000fe20007f5e0ff */
[----:B------:R-:W0:Y:S01]  /*ea60*/  LDC R8, c[0x0][0x3b8] ;  /* 0x0000ee00ff087b82 */ /* 0x000e220000000800 */
[----:B------:R-:W-:-:S02]  /*ea70*/  PRMT R12, R12, 0x7773, RZ ;  /* 0x000077730c0c7816 */ /* 0x000fc400000000ff */
[----:B------:R-:W-:-:S03]  /*ea80*/  PRMT R13, R13, 0x7773, RZ ;  /* 0x000077730d0d7816 */ /* 0x000fc600000000ff */
[----:B------:R1:W-:Y:S04]  /*ea90*/  @P3 STG.E.U8 desc[UR8][R6.64], R12 ;  /* 0x0000000c06003986 */ /* 0x0003e8000c101108 */
[----:B-1----:R-:W4:Y:S01]  /*eaa0*/  LDL.LU R12, [R1+0xc8] ;  /* 0x0000c800010c7983 */ /* 0x002f220000300800 */
[----:B------:R-:W-:Y:S02]  /*eab0*/  PRMT R14, R14, 0x7773, RZ ;  /* 0x000077730e0e7816 */ /* 0x000fe400000000ff */
[----:B--2---:R-:W-:Y:S01]  /*eac0*/  ISETP.LT.AND P4, PT, R5, UR5, !P0 ;  /* 0x0000000505007c0c */ /* 0x004fe2000c781270 */
[----:B------:R-:W1:Y:S01]  /*ead0*/  LDCU UR5, c[0x0][0x39c] ;  /* 0x00007380ff0577ac */ /* 0x000e620008000800 */
[----:B------:R-:W-:-:S05]  /*eae0*/  LEA.HI.X.SX32 R5, R0, R11, 0x1, P2 ;  /* 0x0000000b00057211 */ /* 0x000fca00010f0eff */
[----:B------:R2:W-:Y:S01]  /*eaf0*/  @P5 STG.E.U8 desc[UR8][R4.64], R13 ;  /* 0x0000000d04005986 */ /* 0x0005e2000c101108 */
[----:B0-----:R-:W-:Y:S01]  /*eb00*/  IMAD R0, R9, 0x2, R0 ;  /* 0x0000000209007824 */ /* 0x001fe200078e0200 */
[----:B---3--:R-:W-:Y:S01]  /*eb10*/  ISETP.LT.AND P2, PT, R2, UR7, !P0 ;  /* 0x0000000702007c0c */ /* 0x008fe2000c741270 */
[----:B------:R-:W0:Y:S01]  /*eb20*/  LDCU UR7, c[0x0][0x39c] ;  /* 0x00007380ff0777ac */ /* 0x000e220008000800 */
[----:B------:R-:W3:Y:S01]  /*eb30*/  LDL.LU R9, [R1+0xcc] ;  /* 0x0000cc0001097983 */ /* 0x000ee20000300800 */
[----:B--2---:R-:W2:Y:S01]  /*eb40*/  LDC R13, c[0x0][0x3b8] ;  /* 0x0000ee00ff0d7b82 */ /* 0x004ea20000000800 */
[----:B------:R-:W-:Y:S01]  /*eb50*/  IADD3 R4, P5, PT, R0, R3, RZ ;  /* 0x0000000300047210 */ /* 0x000fe20007fbe0ff */
[----:B------:R-:W-:-:S03]  /*eb60*/  IMAD R2, R28, 0x2, R0 ;  /* 0x000000021c027824 */ /* 0x000fc600078e0200 */
[----:B------:R-:W-:-:S05]  /*eb70*/  LEA.HI.X.SX32 R5, R0, R11, 0x1, P5 ;  /* 0x0000000b00057211 */ /* 0x000fca00028f0eff */
[----:B------:R0:W-:Y:S01]  /*eb80*/  @P6 STG.E.U8 desc[UR8][R4.64], R14 ;  /* 0x0000000e04006986 */ /* 0x0001e2000c101108 */
[----:B--2---:R-:W-:-:S03]  /*eb90*/  IMAD R0, R13, 0x2, R2 ;  /* 0x000000020d007824 */ /* 0x004fc600078e0202 */
[----:B------:R-:W2:Y:S04]  /*eba0*/  LDL.LU R13, [R1+0xd4] ;  /* 0x0000d400010d7983 */ /* 0x000ea80000300800 */
[----:B0-----:R-:W2:Y:S04]  /*ebb0*/  LDL.LU R14, [R1+0xd0] ;  /* 0x0000d000010e7983 */ /* 0x001ea80000300800 */
[----:B------:R-:W2:Y:S01]  /*ebc0*/  LDL.LU R28, [R1+0xdc] ;  /* 0x0000dc00011c7983 */ /* 0x000ea20000300800 */
[----:B----4-:R-:W-:Y:S01]  /*ebd0*/  ISETP.LT.AND P3, PT, R10, UR6, !P0 ;  /* 0x000000060a007c0c */ /* 0x010fe2000c761270 */
[----:B------:R-:W3:Y:S01]  /*ebe0*/  LDCU UR6, c[0x0][0x39c] ;  /* 0x00007380ff0677ac */ /* 0x000ee20008000800 */
[----:B------:R-:W0:Y:S01]  /*ebf0*/  LDC R10, c[0x0][0x3b8] ;  /* 0x0000ee00ff0a7b82 */ /* 0x000e220000000800 */
[----:B------:R-:W-:-:S04]  /*ec00*/  IADD3 R6, P5, PT, R2, R3, RZ ;  /* 0x0000000302067210 */ /* 0x000fc80007fbe0ff */
[----:B------:R-:W-:Y:S02]  /*ec10*/  LEA.HI.X.SX32 R7, R2, R11, 0x1, P5 ;  /* 0x0000000b02077211 */ /* 0x000fe400028f0eff */
[----:B-1----:R-:W-:Y:S01]  /*ec20*/  ISETP.LT.AND P5, PT, R12, UR5, !P0 ;  /* 0x000000050c007c0c */ /* 0x002fe2000c7a1270 */
[----:B------:R-:W1:Y:S01]  /*ec30*/  LDCU UR5, c[0x0][0x39c] ;  /* 0x00007380ff0577ac */ /* 0x000e620008000800 */
[----:B------:R-:W4:Y:S01]  /*ec40*/  LDC R12, c[0x0][0x3b8] ;  /* 0x0000ee00ff0c7b82 */ /* 0x000f220000000800 */
[----:B------:R-:W-:Y:S02]  /*ec50*/  PRMT R15, R15, 0x7773, RZ ;  /* 0x000077730f0f7816 */ /* 0x000fe400000000ff */
[----:B------:R-:W-:Y:S02]  /*ec60*/  IADD3 R4, P6, PT, R0, R3, RZ ;  /* 0x0000000300047210 */ /* 0x000fe40007fde0ff */
[----:B------:R-:W-:Y:S01]  /*ec70*/  PRMT R16, R16, 0x7773, RZ ;  /* 0x0000777310107816 */ /* 0x000fe200000000ff */
[----:B------:R0:W-:Y:S01]  /*ec80*/  @P4 STG.E.U8 desc[UR8][R6.64], R15 ;  /* 0x0000000f06004986 */ /* 0x0001e2000c101108 */
[----:B------:R-:W-:Y:S01]  /*ec90*/  LEA.HI.X.SX32 R5, R0, R11, 0x1, P6 ;  /* 0x0000000b00057211 */ /* 0x000fe200030f0eff */
[----:B0-----:R-:W-:-:S04]  /*eca0*/  IMAD R2, R10, 0x2, R0 ;  /* 0x000000020a027824 */ /* 0x001fc800078e0200 */
[----:B------:R0:W-:Y:S01]  /*ecb0*/  @P3 STG.E.U8 desc[UR8][R4.64], R16 ;  /* 0x0000001004003986 */ /* 0x0001e2000c101108 */
[----:B------:R-:W-:Y:S01]  /*ecc0*/  PRMT R17, R17, 0x7773, RZ ;  /* 0x0000777311117816 */ /* 0x000fe200000000ff */
[----:B------:R-:W1:Y:S01]  /*ecd0*/  LDC R10, c[0x0][0x3b8] ;  /* 0x0000ee00ff0a7b82 */ /* 0x000e620000000800 */
[----:B------:R-:W-:-:S04]  /*ece0*/  IADD3 R6, P6, PT, R2, R3, RZ ;  /* 0x0000000302067210 */ /* 0x000fc80007fde0ff */
[----:B------:R-:W-:Y:S01]  /*ecf0*/  LEA.HI.X.SX32 R7, R2, R11, 0x1, P6 ;  /* 0x0000000b02077211 */ /* 0x000fe200030f0eff */
[----:B------:R-:W-:Y:S01]  /*ed00*/  IMAD R2, R8, 0x2, R2 ;  /* 0x0000000208027824 */ /* 0x000fe200078e0202 */
[----:B------:R-:W-:Y:S01]  /*ed10*/  PRMT R18, R18, 0x7773, RZ ;  /* 0x0000777312127816 */ /* 0x000fe200000000ff */
[----:B------:R-:W1:Y:S01]  /*ed20*/  LDC R8, c[0x0][0x3b8] ;  /* 0x0000ee00ff087b82 */ /* 0x000e620000000800 */
[----:B0-----:R-:W2:Y:S01]  /*ed30*/  LDL.LU R16, [R1+0xd8] ;  /* 0x0000d80001107983 */ /* 0x001ea20000300800 */
[----:B----4-:R-:W-:-:S03]  /*ed40*/  IMAD R0, R12, 0x2, R2 ;  /* 0x000000020c007824 */ /* 0x010fc600078e0202 */
[----:B------:R-:W4:Y:S04]  /*ed50*/  LDL.LU R15, [R1+0xe0] ;  /* 0x0000e000010f7983 */ /* 0x000f280000300800 */
[----:B------:R0:W-:Y:S01]  /*ed60*/  @P2 STG.E.U8 desc[UR8][R6.64], R17 ;  /* 0x0000001106002986 */ /* 0x0001e2000c101108 */
[C---:B------:R-:W-:Y:S02]  /*ed70*/  IADD3 R4, P2, PT, R2.reuse, R3, RZ ;  /* 0x0000000302047210 */ /* 0x040fe40007f5e0ff */
[----:B------:R-:W-:Y:S02]  /*ed80*/  PRMT R19, R19, 0x7773, RZ ;  /* 0x0000777313137816 */ /* 0x000fe400000000ff */
[----:B------:R-:W-:Y:S02]  /*ed90*/  LEA.HI.X.SX32 R5, R2, R11, 0x1, P2 ;  /* 0x0000000b02057211 */ /* 0x000fe400010f0eff */
[----:B0-----:R-:W-:-:S04]  /*eda0*/  IADD3 R6, P6, PT, R0, R3, RZ ;  /* 0x0000000300067210 */ /* 0x001fc80007fde0ff */
[----:B------:R-:W-:Y:S01]  /*edb0*/  LEA.HI.X.SX32 R7, R0, R11, 0x1, P6 ;  /* 0x0000000b00077211 */ /* 0x000fe200030f0eff */
[----:B------:R0:W-:Y:S01]  /*edc0*/  @P5 STG.E.U8 desc[UR8][R4.64], R18 ;  /* 0x0000001204005986 */ /* 0x0001e2000c101108 */
[----:B------:R-:W-:Y:S02]  /*edd0*/  PRMT R20, R20, 0x7773, RZ ;  /* 0x0000777314147816 */ /* 0x000fe400000000ff */
[----:B------:R-:W-:Y:S02]  /*ede0*/  PRMT R21, R21, 0x7773, RZ ;  /* 0x0000777315157816 */ /* 0x000fe400000000ff */
[----:B------:R-:W-:Y:S02]  /*edf0*/  PRMT R22, R22, 0x7773, RZ ;  /* 0x0000777316167816 */ /* 0x000fe400000000ff */
[----:B------:R-:W-:Y:S02]  /*ee00*/  PRMT R23, R23, 0x7773, RZ ;  /* 0x0000777317177816 */ /* 0x000fe400000000ff */
[----:B------:R-:W-:-:S02]  /*ee10*/  PRMT R24, R24, 0x7773, RZ ;  /* 0x0000777318187816 */ /* 0x000fc400000000ff */
[----:B------:R-:W-:Y:S01]  /*ee20*/  PRMT R25, R25, 0x7773, RZ ;  /* 0x0000777319197816 */ /* 0x000fe200000000ff */
[----:B0-----:R-:W0:Y:S01]  /*ee30*/  LDC R18, c[0x0][0x3b8] ;  /* 0x0000ee00ff127b82 */ /* 0x001e220000000800 */
[----:B---3--:R-:W-:Y:S01]  /*ee40*/  ISETP.LT.AND P4, PT, R9, UR6, !P0 ;  /* 0x0000000609007c0c */ /* 0x008fe2000c781270 */
[----:B------:R-:W3:Y:S06]  /*ee50*/  LDCU UR6, c[0x0][0x39c] ;  /* 0x00007380ff0677ac */ /* 0x000eec0008000800 */
[----:B------:R-:W0:Y:S06]  /*ee60*/  LDC R9, c[0x0][0x3b8] ;  /* 0x0000ee00ff097b82 */ /* 0x000e2c0000000800 */
[----:B------:R0:W-:Y:S01]  /*ee70*/  @P4 STG.E.U8 desc[UR8][R6.64], R19 ;  /* 0x0000001306004986 */ /* 0x0001e2000c101108 */
[----:B--2---:R-:W-:Y:S01]  /*ee80*/  ISETP.LT.AND P3, PT, R14, UR7, !P0 ;  /* 0x000000070e007c0c */ /* 0x004fe2000c761270 */
[----:B------:R-:W2:Y:S01]  /*ee90*/  LDCU UR7, c[0x0][0x39c] ;  /* 0x00007380ff0777ac */ /* 0x000ea20008000800 */
[----:B-1----:R-:W-:-:S02]  /*eea0*/  ISETP.LT.AND P2, PT, R13, UR5, !P0 ;  /* 0x000000050d007c0c */ /* 0x002fc4000c741270 */
[----:B------:R-:W4:Y:S01]  /*eeb0*/  LDL.LU R13, [R1+0xe4] ;  /* 0x0000e400010d7983 */ /* 0x000f220000300800 */
[----:B0-----:R-:W-:Y:S01]  /*eec0*/  IMAD R2, R9, 0x2, R0 ;  /* 0x0000000209027824 */ /* 0x001fe200078e0200 */
[----:B------:R-:W4:Y:S01]  /*eed0*/  LDCU UR5, c[0x0][0x39c] ;  /* 0x00007380ff0577ac */ /* 0x000f220008000800 */
[----:B------:R-:W0:Y:S01]  /*eee0*/  LDC R9, c[0x0][0x3b8] ;  /* 0x0000ee00ff097b82 */ /* 0x000e220000000800 */
[----:B------:R-:W4:Y:S01]  /*eef0*/  LDL.LU R14, [R1+0xe8] ;  /* 0x0000e800010e7983 */ /* 0x000f220000300800 */
[----:B--2---:R-:W-:Y:S01]  /*ef00*/  ISETP.LT.AND P4, PT, R28, UR7, !P0 ;  /* 0x000000071c007c0c */ /* 0x004fe2000c781270 */
[----:B------:R-:W-:Y:S02]  /*ef10*/  IMAD R0, R8, 0x2, R2 ;  /* 0x0000000208007824 */ /* 0x000fe400078e0202 */
[----:B------:R-:W2:Y:S01]  /*ef20*/  LDL.LU R28, [R1+0xec] ;  /* 0x0000ec00011c7983 */ /* 0x000ea20000300800 */
[C---:B------:R-:W-:Y:S01]  /*ef30*/  IADD3 R4, P6, PT, R2.reuse, R3, RZ ;  /* 0x0000000302047210 */ /* 0x040fe20007fde0ff */
[----:B------:R-:W1:Y:S01]  /*ef40*/  LDCU UR7, c[0x0][0x39c] ;  /* 0x00007380ff0777ac */ /* 0x000e620008000800 */
[----:B------:R-:W1:Y:S02]  /*ef50*/  LDC R8, c[0x0][0x3b8] ;  /* 0x0000ee00ff087b82 */ /* 0x000e640000000800 */
[----:B------:R-:W-:Y:S01]  /*ef60*/  LEA.HI.X.SX32 R5, R2, R11, 0x1, P6 ;  /* 0x0000000b02057211 */ /* 0x000fe200030f0eff */
[----:B------:R-:W-:Y:S01]  /*ef70*/  IMAD R2, R10, 0x2, R0 ;  /* 0x000000020a027824 */ /* 0x000fe200078e0200 */
[----:B------:R-:W-:-:S03]  /*ef80*/  IADD3 R6, P6, PT, R0, R3, RZ ;  /* 0x0000000300067210 */ /* 0x000fc60007fde0ff */
[----:B------:R0:W-:Y:S01]  /*ef90*/  @P3 STG.E.U8 desc[UR8][R4.64], R20 ;  /* 0x0000001404003986 */ /* 0x0001e2000c101108 */
[----:B------:R-:W-:Y:S01]  /*efa0*/  LEA.HI.X.SX32 R7, R0, R11, 0x1, P6 ;  /* 0x0000000b00077211 */ /* 0x000fe200030f0eff */
[----:B0-----:R-:W-:Y:S01]  /*efb0*/  IMAD R0, R9, 0x2, R2 ;  /* 0x0000000209007824 */ /* 0x001fe200078e0202 */
[----:B------:R-:W0:Y:S01]  /*efc0*/  LDC R10, c[0x0][0x3b8] ;  /* 0x0000ee00ff0a7b82 */ /* 0x000e220000000800 */
[----:B---3--:R-:W-:Y:S02]  /*efd0*/  ISETP.LT.AND P5, PT, R16, UR6, !P0 ;  /* 0x0000000610007c0c */ /* 0x008fe4000c7a1270 */
[----:B----4-:R-:W-:Y:S01]  /*efe0*/  ISETP.LT.AND P3, PT, R15, UR5, !P0 ;  /* 0x000000050f007c0c */ /* 0x010fe2000c761270 */
[----:B------:R-:W3:Y:S01]  /*eff0*/  LDL.LU R16, [R1+0xf0] ;  /* 0x0000f00001107983 */ /* 0x000ee20000300800 */
[----:B------:R-:W2:Y:S01]  /*f000*/  LDCU UR5, c[0x0][0x39c] ;  /* 0x00007380ff0577ac */ /* 0x000ea20008000800 */
[C---:B------:R-:W-:Y:S02]  /*f010*/  IADD3 R4, P6, PT, R2.reuse, R3, RZ ;  /* 0x0000000302047210 */ /* 0x040fe40007fde0ff */
[----:B------:R4:W-:Y:S01]  /*f020*/  @P2 STG.E.U8 desc[UR8][R6.64], R21 ;  /* 0x0000001506002986 */ /* 0x0009e2000c101108 */
[----:B------:R-:W0:Y:S01]  /*f030*/  LDCU UR6, c[0x0][0x39c] ;  /* 0x00007380ff0677ac */ /* 0x000e220008000800 */
[----:B------:R-:W-:-:S02]  /*f040*/  LEA.HI.X.SX32 R5, R2, R11, 0x1, P6 ;  /* 0x0000000b02057211 */ /* 0x000fc400030f0eff */
[----:B------:R-:W3:Y:S01]  /*f050*/  LDL.LU R17, [R1+0xf4] ;  /* 0x0000f40001117983 */ /* 0x000ee20000300800 */
[----:B----4-:R-:W-:-:S03]  /*f060*/  IADD3 R6, P6, PT, R0, R3, RZ ;  /* 0x0000000300067210 */ /* 0x010fc60007fde0ff */
[----:B------:R4:W-:Y:S01]  /*f070*/  @P5 STG.E.U8 desc[UR8][R4.64], R22 ;  /* 0x0000001604005986 */ /* 0x0009e2000c101108 */
[----:B------:R-:W-:-:S03]  /*f080*/  LEA.HI.X.SX32 R7, R0, R11, 0x1, P6 ;  /* 0x0000000b00077211 */ /* 0x000fc600030f0eff */
[----:B------:R-:W3:Y:S04]  /*f090*/  LDL.LU R15, [R1+0xf8] ;  /* 0x0000f800010f7983 */ /* 0x000ee80000300800 */
[----:B------:R0:W-:Y:S01]  /*f0a0*/  @P4 STG.E.U8 desc[UR8][R6.64], R23 ;  /* 0x0000001706004986 */ /* 0x0001e2000c101108 */
[----:B------:R-:W-:Y:S02]  /*f0b0*/  PRMT R26, R26, 0x7773, RZ ;  /* 0x000077731a1a7816 */ /* 0x000fe400000000ff */
[----:B------:R-:W-:Y:S01]  /*f0c0*/  PRMT R27, R27, 0x7773, RZ ;  /* 0x000077731b1b7816 */ /* 0x000fe200000000ff */
[----:B----4-:R-:W4:Y:S01]  /*f0d0*/  LDC R22, c[0x0][0x3b8] ;  /* 0x0000ee00ff167b82 */ /* 0x010f220000000800 */
[----:B--2---:R-:W-:Y:S02]  /*f0e0*/  ISETP.LT.AND P4, PT, R28, UR5, !P0 ;  /* 0x000000051c007c0c */ /* 0x004fe4000c781270 */
[----:B-1----:R-:W-:Y:S01]  /*f0f0*/  ISETP.LT.AND P5, PT, R14, UR7, !P0 ;  /* 0x000000070e007c0c */ /* 0x002fe2000c7a1270 */
[----:B------:R-:W2:Y:S01]  /*f100*/  LDL.LU R28, [R1+0xfc] ;  /* 0x0000fc00011c7983 */ /* 0x000ea20000300800 */
[----:B0-----:R-:W-:Y:S01]  /*f110*/  ISETP.LT.AND P2, PT, R13, UR6, !P0 ;  /* 0x000000060d007c0c */ /* 0x001fe2000c741270 */
[----:B------:R-:W3:Y:S02]  /*f120*/  LDCU UR6, c[0x0][0x39c] ;  /* 0x00007380ff0677ac */ /* 0x000ee40008000800 */
[----:B------:R-:W0:Y:S01]  /*f130*/  LDC R13, c[0x0][0x3b8] ;  /* 0x0000ee00ff0d7b82 */ /* 0x000e220000000800 */
[----:B------:R-:W1:Y:S01]  /*f140*/  S2R R14, SR_TID.X ;  /* 0x00000000000e7919 */ /* 0x000e620000002100 */
[----:B------:R-:W-:Y:S01]  /*f150*/  IMAD R0, R8, 0x2, R0 ;  /* 0x0000000208007824 */ /* 0x000fe200078e0200 */
[----:B------:R-:W0:Y:S01]  /*f160*/  LDCU UR5, c[0x0][0x39c] ;  /* 0x00007380ff0577ac */ /* 0x000e220008000800 */
[----:B------:R-:W4:Y:S03]  /*f170*/  LDL.LU R20, [R1+0x100] ;  /* 0x0001000001147983 */ /* 0x000f260000300800 */
[----:B------:R-:W-:Y:S01]  /*f180*/  IADD3 R8, P6, PT, R0, R3, RZ ;  /* 0x0000000300087210 */ /* 0x000fe20007fde0ff */
[----:B------:R-:W-:Y:S01]  /*f190*/  IMAD R2, R10, 0x2, R0 ;  /* 0x000000020a027824 */ /* 0x000fe200078e0200 */
[----:B------:R-:W4:Y:S01]  /*f1a0*/  LDL.LU R21, [R1+0x104] ;  /* 0x0001040001157983 */ /* 0x000f220000300800 */
[----:B------:R-:W2:Y:S01]  /*f1b0*/  LDC R10, c[0x0][0x3b8] ;  /* 0x0000ee00ff0a7b82 */ /* 0x000ea20000000800 */
[----:B------:R-:W-:Y:S01]  /*f1c0*/  LEA.HI.X.SX32 R9, R0, R11, 0x1, P6 ;  /* 0x0000000b00097211 */ /* 0x000fe200030f0eff */
[----:B------:R-:W0:Y:S01]  /*f1d0*/  LDCU UR7, c[0x0][0x39c] ;  /* 0x00007380ff0777ac */ /* 0x000e220008000800 */
[----:B------:R-:W4:Y:S01]  /*f1e0*/  LDL.LU R19, [R1+0x108] ;  /* 0x0001080001137983 */ /* 0x000f220000300800 */
[----:B-1----:R-:W-:-:S04]  /*f1f0*/  IMAD.SHL.U32 R12, R14, 0x10, RZ ;  /* 0x000000100e0c7824 */ /* 0x002fc800078e00ff */
[----:B------:R-:W1:Y:S01]  /*f200*/  LDC R14, c[0x0][0x3b8] ;  /* 0x0000ee00ff0e7b82 */ /* 0x000e620000000800 */
[----:B------:R3:W-:Y:S01]  /*f210*/  @P3 STG.E.U8 desc[UR8][R8.64], R24 ;  /* 0x0000001808003986 */ /* 0x0007e2000c101108 */
[----:B0-----:R-:W-:Y:S01]  /*f220*/  IMAD R0, R13, 0x2, R2 ;  /* 0x000000020d007824 */ /* 0x001fe200078e0202 */
[----:B------:R-:W-:Y:S02]  /*f230*/  LOP3.LUT R23, R12, 0x1ff0, RZ, 0xc0, !PT ;  /* 0x00001ff00c177812 */ /* 0x000fe400078ec0ff */
[----:B------:R-:W-:Y:S02]  /*f240*/  IADD3 R12, P6, PT, R2, R3, RZ ;  /* 0x00000003020c7210 */ /* 0x000fe40007fde0ff */
[----:B---3--:R-:W-:Y:S01]  /*f250*/  ISETP.LT.AND P3, PT, R16, UR6, !P0 ;  /* 0x0000000610007c0c */ /* 0x008fe2000c761270 */
[----:B------:R-:W2:Y:S01]  /*f260*/  LDCU UR6, c[0x0][0x39c] ;  /* 0x00007380ff0677ac */ /* 0x000ea20008000800 */
[----:B------:R-:W-:Y:S01]  /*f270*/  LEA.HI.X.SX32 R13, R2, R11, 0x1, P6 ;  /* 0x0000000b020d7211 */ /* 0x000fe200030f0eff */
[----:B------:R-:W0:Y:S01]  /*f280*/  LDS.128 R4, [R23+UR4] ;  /* 0x0000000417047984 */ /* 0x000e220008000c00 */
[----:B------:R-:W3:Y:S01]  /*f290*/  LDC R16, c[0x0][0x3b8] ;  /* 0x0000ee00ff107b82 */ /* 0x000ee20000000800 */
[----:B------:R-:W-:-:S02]  /*f2a0*/  IADD3 R8, P6, PT, R0, R3, RZ ;  /* 0x0000000300087210 */ /* 0x000fc40007fde0ff */
[----:B------:R1:W-:Y:S02]  /*f2b0*/  @P2 STG.E.U8 desc[UR8][R12.64], R25 ;  /* 0x000000190c002986 */ /* 0x0003e4000c101108 */
[----:B------:R-:W-:Y:S01]  /*f2c0*/  LEA.HI.X.SX32 R9, R0, R11, 0x1, P6 ;  /* 0x0000000b00097211 */ /* 0x000fe200030f0eff */
[----:B-1----:R-:W-:-:S05]  /*f2d0*/  IMAD R2, R14, 0x2, R0 ;  /* 0x000000020e027824 */ /* 0x002fca00078e0200 */
[----:B------:R-:W-:-:S04]  /*f2e0*/  IADD3 R12, P6, PT, R2, R3, RZ ;  /* 0x00000003020c7210 */ /* 0x000fc80007fde0ff */
[----:B------:R-:W-:Y:S01]  /*f2f0*/  LEA.HI.X.SX32 R13, R2, R11, 0x1, P6 ;  /* 0x0000000b020d7211 */ /* 0x000fe200030f0eff */
[----:B------:R1:W-:Y:S04]  /*f300*/  @P5 STG.E.U8 desc[UR8][R8.64], R26 ;  /* 0x0000001a08005986 */ /* 0x0003e8000c101108 */
[----:B------:R-:W-:Y:S01]  /*f310*/  @P4 STG.E.U8 desc[UR8][R12.64], R27 ;  /* 0x0000001b0c004986 */ /* 0x000fe2000c101108 */
[----:B--2---:R-:W-:Y:S02]  /*f320*/  ISETP.LT.AND P4, PT, R28, UR6, !P0 ;  /* 0x000000061c007c0c */ /* 0x004fe4000c781270 */
[----:B------:R-:W-:Y:S01]  /*f330*/  ISETP.LT.AND P2, PT, R17, UR5, !P0 ;  /* 0x0000000511007c0c */ /* 0x000fe2000c741270 */
[----:B------:R-:W2:Y:S01]  /*f340*/  LDL.LU R28, [R1+0x10c] ;  /* 0x00010c00011c7983 */ /* 0x000ea20000300800 */
[----:B------:R-:W4:Y:S01]  /*f350*/  LDC R17, c[0x0][0x3b8] ;  /* 0x0000ee00ff117b82 */ /* 0x000f220000000800 */
[----:B------:R-:W-:Y:S01]  /*f360*/  IMAD R2, R10, 0x2, R2 ;  /* 0x000000020a027824 */ /* 0x000fe200078e0202 */
[----:B------:R-:W4:Y:S01]  /*f370*/  LDCU UR5, c[0x0][0x39c] ;  /* 0x00007380ff0577ac */ /* 0x000f220008000800 */
[----:B------:R-:W2:Y:S01]  /*f380*/  LDL.LU R24, [R1+0x110] ;  /* 0x0001100001187983 */ /* 0x000ea20000300800 */
[----:B------:R-:W-:-:S02]  /*f390*/  ISETP.LT.AND P5, PT, R15, UR7, !P0 ;  /* 0x000000070f007c0c */ /* 0x000fc4000c7a1270 */
[----:B-1----:R-:W-:Y:S01]  /*f3a0*/  IADD3 R8, P6, PT, R2, R3, RZ ;  /* 0x0000000302087210 */ /* 0x002fe20007fde0ff */
[----:B------:R-:W2:Y:S01]  /*f3b0*/  LDL.LU R25, [R1+0x114] ;  /* 0x0001140001197983 */ /* 0x000ea20000300800 */
[----:B---3--:R-:W-:Y:S01]  /*f3c0*/  IMAD R0, R16, 0x2, R2 ;  /* 0x0000000210007824 */ /* 0x008fe200078e0202 */
[----:B------:R-:W1:Y:S01]  /*f3d0*/  LDCU UR6, c[0x0][0x39c] ;  /* 0x00007380ff0677ac */ /* 0x000e620008000800 */
[----:B------:R-:W3:Y:S01]  /*f3e0*/  LDC R10, c[0x0][0x3b8] ;  /* 0x0000ee00ff0a7b82 */ /* 0x000ee20000000800 */
[----:B------:R-:W1:Y:S01]  /*f3f0*/  LDS.128 R12, [R23+UR4+0x2000] ;  /* 0x00200004170c7984 */ /* 0x000e620008000c00 */
[----:B------:R-:W-:Y:S01]  /*f400*/  LEA.HI.X.SX32 R9, R2, R11, 0x1, P6 ;  /* 0x0000000b02097211 */ /* 0x000fe200030f0eff */
[----:B------:R-:W1:Y:S01]  /*f410*/  LDCU UR7, c[0x0][0x39c] ;  /* 0x00007380ff0777ac */ /* 0x000e620008000800 */
[----:B0-----:R-:W-:Y:S01]  /*f420*/  PRMT R2, R4, 0x7770, RZ ;  /* 0x0000777004027816 */ /* 0x001fe200000000ff */
[----:B------:R-:W2:Y:S01]  /*f430*/  LDL.LU R26, [R1+0x118] ;  /* 0x00011800011a7983 */ /* 0x000ea20000300800 */
[----:B------:R-:W-:-:S03]  /*f440*/  IADD3 R16, P6, PT, R0, R3, RZ ;  /* 0x0000000300107210 */ /* 0x000fc60007fde0ff */
[----:B------:R0:W-:Y:S01]  /*f450*/  @P3 STG.E.U8 desc[UR8][R8.64], R2 ;  /* 0x0000000208003986 */ /* 0x0001e2000c101108 */
[----:B----4-:R-:W-:Y:S01]  /*f460*/  ISETP.LT.AND P3, PT, R20, UR5, !P0 ;  /* 0x0000000514007c0c */ /* 0x010fe2000c761270 */
[----:B------:R-:W2:Y:S01]  /*f470*/  LDCU UR5, c[0x0][0x39c] ;  /* 0x00007380ff0577ac */ /* 0x000ea20008000800 */
[----:B------:R-:W4:Y:S01]  /*f480*/  LDC R20, c[0x0][0x3b8] ;  /* 0x0000ee00ff147b82 */ /* 0x000f220000000800 */
[----:B0-----:R-:W-:Y:S01]  /*f490*/  IMAD R2, R17, 0x2, R0 ;  /* 0x0000000211027824 */ /* 0x001fe200078e0200 */
[----:B------:R-:W-:Y:S02]  /*f4a0*/  LEA.HI.X.SX32 R17, R0, R11, 0x1, P6 ;  /* 0x0000000b00117211 */ /* 0x000fe400030f0eff */
[----:B------:R-:W-:Y:S02]  /*f4b0*/  PRMT R0, R5, 0x7770, RZ ;  /* 0x0000777005007816 */ /* 0x000fe400000000ff */
[----:B------:R-:W-:-:S03]  /*f4c0*/  IADD3 R8, P6, PT, R2, R3, RZ ;  /* 0x0000000302087210 */ /* 0x000fc60007fde0ff */
[----:B------:R0:W-:Y:S01]  /*f4d0*/  @P2 STG.E.U8 desc[UR8][R16.64], R0 ;  /* 0x0000000010002986 */ /* 0x0001e2000c101108 */
[----:B------:R-:W-:Y:S02]  /*f4e0*/  LEA.HI.X.SX32 R9, R2, R11, 0x1, P6 ;  /* 0x0000000b02097211 */ /* 0x000fe400030f0eff */
[----:B-1----:R-:W-:Y:S01]  /*f4f0*/  ISETP.LT.AND P2, PT, R21, UR6, !P0 ;  /* 0x0000000615007c0c */ /* 0x002fe2000c741270 */
[----:B------:R-:W1:Y:S01]  /*f500*/  LDCU UR6, c[0x0][0x39c] ;  /* 0x00007380ff0677ac */ /* 0x000e620008000800 */
[----:B------:R-:W1:Y:S01]  /*f510*/  LDC R21, c[0x0][0x3b8] ;  /* 0x0000ee00ff157b82 */ /* 0x000e620000000800 */
[----:B0-----:R-:W-:Y:S01]  /*f520*/  IMAD R0, R18, 0x2, R2 ;  /* 0x0000000212007824 */ /* 0x001fe200078e0202 */
[----:B------:R-:W-:-:S04]  /*f530*/  PRMT R2, R6, 0x7770, RZ ;  /* 0x0000777006027816 */ /* 0x000fc800000000ff */
[C---:B------:R-:W-:Y:S01]  /*f540*/  IADD3 R16, P6, PT, R0.reuse, R3, RZ ;  /* 0x0000000300107210 */ /* 0x040fe20007fde0ff */
[----:B------:R0:W-:Y:S03]  /*f550*/  @P5 STG.E.U8 desc[UR8][R8.64], R2 ;  /* 0x0000000208005986 */ /* 0x0001e6000c101108 */
[----:B------:R-:W-:Y:S01]  /*f560*/  LEA.HI.X.SX32 R17, R0, R11, 0x1, P6 ;  /* 0x0000000b00117211 */ /* 0x000fe200030f0eff */
[----:B---3--:R-:W-:Y:S01]  /*f570*/  IMAD R0, R10, 0x2, R0 ;  /* 0x000000020a007824 */ /* 0x008fe200078e0200 */
[----:B------:R-:W-:Y:S01]  /*f580*/  ISETP.LT.AND P5, PT, R19, UR7, !P0 ;  /* 0x0000000713007c0c */ /* 0x000fe2000c7a1270 */
[----:B------:R-:W3:Y:S01]  /*f590*/  LDC R10, c[0x0][0x3b8] ;  /* 0x0000ee00ff0a7b82 */ /* 0x000ee20000000800 */
[----:B------:R-:W1:Y:S01]  /*f5a0*/  LDCU UR7, c[0x0][0x39c] ;  /* 0x00007380ff0777ac */ /* 0x000e620008000800 */
[----:B0-----:R-:W-:Y:S02]  /*f5b0*/  PRMT R2, R7, 0x7770, RZ ;  /* 0x0000777007027816 */ /* 0x001fe400000000ff */
[----:B------:R-:W-:-:S03]  /*f5c0*/  IADD3 R8, P6, PT, R0, R3, RZ ;  /* 0x0000000300087210 */ /* 0x000fc60007fde0ff */
[----:B------:R4:W-:Y:S04]  /*f5d0*/  @P4 STG.E.U8 desc[UR8][R16.64], R2 ;  /* 0x0000000210004986 */ /* 0x0009e8000c101108 */
[----:B------:R-:W0:Y:S01]  /*f5e0*/  LDS.128 R16, [R23+UR4+0x4000] ;  /* 0x0040000417107984 */ /* 0x000e220008000c00 */
[----:B------:R-:W-:Y:S01]  /*f5f0*/  LEA.HI.X.SX32 R9, R0, R11, 0x1, P6 ;  /* 0x0000000b00097211 */ /* 0x000fe200030f0eff */
[----:B----4-:R-:W-:Y:S01]  /*f600*/  IMAD R2, R20, 0x2, R0 ;  /* 0x0000000214027824 */ /* 0x010fe200078e0200 */
[----:B------:R-:W-:-:S04]  /*f610*/  PRMT R0, R12, 0x7770, RZ ;  /* 0x000077700c007816 */ /* 0x000fc800000000ff */
[C---:B------:R-:W-:Y:S01]  /*f620*/  IADD3 R20, P6, PT, R2.reuse, R3, RZ ;  /* 0x0000000302147210 */ /* 0x040fe20007fde0ff */
[----:B------:R1:W-:Y:S02]  /*f630*/  @P3 STG.E.U8 desc[UR8][R8.64], R0 ;  /* 0x0000000008003986 */ /* 0x0003e4000c101108 */
[----:B-1----:R-:W-:Y:S01]  /*f640*/  IMAD R0, R21, 0x2, R2 ;  /* 0x0000000215007824 */ /* 0x002fe200078e0202 */
[----:B------:R-:W-:Y:S02]  /*f650*/  LEA.HI.X.SX32 R21, R2, R11, 0x1, P6 ;  /* 0x0000000b02157211 */ /* 0x000fe400030f0eff */
[----:B------:R-:W-:Y:S02]  /*f660*/  PRMT R2, R13, 0x7770, RZ ;  /* 0x000077700d027816 */ /* 0x000fe400000000ff */
[----:B------:R-:W-:-:S03]  /*f670*/  IADD3 R8, P6, PT, R0, R3, RZ ;  /* 0x0000000300087210 */ /* 0x000fc60007fde0ff */
[----:B------:R1:W-:Y:S01]  /*f680*/  @P2 STG.E.U8 desc[UR8][R20.64], R2 ;  /* 0x0000000214002986 */ /* 0x0003e2000c101108 */
[----:B------:R-:W-:Y:S01]  /*f690*/  LEA.HI.X.SX32 R9, R0, R11, 0x1, P6 ;  /* 0x0000000b00097211 */ /* 0x000fe200030f0eff */
[----:B-1----:R-:W-:Y:S01]  /*f6a0*/  IMAD R2, R22, 0x2, R0 ;  /* 0x0000000216027824 */ /* 0x002fe200078e0200 */
[----:B------:R-:W-:-:S04]  /*f6b0*/  PRMT R0, R14, 0x7770, RZ ;  /* 0x000077700e007816 */ /* 0x000fc800000000ff */
[C---:B------:R-:W-:Y:S01]  /*f6c0*/  IADD3 R20, P6, PT, R2.reuse, R3, RZ ;  /* 0x0000000302147210 */ /* 0x040fe20007fde0ff */
[----:B------:R1:W-:Y:S03]  /*f6d0*/  @P5 STG.E.U8 desc[UR8][R8.64], R0 ;  /* 0x0000000008005986 */ /* 0x0003e6000c101108 */
[----:B------:R-:W-:Y:S02]  /*f6e0*/  LEA.HI.X.SX32 R21, R2, R11, 0x1, P6 ;  /* 0x0000000b02157211 */ /* 0x000fe400030f0eff */
[----:B-1----:R-:W-:Y:S01]  /*f6f0*/  PRMT R8, R15, 0x7770, RZ ;  /* 0x000077700f087816 */ /* 0x002fe200000000ff */
[----:B---3--:R-:W-:Y:S02]  /*f700*/  IMAD R0, R10, 0x2, R2 ;  /* 0x000000020a007824 */ /* 0x008fe400078e0202 */
[----:B------:R-:W1:Y:S01]  /*f710*/  LDC R10, c[0x0][0x3b8] ;  /* 0x0000ee00ff0a7b82 */ /* 0x000e620000000800 */
[----:B--2---:R-:W-:Y:S01]  /*f720*/  ISETP.LT.AND P4, PT, R28, UR5, !P0 ;  /* 0x000000051c007c0c */ /* 0x004fe2000c781270 */
[----:B------:R-:W2:Y:S01]  /*f730*/  LDCU UR5, c[0x0][0x39c] ;  /* 0x00007380ff0577ac */ /* 0x000ea20008000800 */
[----:B------:R-:W3:Y:S01]  /*f740*/  LDL.LU R28, [R1+0x11c] ;  /* 0x00011c00011c7983 */ /* 0x000ee20000300800 */
[----:B------:R-:W-:Y:S01]  /*f750*/  ISETP.LT.AND P3, PT, R24, UR6, !P0 ;  /* 0x0000000618007c0c */ /* 0x000fe2000c761270 */
[----:B------:R-:W3:Y:S03]  /*f760*/  LDCU UR6, c[0x0][0x39c] ;  /* 0x00007380ff0677ac */ /* 0x000ee60008000800 */
[----:B------:R-:W4:Y:S01]  /*f770*/  LDC R24, c[0x0][0x3b8] ;  /* 0x0000ee00ff187b82 */ /* 0x000f220000000800 */
[----:B------:R-:W3:Y:S01]  /*f780*/  LDL.LU R27, [R1+0x120] ;  /* 0x00012000011b7983 */ /* 0x000ee20000300800 */
[----:B--2---:R-:W-:-:S04]  /*f790*/  ISETP.LT.AND P2, PT, R25, UR5, !P0 ;  /* 0x0000000519007c0c */ /* 0x004fc8000c741270 */
[----:B------:R2:W-:Y:S02]  /*f7a0*/  @P4 STG.E.U8 desc[UR8][R20.64], R8 ;  /* 0x0000000814004986 */ /* 0x0005e4000c101108 */
[----:B------:R-:W1:Y:S01]  /*f7b0*/  LDC R25, c[0x0][0x3b8] ;  /* 0x0000ee00ff197b82 */ /* 0x000e620000000800 */
[----:B------:R-:W-:Y:S01]  /*f7c0*/  ISETP.LT.AND P5, PT, R26, UR7, !P0 ;  /* 0x000000071a007c0c */ /* 0x000fe2000c7a1270 */
[----:B------:R-:W0:Y:S01]  /*f7d0*/  LDCU UR5, c[0x0][0x39c] ;  /* 0x00007380ff0577ac */ /* 0x000e220008000800 */
[----:B------:R-:W1:Y:S01]  /*f7e0*/  LDS.128 R20, [R23+UR4+0x6000] ;  /* 0x0060000417147984 */ /* 0x000e620008000c00 */
[----:B------:R-:W0:Y:S04]  /*f7f0*/  LDCU UR4, c[0x0][0x39c] ;  /* 0x00007380ff0477ac */ /* 0x000e280008000800 */
[----:B------:R-:W1:Y:S01]  /*f800*/  LDC R26, c[0x0][0x3b8] ;  /* 0x0000ee00ff1a7b82 */ /* 0x000e620000000800 */
[----:B----4-:R-:W-:Y:S01]  /*f810*/  IMAD R2, R24, 0x2, R0 ;  /* 0x0000000218027824 */ /* 0x010fe200078e0200 */
[----:B------:R-:W4:Y:S01]  /*f820*/  LDCU UR7, c[0x0][0x39c] ;  /* 0x00007380ff0777ac */ /* 0x000f220008000800 */
[----:B--2---:R-:W-:-:S04]  /*f830*/  IADD3 R8, P6, PT, R0, R3, RZ ;  /* 0x0000000300087210 */ /* 0x004fc80007fde0ff */
[----:B------:R-:W-:Y:S02]  /*f840*/  LEA.HI.X.SX32 R9, R0, R11, 0x1, P6 ;  /* 0x0000000b00097211 */ /* 0x000fe400030f0eff */
[----:B0-----:R-:W-:Y:S02]  /*f850*/  PRMT R0, R16, 0x7770, RZ ;  /* 0x0000777010007816 */ /* 0x001fe400000000ff */
[----:B------:R-:W-:-:S03]  /*f860*/  IADD3 R24, P6, PT, R2, R3, RZ ;  /* 0x0000000302187210 */ /* 0x000fc60007fde0ff */
[----:B------:R1:W-:Y:S02]  /*f870*/  @P3 STG.E.U8 desc[UR8][R8.64], R0 ;  /* 0x0000000008003986 */ /* 0x0003e4000c101108 */
[----:B-1----:R-:W-:Y:S01]  /*f880*/  IMAD R0, R25, 0x2, R2 ;  /* 0x0000000219007824 */ /* 0x002fe200078e0202 */
[----:B------:R-:W-:Y:S02]  /*f890*/  LEA.HI.X.SX32 R25, R2, R11, 0x1, P6 ;  /* 0x0000000b02197211 */ /* 0x000fe400030f0eff */
[----:B------:R-:W-:-:S05]  /*f8a0*/  PRMT R2, R17, 0x7770, RZ ;  /* 0x0000777011027816 */ /* 0x000fca00000000ff */
[----:B------:R0:W-:Y:S04]  /*f8b0*/  @P2 STG.E.U8 desc[UR8][R24.64], R2 ;  /* 0x0000000218002986 */ /* 0x0001e8000c101108 */
[----:B0-----:R-:W2:Y:S01]  /*f8c0*/  LDL.LU R25, [R1+0x124] ;  /* 0x0001240001197983 */ /* 0x001ea20000300800 */
[----:B------:R-:W-:Y:S01]  /*f8d0*/  IADD3 R8, P6, PT, R0, R3, RZ ;  /* 0x0000000300087210 */ /* 0x000fe20007fde0ff */
[----:B------:R-:W-:Y:S02]  /*f8e0*/  IMAD R2, R26, 0x2, R0 ;  /* 0x000000021a027824 */ /* 0x000fe400078e0200 */
[----:B------:R-:W4:Y:S01]  /*f8f0*/  LDL.LU R26, [R1+0x128] ;  /* 0x00012800011a7983 */ /* 0x000f220000300800 */
[----:B------:R-:W-:Y:S02]  /*f900*/  LEA.HI.X.SX32 R9, R0, R11, 0x1, P6 ;  /* 0x0000000b00097211 */ /* 0x000fe400030f0eff */
[----:B------:R-:W-:-:S02]  /*f910*/  PRMT R0, R18, 0x7770, RZ ;  /* 0x0000777012007816 */ /* 0x000fc400000000ff */
[----:B------:R-:W-:-:S03]  /*f920*/  IADD3 R24, P6, PT, R2, R3, RZ ;  /* 0x0000000302187210 */ /* 0x000fc60007fde0ff */
[----:B------:R0:W-:Y:S02]  /*f930*/  @P5 STG.E.U8 desc[UR8][R8.64], R0 ;  /* 0x0000000008005986 */ /* 0x0001e4000c101108 */
[----:B0-----:R-:W-:Y:S02]  /*f940*/  IMAD R0, R10, 0x2, R2 ;  /* 0x000000020a007824 */ /* 0x001fe400078e0202 */
[----:B------:R-:W4:Y:S01]  /*f950*/  LDL.LU R10, [R1+0x12c] ;  /* 0x00012c00010a7983 */ /* 0x000f220000300800 */
[----:B---3--:R-:W-:Y:S01]  /*f960*/  ISETP.LT.AND P4, PT, R28, UR6, !P0 ;  /* 0x000000061c007c0c */ /* 0x008fe2000c781270 */
[----:B------:R-:W4:Y:S01]  /*f970*/  LDCU UR6, c[0x0][0x39c] ;  /* 0x00007380ff0677ac */ /* 0x000f220008000800 */
[----:B------:R-:W0:Y:S01]  /*f980*/  LDC R28, c[0x0][0x3b8] ;  /* 0x0000ee00ff1c7b82 */ /* 0x000e220000000800 */
[----:B------:R-:W-:Y:S01]  /*f990*/  ISETP.LT.AND P3, PT, R27, UR5, !P0 ;  /* 0x000000051b007c0c */ /* 0x000fe2000c761270 */
[----:B------:R-:W1:Y:S06]  /*f9a0*/  LDCU UR5, c[0x0][0x39c] ;  /* 0x00007380ff0577ac */ /* 0x000e6c0008000800 */
[----:B------:R-:W3:Y:S01]  /*f9b0*/  LDC R27, c[0x0][0x3b8] ;  /* 0x0000ee00ff1b7b82 */ /* 0x000ee20000000800 */
[----:B--2---:R-:W-:Y:S01]  /*f9c0*/  ISETP.LT.AND P2, PT, R25, UR4, !P0 ;  /* 0x0000000419007c0c */ /* 0x004fe2000c741270 */
[----:B------:R-:W2:Y:S01]  /*f9d0*/  LDCU UR4, c[0x0][0x39c] ;  /* 0x00007380ff0477ac */ /* 0x000ea20008000800 */
[----:B------:R-:W-:-:S02]  /*f9e0*/  LEA.HI.X.SX32 R25, R2, R11, 0x1, P6 ;  /* 0x0000000b02197211 */ /* 0x000fc400030f0eff */
[----:B------:R-:W-:Y:S02]  /*f9f0*/  PRMT R2, R19, 0x7770, RZ ;  /* 0x0000777013027816 */ /* 0x000fe400000000ff */
[----:B------:R-:W-:-:S03]  /*fa00*/  IADD3 R8, P6, PT, R0, R3, RZ ;  /* 0x0000000300087210 */ /* 0x000fc60007fde0ff */
[----:B------:R0:W-:Y:S01]  /*fa10*/  @P4 STG.E.U8 desc[UR8][R24.64], R2 ;  /* 0x0000000218004986 */ /* 0x0001e2000c101108 */
[----:B------:R-:W-:Y:S01]  /*fa20*/  LEA.HI.X.SX32 R9, R0, R11, 0x1, P6 ;  /* 0x0000000b00097211 */ /* 0x000fe200030f0eff */
[----:B0-----:R-:W-:Y:S01]  /*fa30*/  IMAD R2, R28, 0x2, R0 ;  /* 0x000000021c027824 */ /* 0x001fe200078e0200 */
[----:B------:R-:W-:Y:S01]  /*fa40*/  PRMT R0, R20, 0x7770, RZ ;  /* 0x0000777014007816 */ /* 0x000fe200000000ff */
[----:B------:R-:W0:Y:S03]  /*fa50*/  LDC R28, c[0x0][0x3b8] ;  /* 0x0000ee00ff1c7b82 */ /* 0x000e260000000800 */
[C---:B------:R-:W-:Y:S01]  /*fa60*/  IADD3 R24, P6, PT, R2.reuse, R3, RZ ;  /* 0x0000000302187210 */ /* 0x040fe20007fde0ff */
[----:B------:R1:W-:Y:S03]  /*fa70*/  @P3 STG.E.U8 desc[UR8][R8.64], R0 ;  /* 0x0000000008003986 */ /* 0x0003e6000c101108 */
[----:B------:R-:W-:Y:S01]  /*fa80*/  LEA.HI.X.SX32 R25, R2, R11, 0x1, P6 ;  /* 0x0000000b02197211 */ /* 0x000fe200030f0eff */
[----:B-1----:R-:W2:Y:S01]  /*fa90*/  LDL.LU R9, [R1+0x140] ;  /* 0x0001400001097983 */ /* 0x002ea20000300800 */
[----:B---3--:R-:W-:Y:S01]  /*faa0*/  IMAD R0, R27, 0x2, R2 ;  /* 0x000000021b007824 */ /* 0x008fe200078e0202 */
[----:B------:R-:W-:Y:S01]  /*fab0*/  PRMT R2, R21, 0x7770, RZ ;  /* 0x0000777015027816 */ /* 0x000fe200000000ff */
[----:B------:R-:W1:Y:S04]  /*fac0*/  LDC R27, c[0x0][0x3b8] ;  /* 0x0000ee00ff1b7b82 */ /* 0x000e680000000800 */
[----:B------:R3:W-:Y:S04]  /*fad0*/  @P2 STG.E.U8 desc[UR8][R24.64], R2 ;  /* 0x0000000218002986 */ /* 0x0007e8000c101108 */
[----:B---3--:R-:W3:Y:S01]  /*fae0*/  LDL.LU R25, [R1+0x148] ;  /* 0x0001480001197983 */ /* 0x008ee20000300800 */
[----:B----4-:R-:W-:Y:S01]  /*faf0*/  ISETP.LT.AND P5, PT, R26, UR6, !P0 ;  /* 0x000000061a007c0c */ /* 0x010fe2000c7a1270 */
[----:B------:R-:W4:Y:S01]  /*fb00*/  LDCU UR6, c[0x0][0x39c] ;  /* 0x00007380ff0677ac */ /* 0x000f220008000800 */
[----:B------:R-:W0:Y:S01]  /*fb10*/  LDC R26, c[0x0][0x3b8] ;  /* 0x0000ee00ff1a7b82 */ /* 0x000e220000000800 */
[----:B------:R-:W-:Y:S01]  /*fb20*/  ISETP.LT.AND P4, PT, R10, UR5, !P0 ;  /* 0x000000050a007c0c */ /* 0x000fe2000c781270 */
[----:B------:R-:W3:Y:S06]  /*fb30*/  LDCU UR5, c[0x0][0x39c] ;  /* 0x00007380ff0577ac */ /* 0x000eec0008000800 */
[----:B------:R-:W1:Y:S01]  /*fb40*/  LDC R10, c[0x0][0x3b8] ;  /* 0x0000ee00ff0a7b82 */ /* 0x000e620000000800 */
[----:B------:R-:W-:Y:S01]  /*fb50*/  IADD3 R8, P6, PT, R0, R3, RZ ;  /* 0x0000000300087210 */ /* 0x000fe20007fde0ff */
[----:B0-----:R-:W-:-:S02]  /*fb60*/  IMAD R2, R26, 0x2, R0 ;  /* 0x000000021a027824 */ /* 0x001fc400078e0200 */
[----:B------:R-:W4:Y:S01]  /*fb70*/  LDL.LU R26, [R1+0x150] ;  /* 0x00015000011a7983 */ /* 0x000f220000300800 */
[----:B--2---:R-:W-:Y:S01]  /*fb80*/  ISETP.LT.AND P3, PT, R9, UR4, !P0 ;  /* 0x0000000409007c0c */ /* 0x004fe2000c761270 */
[----:B------:R-:W0:Y:S01]  /*fb90*/  LDCU UR4, c[0x0][0x39c] ;  /* 0x00007380ff0477ac */ /* 0x000e220008000800 */
[----:B------:R-:W-:Y:S02]  /*fba0*/  LEA.HI.X.SX32 R9, R0, R11, 0x1, P6 ;  /* 0x0000000b00097211 */ /* 0x000fe400030f0eff */
[----:B------:R-:W-:Y:S02]  /*fbb0*/  PRMT R0, R22, 0x7770, RZ ;  /* 0x0000777016007816 */ /* 0x000fe400000000ff */
[----:B------:R-:W-:-:S03]  /*fbc0*/  IADD3 R24, P6, PT, R2, R3, RZ ;  /* 0x0000000302187210 */ /* 0x000fc60007fde0ff */
[----:B------:R1:W-:Y:S02]  /*fbd0*/  @P5 STG.E.U8 desc[UR8][R8.64], R0 ;  /* 0x0000000008005986 */ /* 0x0003e4000c101108 */
[----:B-1----:R-:W-:Y:S02]  /*fbe0*/  IMAD R0, R10, 0x2, R2 ;  /* 0x000000020a007824 */ /* 0x002fe400078e0202 */
[----:B------:R-:W0:Y:S01]  /*fbf0*/  LDL.LU R10, [R1+0x158] ;  /* 0x00015800010a7983 */ /* 0x000e220000300800 */
[----:B---3--:R-:W-:Y:S01]  /*fc00*/  ISETP.LT.AND P2, PT, R25, UR5, !P0 ;  /* 0x0000000519007c0c */ /* 0x008fe2000c741270 */
        /* <DEDUP_REMOVED lines=8> */
[----:B------:R-:W2:Y:S03]  /*fc90*/  LDC R28, c[0x0][0x3b8] ;  /* 0x0000ee00ff1c7b82 */ /* 0x000ea60000000800 */
[C---:B------:R-:W-:Y:S01]  /*fca0*/  IADD3 R24, P6, PT, R2.reuse, R3, RZ ;  /* 0x0000000302187210 */ /* 0x040fe20007fde0ff */
[----:B------:R3:W-:Y:S03]  /*fcb0*/  @P3 STG.E.U8 desc[UR8][R8.64], R0 ;  /* 0x0000000008003986 */ /* 0x0007e6000c101108 */
[----:B------:R-:W-:Y:S01]  /*fcc0*/  LEA.HI.X.SX32 R25, R2, R11, 0x1, P6 ;  /* 0x0000000b02197211 */ /* 0x000fe200030f0eff */
[----:B---3--:R-:W1:Y:S01]  /*fcd0*/  LDL.LU R9, [R1+0x160] ;  /* 0x0001600001097983 */ /* 0x008e620000300800 */
        /* <DEDUP_REMOVED lines=11> */
[----:B0-----:R-:W-:Y:S01]  /*fd90*/  ISETP.LT.AND P4, PT, R10, UR4, !P0 ;  /* 0x000000040a007c0c */ /* 0x001fe2000c781270 */
        /* <DEDUP_REMOVED lines=23> */
[----:B0-----:R-:W4:Y:S01]  /*ff10*/  LDL.LU R9, [R1+0x170] ;  /* 0x0001700001097983 */ /* 0x001f220000300800 */
[----:B---3--:R-:W-:Y:S01]  /*ff20*/  IMAD R0, R27, 0x2, R2 ;  /* 0x000000021b007824 */ /* 0x008fe200078e0202 */
[----:B------:R-:W-:Y:S01]  /*ff30*/  PRMT R2, R13, 0x7771, RZ ;  /* 0x000077710d027816 */ /* 0x000fe200000000ff */
[----:B------:R-:W0:Y:S04]  /*ff40*/  LDC R27, c[0x0][0x3b8] ;  /* 0x0000ee00ff1b7b82 */ /* 0x000e280000000800 */
[----:B------:R3:W-:Y:S04]  /*ff50*/  @P2 STG.E.U8 desc[UR8][R24.64], R2 ;  /* 0x0000000218002986 */ /* 0x0007e8000c101108 */
[----:B---3--:R-:W3:Y:S01]  /*ff60*/  LDL.LU R25, [R1+0x174] ;  /* 0x0001740001197983 */ /* 0x008ee20000300800 */
[----:B--2---:R-:W-:Y:S01]  /*ff70*/  ISETP.LT.AND P5, PT, R26, UR6, !P0 ;  /* 0x000000061a007c0c */ /* 0x004fe2000c7a1270 */
[----:B------:R-:W2:Y:S01]  /*ff80*/  LDCU UR6, c[0x0][0x39c] ;  /* 0x00007380ff0677ac */ /* 0x000ea20008000800 */
[----:B------:R-:W0:Y:S01]  /*ff90*/  LDC R26, c[0x0][0x3b8] ;  /* 0x0000ee00ff1a7b82 */ /* 0x000e220000000800 */
[----:B------:R-:W-:Y:S01]  /*ffa0*/  IADD3 R8, P6, PT, R0, R3, RZ ;  /* 0x0000000300087210 */ /* 0x000fe20007fde0ff */
[----:B0-----:R-:W-:-:S02]  /*ffb0*/  IMAD R2, R26, 0x2, R0 ;  /* 0x000000021a027824 */ /* 0x001fc400078e0200 */
[----:B------:R-:W2:Y:S01]  /*ffc0*/  LDL.LU R26, [R1+0x178] ;  /* 0x00017800011a7983 */ /* 0x000ea20000300800 */
[----:B-1----:R-:W-:Y:S01]  /*ffd0*/  ISETP.LT.AND P4, PT, R10, UR5, !P0 ;  /* 0x000000050a007c0c */ /* 0x002fe2000c781270 */
        /* <DEDUP_REMOVED lines=59> */
[----:B-1----:R-:W2:Y:S01]  /*10390*/  LDL.LU R9, [R1+0x190] ;  /* 0x0001900001097983 */ /* 0x002ea20000300800 */
[----:B----4-:R-:W-:Y:S01]  /*103a0*/  IMAD R0, R27, 0x2, R2 ;  /* 0x000000021b007824 */ /* 0x010fe200078e0202 */
[----:B------:R-:W-:Y:S01]  /*103b0*/  PRMT R2, R21, 0x7771, RZ ;  /* 0x0000777115027816 */ /* 0x000fe200000000ff */
[----:B------:R-:W1:Y:S04]  /*103c0*/  LDC R27, c[0x0][0x3b8] ;  /* 0x0000ee00ff1b7b82 */ /* 0x000e680000000800 */
[----:B------:R4:W-:Y:S04]  /*103d0*/  @P2 STG.E.U8 desc[UR8][R24.64], R2 ;  /* 0x0000000218002986 */ /* 0x0009e8000c101108 */
[----:B----4-:R-:W4:Y:S01]  /*103e0*/  LDL.LU R25, [R1+0x194] ;  /* 0x0001940001197983 */ /* 0x010f220000300800 */
[----:B---3--:R-:W-:Y:S01]  /*103f0*/  ISETP.LT.AND P5, PT, R26, UR6, !P0 ;  /* 0x000000061a007c0c */ /* 0x008fe2000c7a1270 */
[----:B------:R-:W3:Y:S01]  /*10400*/  LDCU UR6, c[0x0][0x39c] ;  /* 0x00007380ff0677ac */ /* 0x000ee20008000800 */
[----:B------:R-:W1:Y:S01]  /*10410*/  LDC R26, c[0x0][0x3b8] ;  /* 0x0000ee00ff1a7b82 */ /* 0x000e620000000800 */
[----:B------:R-:W-:Y:S01]  /*10420*/  IADD3 R8, P6, PT, R0, R3, RZ ;  /* 0x0000000300087210 */ /* 0x000fe20007fde0ff */
[----:B-1----:R-:W-:-:S02]  /*10430*/  IMAD R2, R26, 0x2, R0 ;  /* 0x000000021a027824 */ /* 0x002fc400078e0200 */
[----:B------:R-:W3:Y:S01]  /*10440*/  LDL.LU R26, [R1+0x198] ;  /* 0x00019800011a7983 */ /* 0x000ee20000300800 */
[----:B0-----:R-:W-:Y:S01]  /*10450*/  ISETP.LT.AND P4, PT, R10, UR5, !P0 ;  /* 0x000000050a007c0c */ /* 0x001fe2000c781270 */
[----:B------:R-:W4:Y:S02]  /*10460*/  LDCU UR5, c[0x0][0x39c] ;  /* 0x00007380ff0577ac */ /* 0x000f240008000800 */
[----:B------:R-:W0:Y:S01]  /*10470*/  LDC R10, c[0x0][0x3b8] ;  /* 0x0000ee00ff0a7b82 */ /* 0x000e220000000800 */
[----:B--2---:R-:W-:Y:S01]  /*10480*/  ISETP.LT.AND P3, PT, R9, UR4, !P0 ;  /* 0x0000000409007c0c */ /* 0x004fe2000c761270 */
        /* <DEDUP_REMOVED lines=25> */
[----:B---3--:R-:W3:Y:S01]  /*10620*/  LDL.LU R25, [R1+0x1a4] ;  /* 0x0001a40001197983 */ /* 0x008ee20000300800 */
[----:B------:R-:W-:Y:S01]  /*10630*/  ISETP.LT.AND P5, PT, R26, UR6, !P0 ;  /* 0x000000061a007c0c */ /* 0x000fe2000c7a1270 */
[----:B------:R-:W0:Y:S01]  /*10640*/  LDCU UR6, c[0x0][0x39c] ;  /* 0x00007380ff0677ac */ /* 0x000e220008000800 */
[----:B------:R-:W2:Y:S01]  /*10650*/  LDC R26, c[0x0][0x3b8] ;  /* 0x0000ee00ff1a7b82 */ /* 0x000ea20000000800 */
[----:B------:R-:W-:Y:S01]  /*10660*/  IADD3 R8, P6, PT, R0, R3, RZ ;  /* 0x0000000300087210 */ /* 0x000fe20007fde0ff */
[----:B--2---:R-:W-:-:S02]  /*10670*/  IMAD R2, R26, 0x2, R0 ;  /* 0x000000021a027824 */ /* 0x004fc400078e0200 */
[----:B------:R-:W2:Y:S01]  /*10680*/  LDL.LU R26, [R1+0x1a8] ;  /* 0x0001a800011a7983 */ /* 0x000ea20000300800 */
[----:B-1----:R-:W-:Y:S01]  /*10690*/  ISETP.LT.AND P4, PT, R10, UR4, !P0 ;  /* 0x000000040a007c0c */ /* 0x002fe2000c781270 */
[----:B------:R-:W3:Y:S02]  /*106a0*/  LDCU UR4, c[0x0][0x39c] ;  /* 0x00007380ff0477ac */ /* 0x000ee40008000800 */
        /* <DEDUP_REMOVED lines=22> */
[----:B-1----:R-:W3:Y:S01]  /*10810*/  LDL.LU R9, [R1+0x1b0] ;  /* 0x0001b00001097983 */ /* 0x002ee20000300800 */
[----:B----4-:R-:W-:Y:S01]  /*10820*/  IMAD R0, R27, 0x2, R2 ;  /* 0x000000021b007824 */ /* 0x010fe200078e0202 */
[----:B------:R-:W-:Y:S01]  /*10830*/  PRMT R2, R13, 0x7772, RZ ;  /* 0x000077720d027816 */ /* 0x000fe200000000ff */
[----:B------:R-:W1:Y:S04]  /*10840*/  LDC R27, c[0x0][0x3b8] ;  /* 0x0000ee00ff1b7b82 */ /* 0x000e680000000800 */
[----:B------:R4:W-:Y:S04]  /*10850*/  @P2 STG.E.U8 desc[UR8][R24.64], R2 ;  /* 0x0000000218002986 */ /* 0x0009e8000c101108 */
[----:B----4-:R-:W4:Y:S01]  /*10860*/  LDL.LU R25, [R1+0x1b4] ;  /* 0x0001b40001197983 */ /* 0x010f220000300800 */
[----:B--2---:R-:W-:Y:S01]  /*10870*/  ISETP.LT.AND P5, PT, R26, UR6, !P0 ;  /* 0x000000061a007c0c */ /* 0x004fe2000c7a1270 */
[----:B------:R-:W2:Y:S01]  /*10880*/  LDCU UR6, c[0x0][0x39c] ;  /* 0x00007380ff0677ac */ /* 0x000ea20008000800 */
[----:B------:R-:W1:Y:S01]  /*10890*/  LDC R26, c[0x0][0x3b8] ;  /* 0x0000ee00ff1a7b82 */ /* 0x000e620000000800 */
[----:B------:R-:W-:Y:S01]  /*108a0*/  IADD3 R8, P6, PT, R0, R3, RZ ;  /* 0x0000000300087210 */ /* 0x000fe20007fde0ff */
[----:B-1----:R-:W-:-:S02]  /*108b0*/  IMAD R2, R26, 0x2, R0 ;  /* 0x000000021a027824 */ /* 0x002fc400078e0200 */
[----:B------:R-:W2:Y:S01]  /*108c0*/  LDL.LU R26, [R1+0x1b8] ;  /* 0x0001b800011a7983 */ /* 0x000ea20000300800 */
[----:B0-----:R-:W-:Y:S01]  /*108d0*/  ISETP.LT.AND P4, PT, R10, UR5, !P0 ;  /* 0x000000050a007c0c */ /* 0x001fe2000c781270 */
[----:B------:R-:W4:Y:S02]  /*108e0*/  LDCU UR5, c[0x0][0x39c] ;  /* 0x00007380ff0577ac */ /* 0x000f240008000800 */
[----:B------:R-:W0:Y:S01]  /*108f0*/  LDC R10, c[0x0][0x3b8] ;  /* 0x0000ee00ff0a7b82 */ /* 0x000e220000000800 */
[----:B---3--:R-:W-:Y:S01]  /*10900*/  ISETP.LT.AND P3, PT, R9, UR4, !P0 ;  /* 0x0000000409007c0c */ /* 0x008fe2000c761270 */
[----:B------:R-:W1:Y:S01]  /*10910*/  LDCU UR4, c[0x0][0x39c] ;  /* 0x00007380ff0477ac */ /* 0x000e620008000800 */
[----:B------:R-:W-:Y:S02]  /*10920*/  LEA.HI.X.SX32 R9, R0, R11, 0x1, P6 ;  /* 0x0000000b00097211 */ /* 0x000fe400030f0eff */
[----:B------:R-:W-:Y:S02]  /*10930*/  PRMT R0, R14, 0x7772, RZ ;  /* 0x000077720e007816 */ /* 0x000fe400000000ff */
[----:B------:R-:W-:-:S03]  /*10940*/  IADD3 R24, P6, PT, R2, R3, RZ ;  /* 0x0000000302187210 */ /* 0x000fc60007fde0ff */
[----:B------:R0:W-:Y:S01]  /*10950*/  @P5 STG.E.U8 desc[UR8][R8.64], R0 ;  /* 0x0000000008005986 */ /* 0x0001e2000c101108 */
[----:B----4-:R-:W-:Y:S01]  /*10960*/  ISETP.LT.AND P2, PT, R25, UR5, !P0 ;  /* 0x0000000519007c0c */ /* 0x010fe2000c741270 */
[----:B------:R-:W3:Y:S01]  /*10970*/  LDCU UR5, c[0x0][0x39c] ;  /* 0x00007380ff0577ac */ /* 0x000ee20008000800 */
[----:B0-----:R-:W-:Y:S01]  /*10980*/  IMAD R0, R10, 0x2, R2 ;  /* 0x000000020a007824 */ /* 0x001fe200078e0202 */
[----:B------:R-:W-:Y:S01]  /*10990*/  LEA.HI.X.SX32 R25, R2, R11, 0x1, P6 ;  /* 0x0000000b02197211 */ /* 0x000fe200030f0eff */
[----:B------:R-:W1:Y:S01]  /*109a0*/  LDL.LU R10, [R1+0x1bc] ;  /* 0x0001bc00010a7983 */ /* 0x000e620000300800 */
        /* <DEDUP_REMOVED lines=10> */
[----:B----4-:R-:W3:Y:S01]  /*10a50*/  LDL.LU R9, [R1+0x1c0] ;  /* 0x0001c00001097983 */ /* 0x010ee20000300800 */
[----:B------:R-:W-:Y:S01]  /*10a60*/  IMAD R0, R27, 0x2, R2 ;  /* 0x000000021b007824 */ /* 0x000fe200078e0202 */
[----:B------:R-:W-:Y:S01]  /*10a70*/  PRMT R2, R17, 0x7772, RZ ;  /* 0x0000777211027816 */ /* 0x000fe200000000ff */
[----:B------:R-:W4:Y:S04]  /*10a80*/  LDC R27, c[0x0][0x3b8] ;  /* 0x0000ee00ff1b7b82 */ /* 0x000f280000000800 */
[----:B------:R2:W-:Y:S04]  /*10a90*/  @P2 STG.E.U8 desc[UR8][R24.64], R2 ;  /* 0x0000000218002986 */ /* 0x0005e8000c101108 */
[----:B--2---:R-:W2:Y:S01]  /*10aa0*/  LDL.LU R25, [R1+0x1c4] ;  /* 0x0001c40001197983 */ /* 0x004ea20000300800 */
[----:B------:R-:W-:Y:S01]  /*10ab0*/  ISETP.LT.AND P5, PT, R26, UR6, !P0 ;  /* 0x000000061a007c0c */ /* 0x000fe2000c7a1270 */
[----:B------:R-:W0:Y:S01]  /*10ac0*/  LDCU UR6, c[0x0][0x39c] ;  /* 0x00007380ff0677ac */ /* 0x000e220008000800 */
[----:B------:R-:W0:Y:S01]  /*10ad0*/  LDC R26, c[0x0][0x3b8] ;  /* 0x0000ee00ff1a7b82 */ /* 0x000e220000000800 */
[----:B------:R-:W-:Y:S01]  /*10ae0*/  IADD3 R8, P6, PT, R0, R3, RZ ;  /* 0x0000000300087210 */ /* 0x000fe20007fde0ff */
[----:B0-----:R-:W-:-:S02]  /*10af0*/  IMAD R2, R26, 0x2, R0 ;  /* 0x000000021a027824 */ /* 0x001fc400078e0200 */
[----:B------:R-:W4:Y:S01]  /*10b00*/  LDL.LU R26, [R1+0x1c8] ;  /* 0x0001c800011a7983 */ /* 0x000f220000300800 */
[----:B-1----:R-:W-:Y:S01]  /*10b10*/  ISETP.LT.AND P4, PT, R10, UR4, !P0 ;  /* 0x000000040a007c0c */ /* 0x002fe2000c781270 */
[----:B------:R-:W2:Y:S02]  /*10b20*/  LDCU UR4, c[0x0][0x39c] ;  /* 0x00007380ff0477ac */ /* 0x000ea40008000800 */
[----:B------:R-:W0:Y:S01]  /*10b30*/  LDC R10, c[0x0][0x3b8] ;  /* 0x0000ee00ff0a7b82 */ /* 0x000e220000000800 */
[----:B---3--:R-:W-:Y:S01]  /*10b40*/  ISETP.LT.AND P3, PT, R9, UR5, !P0 ;  /* 0x0000000509007c0c */ /* 0x008fe2000c761270 */
[----:B------:R-:W1:Y:S01]  /*10b50*/  LDCU UR5, c[0x0][0x39c] ;  /* 0x00007380ff0577ac */ /* 0x000e620008000800 */
[----:B------:R-:W-:Y:S02]  /*10b60*/  LEA.HI.X.SX32 R9, R0, R11, 0x1, P6 ;  /* 0x0000000b00097211 */ /* 0x000fe400030f0eff */
[----:B------:R-:W-:Y:S02]  /*10b70*/  PRMT R0, R18, 0x7772, RZ ;  /* 0x0000777212007816 */ /* 0x000fe400000000ff */
[----:B------:R-:W-:-:S03]  /*10b80*/  IADD3 R24, P6, PT, R2, R3, RZ ;  /* 0x0000000302187210 */ /* 0x000fc60007fde0ff */
[----:B------:R0:W-:Y:S01]  /*10b90*/  @P5 STG.E.U8 desc[UR8][R8.64], R0 ;  /* 0x0000000008005986 */ /* 0x0001e2000c101108 */
[----:B--2---:R-:W-:Y:S01]  /*10ba0*/  ISETP.LT.AND P2, PT, R25, UR4, !P0 ;  /* 0x0000000419007c0c */ /* 0x004fe2000c741270 */
[----:B------:R-:W2:Y:S01]  /*10bb0*/  LDCU UR4, c[0x0][0x39c] ;  /* 0x00007380ff0477ac */ /* 0x000ea20008000800 */
        /* <DEDUP_REMOVED lines=13> */
[----:B----4-:R-:W-:Y:S01]  /*10c90*/  IMAD R0, R27, 0x2, R2 ;  /* 0x000000021b007824 */ /* 0x010fe200078e0202 */
[----:B------:R-:W-:Y:S01]  /*10ca0*/  PRMT R2, R21, 0x7772, RZ ;  /* 0x0000777215027816 */ /* 0x000fe200000000ff */
[----:B------:R-:W2:Y:S01]  /*10cb0*/  LDL.LU R9, [R1+0x1d0] ;  /* 0x0001d00001097983 */ /* 0x000ea20000300800 */
[----:B------:R-:W-:Y:S01]  /*10cc0*/  ISETP.LT.AND P5, PT, R26, UR6, !P0 ;  /* 0x000000061a007c0c */ /* 0x000fe2000c7a1270 */
[----:B------:R-:W3:Y:S01]  /*10cd0*/  LDCU UR6, c[0x0][0x39c] ;  /* 0x00007380ff0677ac */ /* 0x000ee20008000800 */
[----:B------:R-:W4:Y:S01]  /*10ce0*/  LDC R26, c[0x0][0x3b8] ;  /* 0x0000ee00ff1a7b82 */ /* 0x000f220000000800 */
[----:B------:R0:W-:Y:S07]  /*10cf0*/  @P2 STG.E.U8 desc[UR8][R24.64], R2 ;  /* 0x0000000218002986 */ /* 0x0001ee000c101108 */
[----:B------:R-:W1:Y:S01]  /*10d00*/  LDC R27, c[0x0][0x3b8] ;  /* 0x0000ee00ff1b7b82 */ /* 0x000e620000000800 */
[----:B0-----:R-:W2:Y:S01]  /*10d10*/  LDL.LU R25, [R1+0x1d4] ;  /* 0x0001d40001197983 */ /* 0x001ea20000300800 */
[----:B----4-:R-:W-:-:S03]  /*10d20*/  IMAD R2, R26, 0x2, R0 ;  /* 0x000000021a027824 */ /* 0x010fc600078e0200 */
[----:B------:R-:W4:Y:S01]  /*10d30*/  LDL.LU R26, [R1+0x1dc] ;  /* 0x0001dc00011a7983 */ /* 0x000f220000300800 */
[----:B-1----:R-:W-:Y:S01]  /*10d40*/  ISETP.LT.AND P4, PT, R10, UR5, !P0 ;  /* 0x000000050a007c0c */ /* 0x002fe2000c781270 */
[----:B------:R-:W2:Y:S01]  /*10d50*/  LDCU UR5, c[0x0][0x39c] ;  /* 0x00007380ff0577ac */ /* 0x000ea20008000800 */
[----:B------:R-:W0:Y:S01]  /*10d60*/  LDC R10, c[0x0][0x3b8] ;  /* 0x0000ee00ff0a7b82 */ /* 0x000e220000000800 */
[----:B--2---:R-:W-:Y:S01]  /*10d70*/  ISETP.LT.AND P2, PT, R25, UR5, !P0 ;  /* 0x0000000519007c0c */ /* 0x004fe2000c741270 */
[----:B------:R-:W1:Y:S01]  /*10d80*/  LDCU UR5, c[0x0][0x39c] ;  /* 0x00007380ff0577ac */ /* 0x000e620008000800 */
[----:B------:R-:W3:Y:S01]  /*10d90*/  LDL.LU R25, [R1+0x1d8] ;  /* 0x0001d80001197983 */ /* 0x000ee20000300800 */
[C---:B------:R-:W-:Y:S02]  /*10da0*/  IADD3 R8, P6, PT, R0.reuse, R3, RZ ;  /* 0x0000000300087210 */ /* 0x040fe40007fde0ff */
[----:B------:R-:W-:Y:S01]  /*10db0*/  ISETP.LT.AND P3, PT, R9, UR4, !P0 ;  /* 0x0000000409007c0c */ /* 0x000fe2000c761270 */
[----:B------:R-:W4:Y:S01]  /*10dc0*/  LDCU UR4, c[0x0][0x39c] ;  /* 0x00007380ff0477ac */ /* 0x000f220008000800 */
[----:B------:R-:W-:-:S02]  /*10dd0*/  LEA.HI.X.SX32 R9, R0, R11, 0x1, P6 ;  /* 0x0000000b00097211 */ /* 0x000fc400030f0eff */
[----:B------:R-:W-:Y:S02]  /*10de0*/  PRMT R0, R22, 0x7772, RZ ;  /* 0x0000777216007816 */ /* 0x000fe400000000ff */
[----:B------:R-:W-:-:S03]  /*10df0*/  IADD3 R24, P6, PT, R2, R3, RZ ;  /* 0x0000000302187210 */ /* 0x000fc60007fde0ff */
[----:B------:R0:W-:Y:S02]  /*10e00*/  @P5 STG.E.U8 desc[UR8][R8.64], R0 ;  /* 0x0000000008005986 */ /* 0x0001e4000c101108 */
[----:B0-----:R-:W-:Y:S01]  /*10e10*/  IMAD R0, R10, 0x2, R2 ;  /* 0x000000020a007824 */ /* 0x001fe200078e0202 */
[----:B------:R-:W-:Y:S01]  /*10e20*/  PRMT R4, R4, 0x7773, RZ ;  /* 0x0000777304047816 */ /* 0x000fe200000000ff */
[----:B------:R-:W0:Y:S01]  /*10e30*/  LDC R10, c[0x0][0x3b8] ;  /* 0x0000ee00ff0a7b82 */ /* 0x000e220000000800 */
[----:B---3--:R-:W-:Y:S01]  /*10e40*/  ISETP.LT.AND P5, PT, R25, UR6, !P0 ;  /* 0x0000000619007c0c */ /* 0x008fe2000c7a1270 */
[----:B------:R-:W2:Y:S01]  /*10e50*/  LDCU UR6, c[0x0][0x39c] ;  /* 0x00007380ff0677ac */ /* 0x000ea20008000800 */
[----:B------:R-:W-:Y:S02]  /*10e60*/  LEA.HI.X.SX32 R25, R2, R11, 0x1, P6 ;  /* 0x0000000b02197211 */ /* 0x000fe400030f0eff */
[----:B------:R-:W-:-:S05]  /*10e70*/  PRMT R2, R23, 0x7772, RZ ;  /* 0x0000777217027816 */ /* 0x000fca00000000ff */
[----:B------:R3:W-:Y:S02]  /*10e80*/  @P4 STG.E.U8 desc[UR8][R24.64], R2 ;  /* 0x0000000218004986 */ /* 0x0007e4000c101108 */
[----:B---3--:R-:W-:Y:S02]  /*10e90*/  IMAD R2, R28, 0x2, R0 ;  /* 0x000000021c027824 */ /* 0x008fe400078e0200 */
[----:B------:R-:W1:Y:S01]  /*10ea0*/  LDL.LU R28, [R1+0x1e0] ;  /* 0x0001e000011c7983 */ /* 0x000e620000300800 */
[----:B------:R-:W-:-:S04]  /*10eb0*/  IADD3 R8, P6, PT, R0, R3, RZ ;  /* 0x0000000300087210 */ /* 0x000fc80007fde0ff */
[----:B------:R-:W-:Y:S02]  /*10ec0*/  LEA.HI.X.SX32 R9, R0, R11, 0x1, P6 ;  /* 0x0000000b00097211 */ /* 0x000fe400030f0eff */
[C---:B------:R-:W-:Y:S01]  /*10ed0*/  IADD3 R24, P6, PT, R2.reuse, R3, RZ ;  /* 0x0000000302187210 */ /* 0x040fe20007fde0ff */
[----:B------:R-:W-:Y:S02]  /*10ee0*/  IMAD R0, R27, 0x2, R2 ;  /* 0x000000021b007824 */ /* 0x000fe400078e0202 */
[----:B------:R3:W-:Y:S01]  /*10ef0*/  @P3 STG.E.U8 desc[UR8][R8.64], R4 ;  /* 0x0000000408003986 */ /* 0x0007e2000c101108 */
[----:B------:R-:W-:-:S03]  /*10f00*/  LEA.HI.X.SX32 R25, R2, R11, 0x1, P6 ;  /* 0x0000000b02197211 */ /* 0x000fc600030f0eff */
[----:B---3--:R-:W3:Y:S01]  /*10f10*/  LDL.LU R9, [R1+0x1e8] ;  /* 0x0001e80001097983 */ /* 0x008ee20000300800 */
[----:B------:R-:W-:Y:S01]  /*10f20*/  PRMT R5, R5, 0x7773, RZ ;  /* 0x0000777305057816 */ /* 0x000fe200000000ff */
[----:B------:R-:W0:Y:S02]  /*10f30*/  LDC R8, c[0x0][0x3b8] ;  /* 0x0000ee00ff087b82 */ /* 0x000e240000000800 */
[----:B------:R-:W2:Y:S04]  /*10f40*/  LDL.LU R27, [R1+0x1f0] ;  /* 0x0001f000011b7983 */ /* 0x000ea80000300800 */
[----:B------:R-:W2:Y:S04]  /*10f50*/  LDL.LU R2, [R1+0x1e4] ;  /* 0x0001e40001027983 */ /* 0x000ea80000300800 */
[----:B------:R0:W-:Y:S01]  /*10f60*/  @P2 STG.E.U8 desc[UR8][R24.64], R5 ;  /* 0x0000000518002986 */ /* 0x0001e2000c101108 */
[----:B----4-:R-:W-:Y:S01]  /*10f70*/  ISETP.LT.AND P4, PT, R26, UR4, !P0 ;  /* 0x000000041a007c0c */ /* 0x010fe2000c781270 */
[----:B------:R-:W3:Y:S01]  /*10f80*/  LDCU UR4, c[0x0][0x39c] ;  /* 0x00007380ff0477ac */ /* 0x000ee20008000800 */
[----:B------:R-:W4:Y:S01]  /*10f90*/  LDC R26, c[0x0][0x3b8] ;  /* 0x0000ee00ff1a7b82 */ /* 0x000f220000000800 */
[----:B-1----:R-:W-:Y:S01]  /*10fa0*/  ISETP.LT.AND P3, PT, R28, UR5, !P0 ;  /* 0x000000051c007c0c */ /* 0x002fe2000c761270 */
[----:B------:R-:W1:Y:S01]  /*10fb0*/  LDCU UR5, c[0x0][0x39c] ;  /* 0x00007380ff0577ac */ /* 0x000e620008000800 */
[----:B------:R-:W4:Y:S04]  /*10fc0*/  LDL.LU R28, [R1+0x1f4] ;  /* 0x0001f400011c7983 */ /* 0x000f280000300800 */
[----:B0-----:R-:W1:Y:S01]  /*10fd0*/  LDL.LU R25, [R1+0x1ec] ;  /* 0x0001ec0001197983 */ /* 0x001e620000300800 */
[----:B------:R-:W-:-:S02]  /*10fe0*/  IADD3 R4, P6, PT, R0, R3, RZ ;  /* 0x0000000300047210 */ /* 0x000fc40007fde0ff */
[----:B------:R-:W-:Y:S02]  /*10ff0*/  PRMT R6, R6, 0x7773, RZ ;  /* 0x0000777306067816 */ /* 0x000fe400000000ff */
[----:B------:R-:W-:Y:S01]  /*11000*/  LEA.HI.X.SX32 R5, R0, R11, 0x1, P6 ;  /* 0x0000000b00057211 */ /* 0x000fe200030f0eff */
[----:B------:R-:W-:Y:S01]  /*11010*/  IMAD R0, R10, 0x2, R0 ;  /* 0x000000020a007824 */ /* 0x000fe200078e0200 */
[----:B------:R-:W-:Y:S01]  /*11020*/  PRMT R7, R7, 0x7773, RZ ;  /* 0x0000777307077816 */ /* 0x000fe200000000ff */
[----:B------:R-:W0:Y:S02]  /*11030*/  LDC R10, c[0x0][0x3b8] ;  /* 0x0000ee00ff0a7b82 */ /* 0x000e240000000800 */
[----:B------:R2:W-:Y:S01]  /*11040*/  @P5 STG.E.U8 desc[UR8][R4.64], R6 ;  /* 0x0000000604005986 */ /* 0x0005e2000c101108 */
[----:B---3--:R-:W-:Y:S01]  /*11050*/  ISETP.LT.AND P6, PT, R9, UR4, !P0 ;  /* 0x0000000409007c0c */ /* 0x008fe2000c7c1270 */
[----:B------:R-:W3:Y:S01]  /*11060*/  LDCU UR4, c[0x0][0x39c] ;  /* 0x00007380ff0477ac */ /* 0x000ee20008000800 */
[----:B------:R-:W-:-:S03]  /*11070*/  PRMT R12, R12, 0x7773, RZ ;  /* 0x000077730c0c7816 */ /* 0x000fc600000000ff */
[----:B------:R-:W0:Y:S01]  /*11080*/  LDC R9, c[0x0][0x3b8] ;  /* 0x0000ee00ff097b82 */ /* 0x000e220000000800 */
[----:B--2---:R-:W-:Y:S01]  /*11090*/  ISETP.LT.AND P2, PT, R2, UR6, !P0 ;  /* 0x0000000602007c0c */ /* 0x004fe2000c741270 */
[----:B------:R-:W2:Y:S01]  /*110a0*/  LDCU UR6, c[0x0][0x39c] ;  /* 0x00007380ff0677ac */ /* 0x000ea20008000800 */
[----:B----4-:R-:W-:Y:S01]  /*110b0*/  IMAD R2, R26, 0x2, R0 ;  /* 0x000000021a027824 */ /* 0x010fe200078e0200 */
[C---:B------:R-:W-:Y:S01]  /*110c0*/  IADD3 R4, P5, PT, R0.reuse, R3, RZ ;  /* 0x0000000300047210 */ /* 0x040fe20007fbe0ff */
[----:B------:R-:W4:Y:S03]  /*110d0*/  LDL.LU R26, [R1+0x1f8] ;  /* 0x0001f800011a7983 */ /* 0x000f260000300800 */
[----:B------:R-:W-:Y:S01]  /*110e0*/  LEA.HI.X.SX32 R5, R0, R11, 0x1, P5 ;  /* 0x0000000b00057211 */ /* 0x000fe200028f0eff */
[----:B------:R-:W-:Y:S01]  /*110f0*/  IMAD R8, R8, 0x2, R2 ;  /* 0x0000000208087824 */ /* 0x000fe200078e0202 */
[C---:B------:R-:W-:Y:S01]  /*11100*/  IADD3 R6, P5, PT, R2.reuse, R3, RZ ;  /* 0x0000000302067210 */ /* 0x040fe20007fbe0ff */
[----:B------:R-:W4:Y:S01]  /*11110*/  LDL.LU R24, [R1+0x1fc] ;  /* 0x0001fc0001187983 */ /* 0x000f220000300800 */
[----:B------:R-:W0:Y:S03]  /*11120*/  LDC R0, c[0x0][0x3b8] ;  /* 0x0000ee00ff007b82 */ /* 0x000e260000000800 */
[----:B------:R2:W-:Y:S02]  /*11130*/  @P4 STG.E.U8 desc[UR8][R4.64], R7 ;  /* 0x0000000704004986 */ /* 0x0005e4000c101108 */
[----:B--2---:R-:W-:-:S02]  /*11140*/  LEA.HI.X.SX32 R7, R2, R11, 0x1, P5 ;  /* 0x0000000b02077211 */ /* 0x004fc400028f0eff */
[C---:B------:R-:W-:Y:S01]  /*11150*/  IADD3 R4, P5, PT, R8.reuse, R3, RZ ;  /* 0x0000000308047210 */ /* 0x040fe20007fbe0ff */
[----:B------:R-:W2:Y:S02]  /*11160*/  LDC R2, c[0x0][0x3b8] ;  /* 0x0000ee00ff027b82 */ /* 0x000ea40000000800 */
[----:B------:R0:W-:Y:S01]  /*11170*/  @P3 STG.E.U8 desc[UR8][R6.64], R12 ;  /* 0x0000000c06003986 */ /* 0x0001e2000c101108 */
[----:B------:R-:W-:Y:S01]  /*11180*/  ISETP.LT.AND P3, PT, R27, UR6, !P0 ;  /* 0x000000061b007c0c */ /* 0x000fe2000c761270 */
[----:B------:R-:W0:Y:S01]  /*11190*/  LDCU UR6, c[0x0][0x39c] ;  /* 0x00007380ff0677ac */ /* 0x000e220008000800 */
[----:B------:R-:W-:Y:S01]  /*111a0*/  LEA.HI.X.SX32 R5, R8, R11, 0x1, P5 ;  /* 0x0000000b08057211 */ /* 0x000fe200028f0eff */
[----:B------:R-:W4:Y:S01]  /*111b0*/  LDL.LU R27, [R1+0x200] ;  /* 0x00020000011b7983 */ /* 0x000f220000300800 */
[----:B---3--:R-:W-:Y:S01]  /*111c0*/  ISETP.LT.AND P5, PT, R28, UR4, !P0 ;  /* 0x000000041c007c0c */ /* 0x008fe2000c7a1270 */
[----:B0-----:R-:W-:Y:S02]  /*111d0*/  IMAD R8, R10, 0x2, R8 ;  /* 0x000000020a087824 */ /* 0x001fe400078e0208 */
[----:B------:R-:W3:Y:S01]  /*111e0*/  LDL.LU R28, [R1+0x204] ;  /* 0x00020400011c7983 */ /* 0x000ee20000300800 */
[----:B------:R-:W0:Y:S01]  /*111f0*/  LDC R10, c[0x0][0x3b8] ;  /* 0x0000ee00ff0a7b82 */ /* 0x000e220000000800 */
[----:B-1----:R-:W-:Y:S01]  /*11200*/  ISETP.LT.AND P4, PT, R25, UR5, !P0 ;  /* 0x0000000519007c0c */ /* 0x002fe2000c781270 */
[----:B------:R-:W-:Y:S01]  /*11210*/  IMAD R12, R9, 0x2, R8 ;  /* 0x00000002090c7824 */ /* 0x000fe200078e0208 */
[----:B------:R-:W-:Y:S01]  /*11220*/  PRMT R25, R13, 0x7773, RZ ;  /* 0x000077730d197816 */ /* 0x000fe200000000ff */
[----:B------:R-:W4:Y:S04]  /*11230*/  LDCU UR5, c[0x0][0x39c] ;  /* 0x00007380ff0577ac */ /* 0x000f280008000800 */
[----:B------:R1:W-:Y:S01]  /*11240*/  @P2 STG.E.U8 desc[UR8][R4.64], R25 ;  /* 0x0000001904002986 */ /* 0x0003e2000c101108 */
[----:B------:R-:W-:Y:S01]  /*11250*/  PRMT R13, R14, 0x7773, RZ ;  /* 0x000077730e0d7816 */ /* 0x000fe200000000ff */
[----:B------:R-:W0:Y:S01]  /*11260*/  LDCU UR4, c[0x0][0x39c] ;  /* 0x00007380ff0477ac */ /* 0x000e220008000800 */
[----:B-1----:R-:W-:-:S04]  /*11270*/  IADD3 R4, P2, PT, R8, R3, RZ ;  /* 0x0000000308047210 */ /* 0x002fc80007f5e0ff */
[----:B------:R-:W-:Y:S02]  /*11280*/  LEA.HI.X.SX32 R5, R8, R11, 0x1, P2 ;  /* 0x0000000b08057211 */ /* 0x000fe400010f0eff */
[----:B------:R-:W-:-:S04]  /*11290*/  IADD3 R6, P2, PT, R12, R3, RZ ;  /* 0x000000030c067210 */ /* 0x000fc80007f5e0ff */
[----:B------:R-:W-:Y:S01]  /*112a0*/  LEA.HI.X.SX32 R7, R12, R11, 0x1, P2 ;  /* 0x0000000b0c077211 */ /* 0x000fe200010f0eff */
[----:B------:R-:W-:Y:S01]  /*112b0*/  IMAD R12, R0, 0x2, R12 ;  /* 0x00000002000c7824 */ /* 0x000fe200078e020c */
[----:B------:R-:W-:Y:S01]  /*112c0*/  PRMT R15, R15, 0x7773, RZ ;  /* 0x000077730f0f7816 */ /* 0x000fe200000000ff */
[----:B------:R-:W1:Y:S01]  /*112d0*/  LDC R0, c[0x0][0x3b8] ;  /* 0x0000ee00ff007b82 */ /* 0x000e620000000800 */
[----:B------:R0:W-:Y:S01]  /*112e0*/  @P6 STG.E.U8 desc[UR8][R4.64], R13 ;  /* 0x0000000d04006986 */ /* 0x0001e2000c101108 */
[----:B--2---:R-:W-:-:S03]  /*112f0*/  IMAD R14, R2, 0x2, R12 ;  /* 0x00000002020e7824 */ /* 0x004fc600078e020c */
[----:B------:R2:W-:Y:S01]  /*11300*/  @P4 STG.E.U8 desc[UR8][R6.64], R15 ;  /* 0x0000000f06004986 */ /* 0x0005e2000c101108 */
[C---:B------:R-:W-:Y:S02]  /*11310*/  IADD3 R8, P4, PT, R12.reuse, R3, RZ ;  /* 0x000000030c087210 */ /* 0x040fe40007f9e0ff */
[----:B------:R-:W1:Y:S08]  /*11320*/  LDC R2, c[0x0][0x3b8] ;  /* 0x0000ee00ff027b82 */ /* 0x000e700000000800 */
[----:B0-----:R-:W0:Y:S01]  /*11330*/  LDC R13, c[0x0][0x3b8] ;  /* 0x0000ee00ff0d7b82 */ /* 0x001e220000000800 */
[----:B------:R-:W-:-:S02]  /*11340*/  LEA.HI.X.SX32 R9, R12, R11, 0x1, P4 ;  /* 0x0000000b0c097211 */ /* 0x000fc400020f0eff */
[----:B------:R-:W-:Y:S01]  /*11350*/  PRMT R25, R16, 0x7773, RZ ;  /* 0x0000777310197816 */ /* 0x000fe200000000ff */
[----:B------:R-:W-:-:S04]  /*11360*/  IMAD R16, R10, 0x2, R14 ;  /* 0x000000020a107824 */ /* 0x000fc800078e020e */
[----:B------:R-:W0:Y:S01]  /*11370*/  LDC R12, c[0x0][0x3b8] ;  /* 0x0000ee00ff0c7b82 */ /* 0x000e220000000800 */
[----:B------:R-:W-:Y:S02]  /*11380*/  IADD3 R4, P6, PT, R14, R3, RZ ;  /* 0x000000030e047210 */ /* 0x000fe40007fde0ff */
[----:B----4-:R-:W-:Y:S01]  /*11390*/  ISETP.LT.AND P2, PT, R26, UR5, !P0 ;  /* 0x000000051a007c0c */ /* 0x010fe2000c741270 */
[----:B------:R-:W3:Y:S01]  /*113a0*/  LDCU UR5, c[0x0][0x39c] ;  /* 0x00007380ff0577ac */ /* 0x000ee20008000800 */
[----:B------:R-:W-:Y:S02]  /*113b0*/  LEA.HI.X.SX32 R5, R14, R11, 0x1, P6 ;  /* 0x0000000b0e057211 */ /* 0x000fe400030f0eff */
[----:B--2---:R-:W-:Y:S01]  /*113c0*/  IADD3 R6, P6, PT, R16, R3, RZ ;  /* 0x0000000310067210 */ /* 0x004fe20007fde0ff */
[----:B------:R-:W2:Y:S01]  /*113d0*/  LDC R10, c[0x0][0x3b8] ;  /* 0x0000ee00ff0a7b82 */ /* 0x000ea20000000800 */
[----:B------:R-:W-:Y:S01]  /*113e0*/  PRMT R17, R17, 0x7773, RZ ;  /* 0x0000777311117816 */ /* 0x000fe200000000ff */
[----:B-1----:R-:W-:Y:S01]  /*113f0*/  IMAD R0, R0, 0x2, R16 ;  /* 0x0000000200007824 */ /* 0x002fe200078e0210 */
[----:B------:R-:W-:-:S02]  /*11400*/  LEA.HI.X.SX32 R7, R16, R11, 0x1, P6 ;  /* 0x0000000b10077211 */ /* 0x000fc400030f0eff */
[----:B------:R-:W-:Y:S01]  /*11410*/  PRMT R15, R18, 0x7773, RZ ;  /* 0x00007773120f7816 */ /* 0x000fe200000000ff */
[----:B------:R1:W-:Y:S01]  /*11420*/  @P3 STG.E.U8 desc[UR8][R8.64], R25 ;  /* 0x0000001908003986 */ /* 0x0003e2000c101108 */
[----:B------:R-:W-:Y:S01]  /*11430*/  ISETP.LT.AND P4, PT, R24, UR4, !P0 ;  /* 0x0000000418007c0c */ /* 0x000fe2000c781270 */
[----:B0-----:R-:W-:Y:S02]  /*11440*/  IMAD R14, R13, 0x2, R0 ;  /* 0x000000020d0e7824 */ /* 0x001fe400078e0200 */
[----:B------:R0:W-:Y:S02]  /*11450*/  @P5 STG.E.U8 desc[UR8][R4.64], R17 ;  /* 0x0000001104005986 */ /* 0x0001e4000c101108 */
[----:B------:R-:W-:Y:S02]  /*11460*/  IMAD R2, R2, 0x2, R14 ;  /* 0x0000000202027824 */ /* 0x000fe400078e020e */
[----:B------:R4:W-:Y:S01]  /*11470*/  @P2 STG.E.U8 desc[UR8][R6.64], R15 ;  /* 0x0000000f06002986 */ /* 0x0009e2000c101108 */
[----:B-1----:R-:W-:-:S02]  /*11480*/  IADD3 R8, P2, PT, R0, R3, RZ ;  /* 0x0000000300087210 */ /* 0x002fc40007f5e0ff */
[----:B------:R-:W-:Y:S02]  /*11490*/  ISETP.LT.AND P3, PT, R27, UR6, !P0 ;  /* 0x000000061b007c0c */ /* 0x000fe4000c761270 */
[----:B------:R-:W-:Y:S02]  /*114a0*/  PRMT R19, R19, 0x7773, RZ ;  /* 0x0000777313137816 */ /* 0x000fe400000000ff */
[----:B------:R-:W-:Y:S01]  /*114b0*/  LEA.HI.X.SX32 R9, R0, R11, 0x1, P2 ;  /* 0x0000000b00097211 */ /* 0x000fe200010f0eff */
[----:B------:R-:W-:Y:S01]  /*114c0*/  IMAD R0, R12, 0x2, R2 ;  /* 0x000000020c007824 */ /* 0x000fe200078e0202 */
[-C--:B0-----:R-:W-:Y:S02]  /*114d0*/  IADD3 R4, P6, PT, R14, R3.reuse, RZ ;  /* 0x000000030e047210 */ /* 0x081fe40007fde0ff */
[-C--:B----4-:R-:W-:Y:S01]  /*114e0*/  IADD3 R6, P2, PT, R2, R3.reuse, RZ ;  /* 0x0000000302067210 */ /* 0x090fe20007f5e0ff */
[----:B------:R0:W-:Y:S01]  /*114f0*/  @P4 STG.E.U8 desc[UR8][R8.64], R19 ;  /* 0x0000001308004986 */ /* 0x0001e2000c101108 */
[----:B------:R-:W-:Y:S01]  /*11500*/  IADD3 R12, P4, PT, R0, R3, RZ ;  /* 0x00000003000c7210 */ /* 0x000fe20007f9e0ff */
[----:B--2---:R-:W-:Y:S01]  /*11510*/  IMAD R10, R10, 0x2, R0 ;  /* 0x000000020a0a7824 */ /* 0x004fe200078e0200 */
[----:B------:R-:W-:-:S02]  /*11520*/  PRMT R25, R20, 0x7773, RZ ;  /* 0x0000777314197816 */ /* 0x000fc400000000ff */
[-C--:B------:R-:W-:Y:S02]  /*11530*/  LEA.HI.X.SX32 R5, R14, R11.reuse, 0x1, P6 ;  /* 0x0000000b0e057211 */ /* 0x080fe400030f0eff */
[----:B------:R-:W-:Y:S02]  /*11540*/  PRMT R21, R21, 0x7773, RZ ;  /* 0x0000777315157816 */ /* 0x000fe400000000ff */
[-C--:B------:R-:W-:Y:S02]  /*11550*/  LEA.HI.X.SX32 R7, R2, R11.reuse, 0x1, P2 ;  /* 0x0000000b02077211 */ /* 0x080fe400010f0eff */
[----:B------:R-:W-:Y:S02]  /*11560*/  PRMT R17, R22, 0x7773, RZ ;  /* 0x0000777316117816 */ /* 0x000fe400000000ff */
[----:B------:R-:W-:Y:S01]  /*11570*/  LEA.HI.X.SX32 R13, R0, R11, 0x1, P4 ;  /* 0x0000000b000d7211 */ /* 0x000fe200020f0eff */
[----:B------:R0:W-:Y:S01]  /*11580*/  @P3 STG.E.U8 desc[UR8][R4.64], R25 ;  /* 0x0000001904003986 */ /* 0x0001e2000c101108 */
[----:B------:R-:W-:-:S02]  /*11590*/  IADD3 R2, P2, PT, R10, R3, RZ ;  /* 0x000000030a027210 */ /* 0x000fc40007f5e0ff */
[----:B------:R-:W-:Y:S02]  /*115a0*/  PRMT R23, R23, 0x7773, RZ ;  /* 0x0000777317177816 */ /* 0x000fe400000000ff */
[----:B------:R-:W-:Y:S02]  /*115b0*/  LEA.HI.X.SX32 R3, R10, R11, 0x1, P2 ;  /* 0x0000000b0a037211 */ /* 0x000fe400010f0eff */
[----:B---3--:R-:W-:Y:S02]  /*115c0*/  ISETP.LT.AND P5, PT, R28, UR5, !P0 ;  /* 0x000000051c007c0c */ /* 0x008fe4000c7a1270 */
[----:B------:R-:W-:-:S11]  /*115d0*/  ISETP.LT.AND P0, PT, R29, UR7, !P0 ;  /* 0x000000071d007c0c */ /* 0x000fd6000c701270 */
[----:B------:R0:W-:Y:S04]  /*115e0*/  @P5 STG.E.U8 desc[UR8][R6.64], R21 ;  /* 0x0000001506005986 */ /* 0x0001e8000c101108 */
[----:B------:R0:W-:Y:S01]  /*115f0*/  @P0 STG.E.U8 desc[UR8][R12.64], R17 ;  /* 0x000000110c000986 */ /* 0x0001e2000c101108 */
[----:B------:R-:W-:Y:S05]  /*11600*/  @!P1 EXIT ;  /* 0x000000000000994d */ /* 0x000fea0003800000 */
[----:B------:R-:W-:Y:S01]  /*11610*/  STG.E.U8 desc[UR8][R2.64], R23 ;  /* 0x0000001702007986 */ /* 0x000fe2000c101108 */
[----:B------:R-:W-:Y:S05]  /*11620*/  EXIT ;  /* 0x000000000000794d */ /* 0x000fea0003800000 */
.L_x_3:
[----:B------:R-:W-:-:S00]  /*11630*/  BRA `(.L_x_3) ;  /* 0xfffffffc00fc7947 */ /* 0x000fc0000383ffff */
[----:B------:R-:W-:-:S00]  /*11640*/  NOP ;  /* 0x0000000000007918 */ /* 0x000fc00000000000 */
        /* <DEDUP_REMOVED lines=11> */
.L_x_4:


//--------------------- .nv.shared.matmul_kernel  --------------------------
	.section	.nv.shared.matmul_kernel,"aw",@nobits
	.sectionflags	@""
	.align	16
	.zero		1024


//--------------------- .nv.shared.reserved.0     --------------------------
	.section	.nv.shared.reserved.0,"aw",@nobits
	.weak		__nv_reservedSMEM_offset_0_alias
	.size		__nv_reservedSMEM_offset_0_alias, 0, 64
	.other		__nv_reservedSMEM_offset_0_alias,@"STO_CUDA_RESERVED_SHARED STV_DEFAULT"
__nv_reservedSMEM_offset_0_alias:
	.zero		0
	.zero		64


//--------------------- .nv.constant0.matmul_kernel --------------------------
	.section	.nv.constant0.matmul_kernel,"a",@progbits
	.sectionflags	@""
	.align	4
.nv.constant0.matmul_kernel:
	.zero		976


//--------------------- SYMBOLS --------------------------

	.type		.nv.reservedSmem.offset0,@object
	.size		.nv.reservedSmem.offset0,0x4
	.type		.nv.reservedSmem.cap,@object
	.size		.nv.reservedSmem.cap,0x4
